def matmul_kernel(
    a_ptr,
    b_ptr,
    c_ptr,
    M,
    N,
    K,
    stride_am,
    stride_ak,
    stride_bk,
    stride_bn,
    stride_cm,
    stride_cn,
    BLOCK_M: tl.constexpr,
    BLOCK_N: tl.constexpr,
    BLOCK_K: tl.constexpr,
    GROUP_M: tl.constexpr,
):
    pid = tl.program_id(axis=0)
    num_pid_m = tl.cdiv(M, BLOCK_M)
    num_pid_n = tl.cdiv(N, BLOCK_N)
    num_pid_in_group = GROUP_M * num_pid_n
    group_id = pid // num_pid_in_group
    first_pid_m = group_id * GROUP_M
    group_size_m = min(num_pid_m - first_pid_m, GROUP_M)
    pid_m = first_pid_m + ((pid % num_pid_in_group) % group_size_m)
    pid_n = (pid % num_pid_in_group) // group_size_m

    offs_am = (pid_m * BLOCK_M + tl.arange(0, BLOCK_M)) % M
    offs_bn = (pid_n * BLOCK_N + tl.arange(0, BLOCK_N)) % N
    offs_k = tl.arange(0, BLOCK_K)
    a_ptrs = a_ptr + offs_am[:, None] * stride_am + offs_k[None, :] * stride_ak
    b_ptrs = b_ptr + offs_k[:, None] * stride_bk + offs_bn[None, :] * stride_bn

    acc = tl.zeros((BLOCK_M, BLOCK_N), dtype=tl.float32)
    for kk in range(0, tl.cdiv(K, BLOCK_K)):
        a = tl.load(a_ptrs, mask=offs_k[None, :] < K - kk * BLOCK_K, other=0.0)
        b = tl.load(b_ptrs, mask=offs_k[:, None] < K - kk * BLOCK_K, other=0.0)
        acc = tl.dot(a, b, acc)
        a_ptrs += BLOCK_K * stride_ak
        b_ptrs += BLOCK_K * stride_bk

    c = acc.to(c_ptr.dtype.element_ty)
    offs_cm = pid_m * BLOCK_M + tl.arange(0, BLOCK_M)
    offs_cn = pid_n * BLOCK_N + tl.arange(0, BLOCK_N)
    c_ptrs = c_ptr + offs_cm[:, None] * stride_cm + offs_cn[None, :] * stride_cn
    mask = (offs_cm[:, None] < M) & (offs_cn[None, :] < N)
    tl.store(c_ptrs, c, mask=mask)

# config = {"BLOCK_K": 64, "BLOCK_M": 128, "BLOCK_N": 256, "GROUP_M": 8, "arch": "sm_100", "dtype": "fp32", "num_ctas": 1, "num_stages": 3, "num_warps": 1}
# arch = sm_100


// ===== COMPILED SASS (sm_100a) =====

	.target	sm_100a

	.elftype	@"ET_EXEC"


//--------------------- .note.nv.tkinfo           --------------------------
	.section	.note.nv.tkinfo,"",@"SHT_NOTE"
	.sectionflags	@"SHF_NOTE_NV_TKINFO"
	.tkinfo
        /*0018*/ 	.word	0x00000081
        /*0030*/ 	.string	""
        /*0030*/ 	.string	"ptxas-blackwell"
        /*0030*/ 	.string	"Cuda compilation tools, release 12.9, V12.9.86"
        /*0030*/ 	.string	"Build cuda_12.9.r12.9/compiler.36037853_0"
        /*0030*/ 	.string	"-v  -suppress-debug-info  -lineinfo  -arch sm_100a "



//--------------------- .note.nv.cuver            --------------------------
	.section	.note.nv.cuver,"",@"SHT_NOTE"
	.sectionflags	@"SHF_NOTE_NV_CUVER"
        /*0018*/ 	.short	0x0001
        /*001a*/ 	.short	0x0064
        /*001c*/ 	.short	0x0001
        /*001e*/ 	.short	0x0000
        /*0020*/ 	.short	0x0001
        /*0022*/ 	.short	0x0000


//--------------------- .nv.info                  --------------------------
	.section	.nv.info,"",@"SHT_CUDA_INFO"
	.align	4


	//----- nvinfo : EIATTR_REGCOUNT
	.align		4
        /*0000*/ 	.byte	0x04, 0x2f
        /*0002*/ 	.short	(.L_1 - .L_0)
	.align		4
.L_0:
        /*0004*/ 	.word	index@(matmul_kernel)
        /*0008*/ 	.word	0x000000ff


	//----- nvinfo : EIATTR_FRAME_SIZE
	.align		4
.L_1:
        /*000c*/ 	.byte	0x04, 0x11
        /*000e*/ 	.short	(.L_3 - .L_2)
	.align		4
.L_2:
        /*0010*/ 	.word	index@(matmul_kernel)
        /*0014*/ 	.word	0x00004e98


	//----- nvinfo : EIATTR_MIN_STACK_SIZE
	.align		4
.L_3:
        /*0018*/ 	.byte	0x04, 0x12
        /*001a*/ 	.short	(.L_5 - .L_4)
	.align		4
.L_4:
        /*001c*/ 	.word	index@(matmul_kernel)
        /*0020*/ 	.word	0x00004e98
.L_5:


//--------------------- .nv.info.matmul_kernel    --------------------------
	.section	.nv.info.matmul_kernel,"",@"SHT_CUDA_INFO"
	.sectionflags	@""
	.align	4


	//----- nvinfo : EIATTR_CUDA_API_VERSION
	.align		4
        /*0000*/ 	.byte	0x04, 0x37
        /*0002*/ 	.short	(.L_7 - .L_6)
.L_6:
        /*0004*/ 	.word	0x00000081


	//----- nvinfo : EIATTR_KPARAM_INFO
	.align		4
.L_7:
        /*0008*/ 	.byte	0x04, 0x17
        /*000a*/ 	.short	(.L_9 - .L_8)
.L_8:
        /*000c*/ 	.word	0x00000000
        /*0010*/ 	.short	0x000d
        /*0012*/ 	.short	0x0048
        /*0014*/ 	.byte	0x00, 0xf4, 0x21, 0x00


	//----- nvinfo : EIATTR_KPARAM_INFO
	.align		4
.L_9:
        /*0018*/ 	.byte	0x04, 0x17
        /*001a*/ 	.short	(.L_11 - .L_10)
.L_10:
        /*001c*/ 	.word	0x00000000
        /*0020*/ 	.short	0x000c
        /*0022*/ 	.short	0x0040
        /*0024*/ 	.byte	0x00, 0xf4, 0x21, 0x00


	//----- nvinfo : EIATTR_KPARAM_INFO
	.align		4
.L_11:
        /*0028*/ 	.byte	0x04, 0x17
        /*002a*/ 	.short	(.L_13 - .L_12)
.L_12:
        /*002c*/ 	.word	0x00000000
        /*0030*/ 	.short	0x000b
        /*0032*/ 	.short	0x0038
        /*0034*/ 	.byte	0x00, 0xf0, 0x11, 0x00


	//----- nvinfo : EIATTR_KPARAM_INFO
	.align		4
.L_13:
        /*0038*/ 	.byte	0x04, 0x17
        /*003a*/ 	.short	(.L_15 - .L_14)
.L_14:
        /*003c*/ 	.word	0x00000000
        /*0040*/ 	.short	0x000a
        /*0042*/ 	.short	0x0034
        /*0044*/ 	.byte	0x00, 0xf0, 0x11, 0x00


	//----- nvinfo : EIATTR_KPARAM_INFO
	.align		4
.L_15:
        /*0048*/ 	.byte	0x04, 0x17
        /*004a*/ 	.short	(.L_17 - .L_16)
.L_16:
        /*004c*/ 	.word	0x00000000
        /*0050*/ 	.short	0x0009
        /*0052*/ 	.short	0x0030
        /*0054*/ 	.byte	0x00, 0xf0, 0x11, 0x00


	//----- nvinfo : EIATTR_KPARAM_INFO
	.align		4
.L_17:
        /*0058*/ 	.byte	0x04, 0x17
        /*005a*/ 	.short	(.L_19 - .L_18)
.L_18:
        /*005c*/ 	.word	0x00000000
        /*0060*/ 	.short	0x0008
        /*0062*/ 	.short	0x002c
        /*0064*/ 	.byte	0x00, 0xf0, 0x11, 0x00


	//----- nvinfo : EIATTR_KPARAM_INFO
	.align		4
.L_19:
        /*0068*/ 	.byte	0x04, 0x17
        /*006a*/ 	.short	(.L_21 - .L_20)
.L_20:
        /*006c*/ 	.word	0x00000000
        /*0070*/ 	.short	0x0007
        /*0072*/ 	.short	0x0028
        /*0074*/ 	.byte	0x00, 0xf0, 0x11, 0x00


	//----- nvinfo : EIATTR_KPARAM_INFO
	.align		4
.L_21:
        /*0078*/ 	.byte	0x04, 0x17
        /*007a*/ 	.short	(.L_23 - .L_22)
.L_22:
        /*007c*/ 	.word	0x00000000
        /*0080*/ 	.short	0x0006
        /*0082*/ 	.short	0x0024
        /*0084*/ 	.byte	0x00, 0xf0, 0x11, 0x00


	//----- nvinfo : EIATTR_KPARAM_INFO
	.align		4
.L_23:
        /*0088*/ 	.byte	0x04, 0x17
        /*008a*/ 	.short	(.L_25 - .L_24)
.L_24:
        /*008c*/ 	.word	0x00000000
        /*0090*/ 	.short	0x0005
        /*0092*/ 	.short	0x0020
        /*0094*/ 	.byte	0x00, 0xf0, 0x11, 0x00


	//----- nvinfo : EIATTR_KPARAM_INFO
	.align		4
.L_25:
        /*0098*/ 	.byte	0x04, 0x17
        /*009a*/ 	.short	(.L_27 - .L_26)
.L_26:
        /*009c*/ 	.word	0x00000000
        /*00a0*/ 	.short	0x0004
        /*00a2*/ 	.short	0x001c
        /*00a4*/ 	.byte	0x00, 0xf0, 0x11, 0x00


	//----- nvinfo : EIATTR_KPARAM_INFO
	.align		4
.L_27:
        /*00a8*/ 	.byte	0x04, 0x17
        /*00aa*/ 	.short	(.L_29 - .L_28)
.L_28:
        /*00ac*/ 	.word	0x00000000
        /*00b0*/ 	.short	0x0003
        /*00b2*/ 	.short	0x0018
        /*00b4*/ 	.byte	0x00, 0xf0, 0x11, 0x00


	//----- nvinfo : EIATTR_KPARAM_INFO
	.align		4
.L_29:
        /*00b8*/ 	.byte	0x04, 0x17
        /*00ba*/ 	.short	(.L_31 - .L_30)
.L_30:
        /*00bc*/ 	.word	0x00000000
        /*00c0*/ 	.short	0x0002
        /*00c2*/ 	.short	0x0010
        /*00c4*/ 	.byte	0x00, 0xf4, 0x21, 0x00


	//----- nvinfo : EIATTR_KPARAM_INFO
	.align		4
.L_31:
        /*00c8*/ 	.byte	0x04, 0x17
        /*00ca*/ 	.short	(.L_33 - .L_32)
.L_32:
        /*00cc*/ 	.word	0x00000000
        /*00d0*/ 	.short	0x0001
        /*00d2*/ 	.short	0x0008
        /*00d4*/ 	.byte	0x00, 0xf4, 0x21, 0x00


	//----- nvinfo : EIATTR_KPARAM_INFO
	.align		4
.L_33:
        /*00d8*/ 	.byte	0x04, 0x17
        /*00da*/ 	.short	(.L_35 - .L_34)
.L_34:
        /*00dc*/ 	.word	0x00000000
        /*00e0*/ 	.short	0x0000
        /*00e2*/ 	.short	0x0000
        /*00e4*/ 	.byte	0x00, 0xf4, 0x21, 0x00


	//----- nvinfo : EIATTR_SPARSE_MMA_MASK
	.align		4
.L_35:
        /*00e8*/ 	.byte	0x03, 0x50
        /*00ea*/ 	.short	0x0000


	//----- nvinfo : EIATTR_MAXREG_COUNT
	.align		4
        /*00ec*/ 	.byte	0x03, 0x1b
        /*00ee*/ 	.short	0x00ff


	//----- nvinfo : EIATTR_NUM_BARRIERS
	.align		4
        /*00f0*/ 	.byte	0x02, 0x4c
        /*00f2*/ 	.byte	0x01
	.zero		1


	//----- nvinfo : EIATTR_ANNOTATIONS
	.align		4
        /*00f4*/ 	.byte	0x04, 0x55
        /*00f6*/ 	.short	(.L_37 - .L_36)


	//   ....[0]....
.L_36:
        /*00f8*/ 	.word	0x00000001
        /*00fc*/ 	.byte	0xd0, 0x00, 0x00, 0x00, 0x01, 0x00, 0x00, 0x00, 0xd0, 0x09, 0x00, 0x00, 0x01, 0x00, 0x00, 0x00
        /* <DEDUP_REMOVED lines=3387> */
        /*d4bc*/ 	.byte	0x10, 0x9e, 0x03, 0x00


	//----- nvinfo : EIATTR_COOP_GROUP_MASK_REGIDS
	.align		4
.L_37:
        /*d4c0*/ 	.byte	0x04, 0x29
        /*d4c2*/ 	.short	(.L_39 - .L_38)


	//   ....[0]....
.L_38:
        /*d4c4*/ 	.word	0xffffffff


	//   ....[1]....
        /*d4c8*/ 	.word	0xffffffff


	//   ....[2]....
        /*d4cc*/ 	.word	0xffffffff


	//   ....[3]....
        /*d4d0*/ 	.word	0xffffffff


	//   ....[4]....
        /*d4d4*/ 	.word	0xffffffff


	//   ....[5]....
        /*d4d8*/ 	.word	0xffffffff


	//   ....[6]....
        /*d4dc*/ 	.word	0xffffffff


	//   ....[7]....
        /*d4e0*/ 	.word	0xffffffff


	//   ....[8]....
        /*d4e4*/ 	.word	0xffffffff


	//   ....[9]....
        /*d4e8*/ 	.word	0xffffffff


	//   ....[10]....
        /*d4ec*/ 	.word	0xffffffff


	//   ....[11]....
        /*d4f0*/ 	.word	0xffffffff


	//   ....[12]....
        /*d4f4*/ 	.word	0xffffffff


	//   ....[13]....
        /*d4f8*/ 	.word	0xffffffff


	//   ....[14]....
        /*d4fc*/ 	.word	0xffffffff


	//   ....[15]....
        /*d500*/ 	.word	0xffffffff


	//   ....[16]....
        /*d504*/ 	.word	0xffffffff


	//   ....[17]....
        /*d508*/ 	.word	0xffffffff


	//   ....[18]....
        /*d50c*/ 	.word	0xffffffff


	//   ....[19]....
        /*d510*/ 	.word	0xffffffff


	//   ....[20]....
        /*d514*/ 	.word	0xffffffff


	//   ....[21]....
        /*d518*/ 	.word	0xffffffff


	//   ....[22]....
        /*d51c*/ 	.word	0xffffffff


	//   ....[23]....
        /*d520*/ 	.word	0xffffffff


	//   ....[24]....
        /*d524*/ 	.word	0xffffffff


	//   ....[25]....
        /*d528*/ 	.word	0xffffffff


	//   ....[26]....
        /*d52c*/ 	.word	0xffffffff


	//   ....[27]....
        /*d530*/ 	.word	0xffffffff


	//   ....[28]....
        /*d534*/ 	.word	0xffffffff


	//   ....[29]....
        /*d538*/ 	.word	0xffffffff


	//   ....[30]....
        /*d53c*/ 	.word	0xffffffff


	//   ....[31]....
        /*d540*/ 	.word	0xffffffff


	//   ....[32]....
        /*d544*/ 	.word	0xffffffff


	//   ....[33]....
        /*d548*/ 	.word	0xffffffff


	//   ....[34]....
        /*d54c*/ 	.word	0xffffffff


	//   ....[35]....
        /*d550*/ 	.word	0xffffffff


	//   ....[36]....
        /*d554*/ 	.word	0xffffffff


	//   ....[37]....
        /*d558*/ 	.word	0xffffffff


	//   ....[38]....
        /*d55c*/ 	.word	0xffffffff


	//   ....[39]....
        /*d560*/ 	.word	0xffffffff


	//   ....[40]....
        /*d564*/ 	.word	0xffffffff


	//   ....[41]....
        /*d568*/ 	.word	0xffffffff


	//   ....[42]....
        /*d56c*/ 	.word	0xffffffff


	//   ....[43]....
        /*d570*/ 	.word	0xffffffff


	//   ....[44]....
        /*d574*/ 	.word	0xffffffff


	//   ....[45]....
        /*d578*/ 	.word	0xffffffff


	//   ....[46]....
        /*d57c*/ 	.word	0xffffffff


	//   ....[47]....
        /*d580*/ 	.word	0xffffffff


	//   ....[48]....
        /*d584*/ 	.word	0xffffffff


	//   ....[49]....
        /*d588*/ 	.word	0xffffffff


	//   ....[50]....
        /*d58c*/ 	.word	0xffffffff


	//   ....[51]....
        /*d590*/ 	.word	0xffffffff


	//   ....[52]....
        /*d594*/ 	.word	0xffffffff


	//   ....[53]....
        /*d598*/ 	.word	0xffffffff


	//   ....[54]....
        /*d59c*/ 	.word	0xffffffff


	//   ....[55]....
        /*d5a0*/ 	.word	0xffffffff


	//   ....[56]....
        /*d5a4*/ 	.word	0xffffffff


	//   ....[57]....
        /*d5a8*/ 	.word	0xffffffff


	//   ....[58]....
        /*d5ac*/ 	.word	0xffffffff


	//   ....[59]....
        /*d5b0*/ 	.word	0xffffffff


	//   ....[60]....
        /*d5b4*/ 	.word	0xffffffff


	//   ....[61]....
        /*d5b8*/ 	.word	0xffffffff


	//   ....[62]....
        /*d5bc*/ 	.word	0xffffffff


	//   ....[63]....
        /*d5c0*/ 	.word	0xffffffff


	//   ....[64]....
        /*d5c4*/ 	.word	0xffffffff


	//   ....[65]....
        /*d5c8*/ 	.word	0xffffffff


	//   ....[66]....
        /*d5cc*/ 	.word	0xffffffff


	//   ....[67]....
        /*d5d0*/ 	.word	0xffffffff


	//   ....[68]....
        /*d5d4*/ 	.word	0xffffffff


	//   ....[69]....
        /*d5d8*/ 	.word	0xffffffff


	//   ....[70]....
        /*d5dc*/ 	.word	0xffffffff


	//   ....[71]....
        /*d5e0*/ 	.word	0xffffffff


	//   ....[72]....
        /*d5e4*/ 	.word	0xffffffff


	//   ....[73]....
        /*d5e8*/ 	.word	0xffffffff


	//   ....[74]....
        /*d5ec*/ 	.word	0xffffffff


	//   ....[75]....
        /*d5f0*/ 	.word	0xffffffff


	//   ....[76]....
        /*d5f4*/ 	.word	0xffffffff


	//   ....[77]....
        /*d5f8*/ 	.word	0xffffffff


	//   ....[78]....
        /*d5fc*/ 	.word	0xffffffff


	//   ....[79]....
        /*d600*/ 	.word	0xffffffff


	//   ....[80]....
        /*d604*/ 	.word	0xffffffff


	//   ....[81]....
        /*d608*/ 	.word	0xffffffff


	//   ....[82]....
        /*d60c*/ 	.word	0xffffffff


	//   ....[83]....
        /*d610*/ 	.word	0xffffffff


	//   ....[84]....
        /*d614*/ 	.word	0xffffffff


	//   ....[85]....
        /*d618*/ 	.word	0xffffffff


	//   ....[86]....
        /*d61c*/ 	.word	0xffffffff


	//   ....[87]....
        /*d620*/ 	.word	0xffffffff


	//   ....[88]....
        /*d624*/ 	.word	0xffffffff


	//   ....[89]....
        /*d628*/ 	.word	0xffffffff


	//   ....[90]....
        /*d62c*/ 	.word	0xffffffff


	//   ....[91]....
        /*d630*/ 	.word	0xffffffff


	//   ....[92]....
        /*d634*/ 	.word	0xffffffff


	//   ....[93]....
        /*d638*/ 	.word	0xffffffff


	//   ....[94]....
        /*d63c*/ 	.word	0xffffffff


	//   ....[95]....
        /*d640*/ 	.word	0xffffffff


	//   ....[96]....
        /*d644*/ 	.word	0xffffffff


	//   ....[97]....
        /*d648*/ 	.word	0xffffffff


	//   ....[98]....
        /*d64c*/ 	.word	0xffffffff


	//   ....[99]....
        /*d650*/ 	.word	0xffffffff


	//   ....[100]....
        /*d654*/ 	.word	0xffffffff


	//   ....[101]....
        /*d658*/ 	.word	0xffffffff


	//   ....[102]....
        /*d65c*/ 	.word	0xffffffff


	//   ....[103]....
        /*d660*/ 	.word	0xffffffff


	//   ....[104]....
        /*d664*/ 	.word	0xffffffff


	//   ....[105]....
        /*d668*/ 	.word	0xffffffff


	//   ....[106]....
        /*d66c*/ 	.word	0xffffffff


	//   ....[107]....
        /*d670*/ 	.word	0xffffffff


	//   ....[108]....
        /*d674*/ 	.word	0xffffffff


	//   ....[109]....
        /*d678*/ 	.word	0xffffffff


	//   ....[110]....
        /*d67c*/ 	.word	0xffffffff


	//   ....[111]....
        /*d680*/ 	.word	0xffffffff


	//   ....[112]....
        /*d684*/ 	.word	0xffffffff


	//   ....[113]....
        /*d688*/ 	.word	0xffffffff


	//   ....[114]....
        /*d68c*/ 	.word	0xffffffff


	//   ....[115]....
        /*d690*/ 	.word	0xffffffff


	//   ....[116]....
        /*d694*/ 	.word	0xffffffff


	//   ....[117]....
        /*d698*/ 	.word	0xffffffff


	//   ....[118]....
        /*d69c*/ 	.word	0xffffffff


	//   ....[119]....
        /*d6a0*/ 	.word	0xffffffff


	//   ....[120]....
        /*d6a4*/ 	.word	0xffffffff


	//   ....[121]....
        /*d6a8*/ 	.word	0xffffffff


	//   ....[122]....
        /*d6ac*/ 	.word	0xffffffff


	//   ....[123]....
        /*d6b0*/ 	.word	0xffffffff


	//   ....[124]....
        /*d6b4*/ 	.word	0xffffffff


	//   ....[125]....
        /*d6b8*/ 	.word	0xffffffff


	//   ....[126]....
        /*d6bc*/ 	.word	0xffffffff


	//   ....[127]....
        /*d6c0*/ 	.word	0xffffffff


	//   ....[128]....
        /*d6c4*/ 	.word	0xffffffff


	//   ....[129]....
        /*d6c8*/ 	.word	0xffffffff


	//   ....[130]....
        /*d6cc*/ 	.word	0xffffffff


	//   ....[131]....
        /*d6d0*/ 	.word	0xffffffff


	//   ....[132]....
        /*d6d4*/ 	.word	0xffffffff


	//   ....[133]....
        /*d6d8*/ 	.word	0xffffffff


	//   ....[134]....
        /*d6dc*/ 	.word	0xffffffff


	//   ....[135]....
        /*d6e0*/ 	.word	0xffffffff


	//   ....[136]....
        /*d6e4*/ 	.word	0xffffffff


	//   ....[137]....
        /*d6e8*/ 	.word	0xffffffff


	//   ....[138]....
        /*d6ec*/ 	.word	0xffffffff


	//   ....[139]....
        /*d6f0*/ 	.word	0xffffffff


	//   ....[140]....
        /*d6f4*/ 	.word	0xffffffff


	//   ....[141]....
        /*d6f8*/ 	.word	0xffffffff


	//   ....[142]....
        /*d6fc*/ 	.word	0xffffffff


	//   ....[143]....
        /*d700*/ 	.word	0xffffffff


	//   ....[144]....
        /*d704*/ 	.word	0xffffffff


	//   ....[145]....
        /*d708*/ 	.word	0xffffffff


	//   ....[146]....
        /*d70c*/ 	.word	0xffffffff


	//   ....[147]....
        /*d710*/ 	.word	0xffffffff


	//   ....[148]....
        /*d714*/ 	.word	0xffffffff


	//   ....[149]....
        /*d718*/ 	.word	0xffffffff


	//   ....[150]....
        /*d71c*/ 	.word	0xffffffff


	//   ....[151]....
        /*d720*/ 	.word	0xffffffff


	//   ....[152]....
        /*d724*/ 	.word	0xffffffff


	//   ....[153]....
        /*d728*/ 	.word	0xffffffff


	//   ....[154]....
        /*d72c*/ 	.word	0xffffffff


	//   ....[155]....
        /*d730*/ 	.word	0xffffffff


	//   ....[156]....
        /*d734*/ 	.word	0xffffffff


	//   ....[157]....
        /*d738*/ 	.word	0xffffffff


	//   ....[158]....
        /*d73c*/ 	.word	0xffffffff


	//   ....[159]....
        /*d740*/ 	.word	0xffffffff


	//   ....[160]....
        /*d744*/ 	.word	0xffffffff


	//   ....[161]....
        /*d748*/ 	.word	0xffffffff


	//   ....[162]....
        /*d74c*/ 	.word	0xffffffff


	//   ....[163]....
        /*d750*/ 	.word	0xffffffff


	//   ....[164]....
        /*d754*/ 	.word	0xffffffff


	//   ....[165]....
        /*d758*/ 	.word	0xffffffff


	//   ....[166]....
        /*d75c*/ 	.word	0xffffffff


	//   ....[167]....
        /*d760*/ 	.word	0xffffffff


	//   ....[168]....
        /*d764*/ 	.word	0xffffffff


	//   ....[169]....
        /*d768*/ 	.word	0xffffffff


	//   ....[170]....
        /*d76c*/ 	.word	0xffffffff


	//   ....[171]....
        /*d770*/ 	.word	0xffffffff


	//   ....[172]....
        /*d774*/ 	.word	0xffffffff


	//   ....[173]....
        /*d778*/ 	.word	0xffffffff


	//   ....[174]....
        /*d77c*/ 	.word	0xffffffff


	//   ....[175]....
        /*d780*/ 	.word	0xffffffff


	//   ....[176]....
        /*d784*/ 	.word	0xffffffff


	//   ....[177]....
        /*d788*/ 	.word	0xffffffff


	//   ....[178]....
        /*d78c*/ 	.word	0xffffffff


	//   ....[179]....
        /*d790*/ 	.word	0xffffffff


	//   ....[180]....
        /*d794*/ 	.word	0xffffffff


	//   ....[181]....
        /*d798*/ 	.word	0xffffffff


	//   ....[182]....
        /*d79c*/ 	.word	0xffffffff


	//   ....[183]....
        /*d7a0*/ 	.word	0xffffffff


	//   ....[184]....
        /*d7a4*/ 	.word	0xffffffff


	//   ....[185]....
        /*d7a8*/ 	.word	0xffffffff


	//   ....[186]....
        /*d7ac*/ 	.word	0xffffffff


	//   ....[187]....
        /*d7b0*/ 	.word	0xffffffff


	//   ....[188]....
        /*d7b4*/ 	.word	0xffffffff


	//   ....[189]....
        /*d7b8*/ 	.word	0xffffffff


	//   ....[190]....
        /*d7bc*/ 	.word	0xffffffff


	//   ....[191]....
        /*d7c0*/ 	.word	0xffffffff


	//   ....[192]....
        /*d7c4*/ 	.word	0xffffffff


	//   ....[193]....
        /*d7c8*/ 	.word	0xffffffff


	//   ....[194]....
        /*d7cc*/ 	.word	0xffffffff


	//   ....[195]....
        /*d7d0*/ 	.word	0xffffffff


	//   ....[196]....
        /*d7d4*/ 	.word	0xffffffff


	//   ....[197]....
        /*d7d8*/ 	.word	0xffffffff


	//   ....[198]....
        /*d7dc*/ 	.word	0xffffffff


	//   ....[199]....
        /*d7e0*/ 	.word	0xffffffff


	//   ....[200]....
        /*d7e4*/ 	.word	0xffffffff


	//   ....[201]....
        /*d7e8*/ 	.word	0xffffffff


	//   ....[202]....
        /*d7ec*/ 	.word	0xffffffff


	//   ....[203]....
        /*d7f0*/ 	.word	0xffffffff


	//   ....[204]....
        /*d7f4*/ 	.word	0xffffffff


	//   ....[205]....
        /*d7f8*/ 	.word	0xffffffff


	//   ....[206]....
        /*d7fc*/ 	.word	0xffffffff


	//   ....[207]....
        /*d800*/ 	.word	0xffffffff


	//   ....[208]....
        /*d804*/ 	.word	0xffffffff


	//   ....[209]....
        /*d808*/ 	.word	0xffffffff


	//   ....[210]....
        /*d80c*/ 	.word	0xffffffff


	//   ....[211]....
        /*d810*/ 	.word	0xffffffff


	//   ....[212]....
        /*d814*/ 	.word	0xffffffff


	//   ....[213]....
        /*d818*/ 	.word	0xffffffff


	//   ....[214]....
        /*d81c*/ 	.word	0xffffffff


	//   ....[215]....
        /*d820*/ 	.word	0xffffffff


	//   ....[216]....
        /*d824*/ 	.word	0xffffffff


	//   ....[217]....
        /*d828*/ 	.word	0xffffffff


	//   ....[218]....
        /*d82c*/ 	.word	0xffffffff


	//   ....[219]....
        /*d830*/ 	.word	0xffffffff


	//   ....[220]....
        /*d834*/ 	.word	0xffffffff


	//   ....[221]....
        /*d838*/ 	.word	0xffffffff


	//   ....[222]....
        /*d83c*/ 	.word	0xffffffff


	//   ....[223]....
        /*d840*/ 	.word	0xffffffff


	//   ....[224]....
        /*d844*/ 	.word	0xffffffff


	//   ....[225]....
        /*d848*/ 	.word	0xffffffff


	//   ....[226]....
        /*d84c*/ 	.word	0xffffffff


	//   ....[227]....
        /*d850*/ 	.word	0xffffffff


	//   ....[228]....
        /*d854*/ 	.word	0xffffffff


	//   ....[229]....
        /*d858*/ 	.word	0xffffffff


	//   ....[230]....
        /*d85c*/ 	.word	0xffffffff


	//   ....[231]....
        /*d860*/ 	.word	0xffffffff


	//   ....[232]....
        /*d864*/ 	.word	0xffffffff


	//   ....[233]....
        /*d868*/ 	.word	0xffffffff


	//   ....[234]....
        /*d86c*/ 	.word	0xffffffff


	//   ....[235]....
        /*d870*/ 	.word	0xffffffff


	//   ....[236]....
        /*d874*/ 	.word	0xffffffff


	//   ....[237]....
        /*d878*/ 	.word	0xffffffff


	//   ....[238]....
        /*d87c*/ 	.word	0xffffffff


	//   ....[239]....
        /*d880*/ 	.word	0xffffffff


	//   ....[240]....
        /*d884*/ 	.word	0xffffffff


	//   ....[241]....
        /*d888*/ 	.word	0xffffffff


	//   ....[242]....
        /*d88c*/ 	.word	0xffffffff


	//   ....[243]....
        /*d890*/ 	.word	0xffffffff


	//   ....[244]....
        /*d894*/ 	.word	0xffffffff


	//   ....[245]....
        /*d898*/ 	.word	0xffffffff


	//   ....[246]....
        /*d89c*/ 	.word	0xffffffff


	//   ....[247]....
        /*d8a0*/ 	.word	0xffffffff


	//   ....[248]....
        /*d8a4*/ 	.word	0xffffffff


	//   ....[249]....
        /*d8a8*/ 	.word	0xffffffff


	//   ....[250]....
        /*d8ac*/ 	.word	0xffffffff


	//   ....[251]....
        /*d8b0*/ 	.word	0xffffffff


	//   ....[252]....
        /*d8b4*/ 	.word	0xffffffff


	//   ....[253]....
        /*d8b8*/ 	.word	0xffffffff


	//   ....[254]....
        /*d8bc*/ 	.word	0xffffffff


	//   ....[255]....
        /*d8c0*/ 	.word	0xffffffff


	//   ....[0]....
        /*d8c4*/ 	.word	0xffffffff


	//   ....[1]....
        /*d8c8*/ 	.word	0xffffffff


	//   ....[2]....
        /*d8cc*/ 	.word	0xffffffff


	//   ....[3]....
        /*d8d0*/ 	.word	0xffffffff


	//   ....[4]....
        /*d8d4*/ 	.word	0xffffffff


	//   ....[5]....
        /*d8d8*/ 	.word	0xffffffff


	//   ....[6]....
        /*d8dc*/ 	.word	0xffffffff


	//   ....[7]....
        /*d8e0*/ 	.word	0xffffffff


	//   ....[8]....
        /*d8e4*/ 	.word	0xffffffff


	//   ....[9]....
        /*d8e8*/ 	.word	0xffffffff


	//   ....[10]....
        /*d8ec*/ 	.word	0xffffffff


	//   ....[11]....
        /*d8f0*/ 	.word	0xffffffff


	//   ....[12]....
        /*d8f4*/ 	.word	0xffffffff


	//   ....[13]....
        /*d8f8*/ 	.word	0xffffffff


	//   ....[14]....
        /*d8fc*/ 	.word	0xffffffff


	//   ....[15]....
        /*d900*/ 	.word	0xffffffff


	//   ....[16]....
        /*d904*/ 	.word	0xffffffff


	//   ....[17]....
        /*d908*/ 	.word	0xffffffff


	//   ....[18]....
        /*d90c*/ 	.word	0xffffffff


	//   ....[19]....
        /*d910*/ 	.word	0xffffffff


	//   ....[20]....
        /*d914*/ 	.word	0xffffffff


	//   ....[21]....
        /*d918*/ 	.word	0xffffffff


	//   ....[22]....
        /*d91c*/ 	.word	0xffffffff


	//   ....[23]....
        /*d920*/ 	.word	0xffffffff


	//   ....[24]....
        /*d924*/ 	.word	0xffffffff


	//   ....[25]....
        /*d928*/ 	.word	0xffffffff


	//   ....[26]....
        /*d92c*/ 	.word	0xffffffff


	//   ....[27]....
        /*d930*/ 	.word	0xffffffff


	//   ....[28]....
        /*d934*/ 	.word	0xffffffff


	//   ....[29]....
        /*d938*/ 	.word	0xffffffff


	//   ....[30]....
        /*d93c*/ 	.word	0xffffffff


	//   ....[31]....
        /*d940*/ 	.word	0xffffffff


	//   ....[32]....
        /*d944*/ 	.word	0xffffffff


	//   ....[33]....
        /*d948*/ 	.word	0xffffffff


	//   ....[34]....
        /*d94c*/ 	.word	0xffffffff


	//   ....[35]....
        /*d950*/ 	.word	0xffffffff


	//   ....[36]....
        /*d954*/ 	.word	0xffffffff


	//   ....[37]....
        /*d958*/ 	.word	0xffffffff


	//   ....[38]....
        /*d95c*/ 	.word	0xffffffff


	//   ....[39]....
        /*d960*/ 	.word	0xffffffff


	//   ....[40]....
        /*d964*/ 	.word	0xffffffff


	//   ....[41]....
        /*d968*/ 	.word	0xffffffff


	//   ....[42]....
        /*d96c*/ 	.word	0xffffffff


	//   ....[43]....
        /*d970*/ 	.word	0xffffffff


	//   ....[44]....
        /*d974*/ 	.word	0xffffffff


	//   ....[45]....
        /*d978*/ 	.word	0xffffffff


	//   ....[46]....
        /*d97c*/ 	.word	0xffffffff


	//   ....[47]....
        /*d980*/ 	.word	0xffffffff


	//   ....[48]....
        /*d984*/ 	.word	0xffffffff


	//   ....[49]....
        /*d988*/ 	.word	0xffffffff


	//   ....[50]....
        /*d98c*/ 	.word	0xffffffff


	//   ....[51]....
        /*d990*/ 	.word	0xffffffff


	//   ....[52]....
        /*d994*/ 	.word	0xffffffff


	//   ....[53]....
        /*d998*/ 	.word	0xffffffff


	//   ....[54]....
        /*d99c*/ 	.word	0xffffffff


	//   ....[55]....
        /*d9a0*/ 	.word	0xffffffff


	//   ....[56]....
        /*d9a4*/ 	.word	0xffffffff


	//   ....[57]....
        /*d9a8*/ 	.word	0xffffffff


	//   ....[58]....
        /*d9ac*/ 	.word	0xffffffff


	//   ....[59]....
        /*d9b0*/ 	.word	0xffffffff


	//   ....[60]....
        /*d9b4*/ 	.word	0xffffffff


	//   ....[61]....
        /*d9b8*/ 	.word	0xffffffff


	//   ....[62]....
        /*d9bc*/ 	.word	0xffffffff


	//   ....[63]....
        /*d9c0*/ 	.word	0xffffffff


	//   ....[64]....
        /*d9c4*/ 	.word	0xffffffff


	//   ....[65]....
        /*d9c8*/ 	.word	0xffffffff


	//   ....[66]....
        /*d9cc*/ 	.word	0xffffffff


	//   ....[67]....
        /*d9d0*/ 	.word	0xffffffff


	//   ....[68]....
        /*d9d4*/ 	.word	0xffffffff


	//   ....[69]....
        /*d9d8*/ 	.word	0xffffffff


	//   ....[70]....
        /*d9dc*/ 	.word	0xffffffff


	//   ....[71]....
        /*d9e0*/ 	.word	0xffffffff


	//   ....[72]....
        /*d9e4*/ 	.word	0xffffffff


	//   ....[73]....
        /*d9e8*/ 	.word	0xffffffff


	//   ....[74]....
        /*d9ec*/ 	.word	0xffffffff


	//   ....[75]....
        /*d9f0*/ 	.word	0xffffffff


	//   ....[76]....
        /*d9f4*/ 	.word	0xffffffff


	//   ....[77]....
        /*d9f8*/ 	.word	0xffffffff


	//   ....[78]....
        /*d9fc*/ 	.word	0xffffffff


	//   ....[79]....
        /*da00*/ 	.word	0xffffffff


	//   ....[80]....
        /*da04*/ 	.word	0xffffffff


	//   ....[81]....
        /*da08*/ 	.word	0xffffffff


	//   ....[82]....
        /*da0c*/ 	.word	0xffffffff


	//   ....[83]....
        /*da10*/ 	.word	0xffffffff


	//   ....[84]....
        /*da14*/ 	.word	0xffffffff


	//   ....[85]....
        /*da18*/ 	.word	0xffffffff


	//   ....[86]....
        /*da1c*/ 	.word	0xffffffff


	//   ....[87]....
        /*da20*/ 	.word	0xffffffff


	//   ....[88]....
        /*da24*/ 	.word	0xffffffff


	//   ....[89]....
        /*da28*/ 	.word	0xffffffff


	//   ....[90]....
        /*da2c*/ 	.word	0xffffffff


	//   ....[91]....
        /*da30*/ 	.word	0xffffffff


	//   ....[92]....
        /*da34*/ 	.word	0xffffffff


	//   ....[93]....
        /*da38*/ 	.word	0xffffffff


	//   ....[94]....
        /*da3c*/ 	.word	0xffffffff


	//   ....[95]....
        /*da40*/ 	.word	0xffffffff


	//   ....[96]....
        /*da44*/ 	.word	0xffffffff


	//   ....[97]....
        /*da48*/ 	.word	0xffffffff


	//   ....[98]....
        /*da4c*/ 	.word	0xffffffff


	//   ....[99]....
        /*da50*/ 	.word	0xffffffff


	//   ....[100]....
        /*da54*/ 	.word	0xffffffff


	//   ....[101]....
        /*da58*/ 	.word	0xffffffff


	//   ....[102]....
        /*da5c*/ 	.word	0xffffffff


	//   ....[103]....
        /*da60*/ 	.word	0xffffffff


	//   ....[104]....
        /*da64*/ 	.word	0xffffffff


	//   ....[105]....
        /*da68*/ 	.word	0xffffffff


	//   ....[106]....
        /*da6c*/ 	.word	0xffffffff


	//   ....[107]....
        /*da70*/ 	.word	0xffffffff


	//   ....[108]....
        /*da74*/ 	.word	0xffffffff


	//   ....[109]....
        /*da78*/ 	.word	0xffffffff


	//   ....[110]....
        /*da7c*/ 	.word	0xffffffff


	//   ....[111]....
        /*da80*/ 	.word	0xffffffff


	//   ....[112]....
        /*da84*/ 	.word	0xffffffff


	//   ....[113]....
        /*da88*/ 	.word	0xffffffff


	//   ....[114]....
        /*da8c*/ 	.word	0xffffffff


	//   ....[115]....
        /*da90*/ 	.word	0xffffffff


	//   ....[116]....
        /*da94*/ 	.word	0xffffffff


	//   ....[117]....
        /*da98*/ 	.word	0xffffffff


	//   ....[118]....
        /*da9c*/ 	.word	0xffffffff


	//   ....[119]....
        /*daa0*/ 	.word	0xffffffff


	//   ....[120]....
        /*daa4*/ 	.word	0xffffffff


	//   ....[121]....
        /*daa8*/ 	.word	0xffffffff


	//   ....[122]....
        /*daac*/ 	.word	0xffffffff


	//   ....[123]....
        /*dab0*/ 	.word	0xffffffff


	//   ....[124]....
        /*dab4*/ 	.word	0xffffffff


	//   ....[125]....
        /*dab8*/ 	.word	0xffffffff


	//   ....[126]....
        /*dabc*/ 	.word	0xffffffff


	//   ....[127]....
        /*dac0*/ 	.word	0xffffffff


	//   ....[128]....
        /*dac4*/ 	.word	0xffffffff


	//   ....[129]....
        /*dac8*/ 	.word	0xffffffff


	//   ....[130]....
        /*dacc*/ 	.word	0xffffffff


	//   ....[131]....
        /*dad0*/ 	.word	0xffffffff


	//   ....[132]....
        /*dad4*/ 	.word	0xffffffff


	//   ....[133]....
        /*dad8*/ 	.word	0xffffffff


	//   ....[134]....
        /*dadc*/ 	.word	0xffffffff


	//   ....[135]....
        /*dae0*/ 	.word	0xffffffff


	//   ....[136]....
        /*dae4*/ 	.word	0xffffffff


	//   ....[137]....
        /*dae8*/ 	.word	0xffffffff


	//   ....[138]....
        /*daec*/ 	.word	0xffffffff


	//   ....[139]....
        /*daf0*/ 	.word	0xffffffff


	//   ....[140]....
        /*daf4*/ 	.word	0xffffffff


	//   ....[141]....
        /*daf8*/ 	.word	0xffffffff


	//   ....[142]....
        /*dafc*/ 	.word	0xffffffff


	//   ....[143]....
        /*db00*/ 	.word	0xffffffff


	//   ....[144]....
        /*db04*/ 	.word	0xffffffff


	//   ....[145]....
        /*db08*/ 	.word	0xffffffff


	//   ....[146]....
        /*db0c*/ 	.word	0xffffffff


	//   ....[147]....
        /*db10*/ 	.word	0xffffffff


	//   ....[148]....
        /*db14*/ 	.word	0xffffffff


	//   ....[149]....
        /*db18*/ 	.word	0xffffffff


	//   ....[150]....
        /*db1c*/ 	.word	0xffffffff


	//   ....[151]....
        /*db20*/ 	.word	0xffffffff


	//   ....[152]....
        /*db24*/ 	.word	0xffffffff


	//   ....[153]....
        /*db28*/ 	.word	0xffffffff


	//   ....[154]....
        /*db2c*/ 	.word	0xffffffff


	//   ....[155]....
        /*db30*/ 	.word	0xffffffff


	//   ....[156]....
        /*db34*/ 	.word	0xffffffff


	//   ....[157]....
        /*db38*/ 	.word	0xffffffff


	//   ....[158]....
        /*db3c*/ 	.word	0xffffffff


	//   ....[159]....
        /*db40*/ 	.word	0xffffffff


	//   ....[160]....
        /*db44*/ 	.word	0xffffffff


	//   ....[161]....
        /*db48*/ 	.word	0xffffffff


	//   ....[162]....
        /*db4c*/ 	.word	0xffffffff


	//   ....[163]....
        /*db50*/ 	.word	0xffffffff


	//   ....[164]....
        /*db54*/ 	.word	0xffffffff


	//   ....[165]....
        /*db58*/ 	.word	0xffffffff


	//   ....[166]....
        /*db5c*/ 	.word	0xffffffff


	//   ....[167]....
        /*db60*/ 	.word	0xffffffff


	//   ....[168]....
        /*db64*/ 	.word	0xffffffff


	//   ....[169]....
        /*db68*/ 	.word	0xffffffff


	//   ....[170]....
        /*db6c*/ 	.word	0xffffffff


	//   ....[171]....
        /*db70*/ 	.word	0xffffffff


	//   ....[172]....
        /*db74*/ 	.word	0xffffffff


	//   ....[173]....
        /*db78*/ 	.word	0xffffffff


	//   ....[174]....
        /*db7c*/ 	.word	0xffffffff


	//   ....[175]....
        /*db80*/ 	.word	0xffffffff


	//   ....[176]....
        /*db84*/ 	.word	0xffffffff


	//   ....[177]....
        /*db88*/ 	.word	0xffffffff


	//   ....[178]....
        /*db8c*/ 	.word	0xffffffff


	//   ....[179]....
        /*db90*/ 	.word	0xffffffff


	//   ....[180]....
        /*db94*/ 	.word	0xffffffff


	//   ....[181]....
        /*db98*/ 	.word	0xffffffff


	//   ....[182]....
        /*db9c*/ 	.word	0xffffffff


	//   ....[183]....
        /*dba0*/ 	.word	0xffffffff


	//   ....[184]....
        /*dba4*/ 	.word	0xffffffff


	//   ....[185]....
        /*dba8*/ 	.word	0xffffffff


	//   ....[186]....
        /*dbac*/ 	.word	0xffffffff


	//   ....[187]....
        /*dbb0*/ 	.word	0xffffffff


	//   ....[188]....
        /*dbb4*/ 	.word	0xffffffff


	//   ....[189]....
        /*dbb8*/ 	.word	0xffffffff


	//   ....[190]....
        /*dbbc*/ 	.word	0xffffffff


	//   ....[191]....
        /*dbc0*/ 	.word	0xffffffff


	//   ....[192]....
        /*dbc4*/ 	.word	0xffffffff


	//   ....[193]....
        /*dbc8*/ 	.word	0xffffffff


	//   ....[194]....
        /*dbcc*/ 	.word	0xffffffff


	//   ....[195]....
        /*dbd0*/ 	.word	0xffffffff


	//   ....[196]....
        /*dbd4*/ 	.word	0xffffffff


	//   ....[197]....
        /*dbd8*/ 	.word	0xffffffff


	//   ....[198]....
        /*dbdc*/ 	.word	0xffffffff


	//   ....[199]....
        /*dbe0*/ 	.word	0xffffffff


	//   ....[200]....
        /*dbe4*/ 	.word	0xffffffff


	//   ....[201]....
        /*dbe8*/ 	.word	0xffffffff


	//   ....[202]....
        /*dbec*/ 	.word	0xffffffff


	//   ....[203]....
        /*dbf0*/ 	.word	0xffffffff


	//   ....[204]....
        /*dbf4*/ 	.word	0xffffffff


	//   ....[205]....
        /*dbf8*/ 	.word	0xffffffff


	//   ....[206]....
        /*dbfc*/ 	.word	0xffffffff


	//   ....[207]....
        /*dc00*/ 	.word	0xffffffff


	//   ....[208]....
        /*dc04*/ 	.word	0xffffffff


	//   ....[209]....
        /*dc08*/ 	.word	0xffffffff


	//   ....[210]....
        /*dc0c*/ 	.word	0xffffffff


	//   ....[211]....
        /*dc10*/ 	.word	0xffffffff


	//   ....[212]....
        /*dc14*/ 	.word	0xffffffff


	//   ....[213]....
        /*dc18*/ 	.word	0xffffffff


	//   ....[214]....
        /*dc1c*/ 	.word	0xffffffff


	//   ....[215]....
        /*dc20*/ 	.word	0xffffffff


	//   ....[216]....
        /*dc24*/ 	.word	0xffffffff


	//   ....[217]....
        /*dc28*/ 	.word	0xffffffff


	//   ....[218]....
        /*dc2c*/ 	.word	0xffffffff


	//   ....[219]....
        /*dc30*/ 	.word	0xffffffff


	//   ....[220]....
        /*dc34*/ 	.word	0xffffffff


	//   ....[221]....
        /*dc38*/ 	.word	0xffffffff


	//   ....[222]....
        /*dc3c*/ 	.word	0xffffffff


	//   ....[223]....
        /*dc40*/ 	.word	0xffffffff


	//   ....[224]....
        /*dc44*/ 	.word	0xffffffff


	//   ....[225]....
        /*dc48*/ 	.word	0xffffffff


	//   ....[226]....
        /*dc4c*/ 	.word	0xffffffff


	//   ....[227]....
        /*dc50*/ 	.word	0xffffffff


	//   ....[228]....
        /*dc54*/ 	.word	0xffffffff


	//   ....[229]....
        /*dc58*/ 	.word	0xffffffff


	//   ....[230]....
        /*dc5c*/ 	.word	0xffffffff


	//   ....[231]....
        /*dc60*/ 	.word	0xffffffff


	//   ....[232]....
        /*dc64*/ 	.word	0xffffffff


	//   ....[233]....
        /*dc68*/ 	.word	0xffffffff


	//   ....[234]....
        /*dc6c*/ 	.word	0xffffffff


	//   ....[235]....
        /*dc70*/ 	.word	0xffffffff


	//   ....[236]....
        /*dc74*/ 	.word	0xffffffff


	//   ....[237]....
        /*dc78*/ 	.word	0xffffffff


	//   ....[238]....
        /*dc7c*/ 	.word	0xffffffff


	//   ....[239]....
        /*dc80*/ 	.word	0xffffffff


	//   ....[240]....
        /*dc84*/ 	.word	0xffffffff


	//   ....[241]....
        /*dc88*/ 	.word	0xffffffff


	//   ....[242]....
        /*dc8c*/ 	.word	0xffffffff


	//   ....[243]....
        /*dc90*/ 	.word	0xffffffff


	//   ....[244]....
        /*dc94*/ 	.word	0xffffffff


	//   ....[245]....
        /*dc98*/ 	.word	0xffffffff


	//   ....[246]....
        /*dc9c*/ 	.word	0xffffffff


	//   ....[247]....
        /*dca0*/ 	.word	0xffffffff


	//   ....[248]....
        /*dca4*/ 	.word	0xffffffff


	//   ....[249]....
        /*dca8*/ 	.word	0xffffffff


	//   ....[250]....
        /*dcac*/ 	.word	0xffffffff


	//   ....[251]....
        /*dcb0*/ 	.word	0xffffffff


	//   ....[252]....
        /*dcb4*/ 	.word	0xffffffff


	//   ....[253]....
        /*dcb8*/ 	.word	0xffffffff


	//   ....[254]....
        /*dcbc*/ 	.word	0xffffffff


	//----- nvinfo : EIATTR_COOP_GROUP_INSTR_OFFSETS
	.align		4
.L_39:
        /*dcc0*/ 	.byte	0x04, 0x28
        /*dcc2*/ 	.short	(.L_41 - .L_40)


	//   ....[0]....
.L_40:
        /*dcc4*/ 	.word	0x000a02b0


	//   ....[1]....
        /*dcc8*/ 	.word	0x000a0350


	//   ....[2]....
        /*dccc*/ 	.word	0x000a0390


	//   ....[3]....
        /*dcd0*/ 	.word	0x000a03b0


	//   ....[4]....
        /*dcd4*/ 	.word	0x000a03d0


	//   ....[5]....
        /*dcd8*/ 	.word	0x000a0450


	//   ....[6]....
        /*dcdc*/ 	.word	0x000a04b0


	//   ....[7]....
        /*dce0*/ 	.word	0x000a04f0


	//   ....[8]....
        /*dce4*/ 	.word	0x000a0550


	//   ....[9]....
        /*dce8*/ 	.word	0x000a05d0


	//   ....[10]....
        /*dcec*/ 	.word	0x000a0610


	//   ....[11]....
        /*dcf0*/ 	.word	0x000a0630


	//   ....[12]....
        /*dcf4*/ 	.word	0x000a0690


	//   ....[13]....
        /*dcf8*/ 	.word	0x000a0710


	//   ....[14]....
        /*dcfc*/ 	.word	0x000a0730


	//   ....[15]....
        /*dd00*/ 	.word	0x000a0770


	//   ....[16]....
        /*dd04*/ 	.word	0x000a07d0


	//   ....[17]....
        /*dd08*/ 	.word	0x000a0850


	//   ....[18]....
        /*dd0c*/ 	.word	0x000a0870


	//   ....[19]....
        /*dd10*/ 	.word	0x000a08b0


	//   ....[20]....
        /*dd14*/ 	.word	0x000a08f0


	//   ....[21]....
        /*dd18*/ 	.word	0x000a0950


	//   ....[22]....
        /*dd1c*/ 	.word	0x000a0970


	//   ....[23]....
        /*dd20*/ 	.word	0x000a0a30


	//   ....[24]....
        /*dd24*/ 	.word	0x000a0a70


	//   ....[25]....
        /*dd28*/ 	.word	0x000a0a90


	//   ....[26]....
        /*dd2c*/ 	.word	0x000a0af0


	//   ....[27]....
        /*dd30*/ 	.word	0x000a0b30


	//   ....[28]....
        /*dd34*/ 	.word	0x000a0bb0


	//   ....[29]....
        /*dd38*/ 	.word	0x000a0bd0


	//   ....[30]....
        /*dd3c*/ 	.word	0x000a0bf0


	//   ....[31]....
        /*dd40*/ 	.word	0x000a0c70


	//   ....[32]....
        /*dd44*/ 	.word	0x000a0cb0


	//   ....[33]....
        /*dd48*/ 	.word	0x000a0d30


	//   ....[34]....
        /*dd4c*/ 	.word	0x000a0d50


	//   ....[35]....
        /*dd50*/ 	.word	0x000a0d90


	//   ....[36]....
        /*dd54*/ 	.word	0x000a0dd0


	//   ....[37]....
        /*dd58*/ 	.word	0x000a0e30


	//   ....[38]....
        /*dd5c*/ 	.word	0x000a0e50


	//   ....[39]....
        /*dd60*/ 	.word	0x000a0f10


	//   ....[40]....
        /*dd64*/ 	.word	0x000a0f50


	//   ....[41]....
        /*dd68*/ 	.word	0x000a0f70


	//   ....[42]....
        /*dd6c*/ 	.word	0x000a0fd0


	//   ....[43]....
        /*dd70*/ 	.word	0x000a1010


	//   ....[44]....
        /*dd74*/ 	.word	0x000a1050


	//   ....[45]....
        /*dd78*/ 	.word	0x000a10f0


	//   ....[46]....
        /*dd7c*/ 	.word	0x000a1110


	//   ....[47]....
        /*dd80*/ 	.word	0x000a1150


	//   ....[48]....
        /*dd84*/ 	.word	0x000a1190


	//   ....[49]....
        /*dd88*/ 	.word	0x000a1230


	//   ....[50]....
        /*dd8c*/ 	.word	0x000a1270


	//   ....[51]....
        /*dd90*/ 	.word	0x000a1290


	//   ....[52]....
        /*dd94*/ 	.word	0x000a12b0


	//   ....[53]....
        /*dd98*/ 	.word	0x000a1330


	//   ....[54]....
        /*dd9c*/ 	.word	0x000a1370


	//   ....[55]....
        /*dda0*/ 	.word	0x000a13d0


	//   ....[56]....
        /*dda4*/ 	.word	0x000a1430


	//   ....[57]....
        /*dda8*/ 	.word	0x000a14b0


	//   ....[58]....
        /*ddac*/ 	.word	0x000a14d0


	//   ....[59]....
        /*ddb0*/ 	.word	0x000a1510


	//   ....[60]....
        /*ddb4*/ 	.word	0x000a1550


	//   ....[61]....
        /*ddb8*/ 	.word	0x000a15b0


	//   ....[62]....
        /*ddbc*/ 	.word	0x000a15d0


	//   ....[63]....
        /*ddc0*/ 	.word	0x000a1690


	//   ....[64]....
        /*ddc4*/ 	.word	0x000a16d0


	//   ....[65]....
        /*ddc8*/ 	.word	0x000a16f0


	//   ....[66]....
        /*ddcc*/ 	.word	0x000a1750


	//   ....[67]....
        /*ddd0*/ 	.word	0x000a1790


	//   ....[68]....
        /*ddd4*/ 	.word	0x000a17d0


	//   ....[69]....
        /*ddd8*/ 	.word	0x000a1870


	//   ....[70]....
        /*dddc*/ 	.word	0x000a1890


	//   ....[71]....
        /*dde0*/ 	.word	0x000a18d0


	//   ....[72]....
        /*dde4*/ 	.word	0x000a1910


	//   ....[73]....
        /*dde8*/ 	.word	0x000a19b0


	//   ....[74]....
        /*ddec*/ 	.word	0x000a19f0


	//   ....[75]....
        /*ddf0*/ 	.word	0x000a1a10


	//   ....[76]....
        /*ddf4*/ 	.word	0x000a1a30


	//   ....[77]....
        /*ddf8*/ 	.word	0x000a1ab0


	//   ....[78]....
        /*ddfc*/ 	.word	0x000a1af0


	//   ....[79]....
        /*de00*/ 	.word	0x000a1b50


	//   ....[80]....
        /*de04*/ 	.word	0x000a1bb0


	//   ....[81]....
        /*de08*/ 	.word	0x000a1c30


	//   ....[82]....
        /*de0c*/ 	.word	0x000a1c50


	//   ....[83]....
        /*de10*/ 	.word	0x000a1c90


	//   ....[84]....
        /*de14*/ 	.word	0x000a1cd0


	//   ....[85]....
        /*de18*/ 	.word	0x000a1d30


	//   ....[86]....
        /*de1c*/ 	.word	0x000a1d50


	//   ....[87]....
        /*de20*/ 	.word	0x000a1e10


	//   ....[88]....
        /*de24*/ 	.word	0x000a1e50


	//   ....[89]....
        /*de28*/ 	.word	0x000a1e70


	//   ....[90]....
        /*de2c*/ 	.word	0x000a1ed0


	//   ....[91]....
        /*de30*/ 	.word	0x000a1f10


	//   ....[92]....
        /*de34*/ 	.word	0x000a1f50


	//   ....[93]....
        /*de38*/ 	.word	0x000a2000


	//   ....[94]....
        /*de3c*/ 	.word	0x000a2030


	//   ....[95]....
        /*de40*/ 	.word	0x000a2050


	//   ....[96]....
        /*de44*/ 	.word	0x000a2090


	//   ....[97]....
        /*de48*/ 	.word	0x000a20f0


	//   ....[98]....
        /*de4c*/ 	.word	0x000a2130


	//   ....[99]....
        /*de50*/ 	.word	0x000a2190


	//   ....[100]....
        /*de54*/ 	.word	0x000a21f0


	//   ....[101]....
        /*de58*/ 	.word	0x000a2280


	//   ....[102]....
        /*de5c*/ 	.word	0x000a22b0


	//   ....[103]....
        /*de60*/ 	.word	0x000a22d0


	//   ....[104]....
        /*de64*/ 	.word	0x000a2310


	//   ....[105]....
        /*de68*/ 	.word	0x000a2370


	//   ....[106]....
        /*de6c*/ 	.word	0x000a23b0


	//   ....[107]....
        /*de70*/ 	.word	0x000a2410


	//   ....[108]....
        /*de74*/ 	.word	0x000a2470


	//   ....[109]....
        /*de78*/ 	.word	0x000a2510


	//   ....[110]....
        /*de7c*/ 	.word	0x000a2530


	//   ....[111]....
        /*de80*/ 	.word	0x000a2550


	//   ....[112]....
        /*de84*/ 	.word	0x000a2590


	//   ....[113]....
        /*de88*/ 	.word	0x000a25f0


	//   ....[114]....
        /*de8c*/ 	.word	0x000a2630


	//   ....[115]....
        /*de90*/ 	.word	0x000a2690


	//   ....[116]....
        /*de94*/ 	.word	0x000a26f0


	//   ....[117]....
        /*de98*/ 	.word	0x000a2790


	//   ....[118]....
        /*de9c*/ 	.word	0x000a27b0


	//   ....[119]....
        /*dea0*/ 	.word	0x000a27d0


	//   ....[120]....
        /*dea4*/ 	.word	0x000a2810


	//   ....[121]....
        /*dea8*/ 	.word	0x000a2870


	//   ....[122]....
        /*deac*/ 	.word	0x000a28b0


	//   ....[123]....
        /*deb0*/ 	.word	0x000a2910


	//   ....[124]....
        /*deb4*/ 	.word	0x000a2970


	//   ....[125]....
        /*deb8*/ 	.word	0x000a2a00


	//   ....[126]....
        /*debc*/ 	.word	0x000a2a30


	//   ....[127]....
        /*dec0*/ 	.word	0x000a2a50


	//   ....[128]....
        /*dec4*/ 	.word	0x000a2a90


	//   ....[129]....
        /*dec8*/ 	.word	0x000a2af0


	//   ....[130]....
        /*decc*/ 	.word	0x000a2b30


	//   ....[131]....
        /*ded0*/ 	.word	0x000a2b90


	//   ....[132]....
        /*ded4*/ 	.word	0x000a2bf0


	//   ....[133]....
        /*ded8*/ 	.word	0x000a2c90


	//   ....[134]....
        /*dedc*/ 	.word	0x000a2cb0


	//   ....[135]....
        /*dee0*/ 	.word	0x000a2cd0


	//   ....[136]....
        /*dee4*/ 	.word	0x000a2d10


	//   ....[137]....
        /*dee8*/ 	.word	0x000a2d70


	//   ....[138]....
        /*deec*/ 	.word	0x000a2db0


	//   ....[139]....
        /*def0*/ 	.word	0x000a2e10


	//   ....[140]....
        /*def4*/ 	.word	0x000a2e70


	//   ....[141]....
        /*def8*/ 	.word	0x000a2f10


	//   ....[142]....
        /*defc*/ 	.word	0x000a2f30


	//   ....[143]....
        /*df00*/ 	.word	0x000a2f50


	//   ....[144]....
        /*df04*/ 	.word	0x000a2f90


	//   ....[145]....
        /*df08*/ 	.word	0x000a2ff0


	//   ....[146]....
        /*df0c*/ 	.word	0x000a3030


	//   ....[147]....
        /*df10*/ 	.word	0x000a3090


	//   ....[148]....
        /*df14*/ 	.word	0x000a30f0


	//   ....[149]....
        /*df18*/ 	.word	0x000a3180


	//   ....[150]....
        /*df1c*/ 	.word	0x000a31b0


	//   ....[151]....
        /*df20*/ 	.word	0x000a31d0


	//   ....[152]....
        /*df24*/ 	.word	0x000a3210


	//   ....[153]....
        /*df28*/ 	.word	0x000a3270


	//   ....[154]....
        /*df2c*/ 	.word	0x000a32b0


	//   ....[155]....
        /*df30*/ 	.word	0x000a3310


	//   ....[156]....
        /*df34*/ 	.word	0x000a3370


	//   ....[157]....
        /*df38*/ 	.word	0x000a3410


	//   ....[158]....
        /*df3c*/ 	.word	0x000a3430


	//   ....[159]....
        /*df40*/ 	.word	0x000a3450


	//   ....[160]....
        /*df44*/ 	.word	0x000a3490


	//   ....[161]....
        /*df48*/ 	.word	0x000a34f0


	//   ....[162]....
        /*df4c*/ 	.word	0x000a3530


	//   ....[163]....
        /*df50*/ 	.word	0x000a3590


	//   ....[164]....
        /*df54*/ 	.word	0x000a35d0


	//   ....[165]....
        /*df58*/ 	.word	0x000a3630


	//   ....[166]....
        /*df5c*/ 	.word	0x000a3670


	//   ....[167]....
        /*df60*/ 	.word	0x000a36d0


	//   ....[168]....
        /*df64*/ 	.word	0x000a3710


	//   ....[169]....
        /*df68*/ 	.word	0x000a3770


	//   ....[170]....
        /*df6c*/ 	.word	0x000a37b0


	//   ....[171]....
        /*df70*/ 	.word	0x000a3810


	//   ....[172]....
        /*df74*/ 	.word	0x000a3850


	//   ....[173]....
        /*df78*/ 	.word	0x000a38b0


	//   ....[174]....
        /*df7c*/ 	.word	0x000a38f0


	//   ....[175]....
        /*df80*/ 	.word	0x000a3950


	//   ....[176]....
        /*df84*/ 	.word	0x000a3990


	//   ....[177]....
        /*df88*/ 	.word	0x000a39f0


	//   ....[178]....
        /*df8c*/ 	.word	0x000a3a30


	//   ....[179]....
        /*df90*/ 	.word	0x000a3a90


	//   ....[180]....
        /*df94*/ 	.word	0x000a3ad0


	//   ....[181]....
        /*df98*/ 	.word	0x000a3b30


	//   ....[182]....
        /*df9c*/ 	.word	0x000a3b70


	//   ....[183]....
        /*dfa0*/ 	.word	0x000a3bd0


	//   ....[184]....
        /*dfa4*/ 	.word	0x000a3c10


	//   ....[185]....
        /*dfa8*/ 	.word	0x000a3c70


	//   ....[186]....
        /*dfac*/ 	.word	0x000a3cb0


	//   ....[187]....
        /*dfb0*/ 	.word	0x000a3d10


	//   ....[188]....
        /*dfb4*/ 	.word	0x000a3d50


	//   ....[189]....
        /*dfb8*/ 	.word	0x000a3db0


	//   ....[190]....
        /*dfbc*/ 	.word	0x000a3df0


	//   ....[191]....
        /*dfc0*/ 	.word	0x000a3e50


	//   ....[192]....
        /*dfc4*/ 	.word	0x000a3e90


	//   ....[193]....
        /*dfc8*/ 	.word	0x000a3ef0


	//   ....[194]....
        /*dfcc*/ 	.word	0x000a3f30


	//   ....[195]....
        /*dfd0*/ 	.word	0x000a3f90


	//   ....[196]....
        /*dfd4*/ 	.word	0x000a3fd0


	//   ....[197]....
        /*dfd8*/ 	.word	0x000a4030


	//   ....[198]....
        /*dfdc*/ 	.word	0x000a4070


	//   ....[199]....
        /*dfe0*/ 	.word	0x000a40d0


	//   ....[200]....
        /*dfe4*/ 	.word	0x000a4110


	//   ....[201]....
        /*dfe8*/ 	.word	0x000a4170


	//   ....[202]....
        /*dfec*/ 	.word	0x000a41b0


	//   ....[203]....
        /*dff0*/ 	.word	0x000a4210


	//   ....[204]....
        /*dff4*/ 	.word	0x000a4250


	//   ....[205]....
        /*dff8*/ 	.word	0x000a42b0


	//   ....[206]....
        /*dffc*/ 	.word	0x000a42f0


	//   ....[207]....
        /*e000*/ 	.word	0x000a4350


	//   ....[208]....
        /*e004*/ 	.word	0x000a4390


	//   ....[209]....
        /*e008*/ 	.word	0x000a43f0


	//   ....[210]....
        /*e00c*/ 	.word	0x000a4430


	//   ....[211]....
        /*e010*/ 	.word	0x000a4490


	//   ....[212]....
        /*e014*/ 	.word	0x000a44d0


	//   ....[213]....
        /*e018*/ 	.word	0x000a4530


	//   ....[214]....
        /*e01c*/ 	.word	0x000a4570


	//   ....[215]....
        /*e020*/ 	.word	0x000a45d0


	//   ....[216]....
        /*e024*/ 	.word	0x000a4610


	//   ....[217]....
        /*e028*/ 	.word	0x000a4670


	//   ....[218]....
        /*e02c*/ 	.word	0x000a46b0


	//   ....[219]....
        /*e030*/ 	.word	0x000a4710


	//   ....[220]....
        /*e034*/ 	.word	0x000a4750


	//   ....[221]....
        /*e038*/ 	.word	0x000a47b0


	//   ....[222]....
        /*e03c*/ 	.word	0x000a47f0


	//   ....[223]....
        /*e040*/ 	.word	0x000a4850


	//   ....[224]....
        /*e044*/ 	.word	0x000a4890


	//   ....[225]....
        /*e048*/ 	.word	0x000a48f0


	//   ....[226]....
        /*e04c*/ 	.word	0x000a4930


	//   ....[227]....
        /*e050*/ 	.word	0x000a4990


	//   ....[228]....
        /*e054*/ 	.word	0x000a49d0


	//   ....[229]....
        /*e058*/ 	.word	0x000a4a30


	//   ....[230]....
        /*e05c*/ 	.word	0x000a4a70


	//   ....[231]....
        /*e060*/ 	.word	0x000a4ad0


	//   ....[232]....
        /*e064*/ 	.word	0x000a4b10


	//   ....[233]....
        /*e068*/ 	.word	0x000a4b70


	//   ....[234]....
        /*e06c*/ 	.word	0x000a4bb0


	//   ....[235]....
        /*e070*/ 	.word	0x000a4c10


	//   ....[236]....
        /*e074*/ 	.word	0x000a4c50


	//   ....[237]....
        /*e078*/ 	.word	0x000a4cb0


	//   ....[238]....
        /*e07c*/ 	.word	0x000a4cf0


	//   ....[239]....
        /*e080*/ 	.word	0x000a4d50


	//   ....[240]....
        /*e084*/ 	.word	0x000a4da0


	//   ....[241]....
        /*e088*/ 	.word	0x000a4e00


	//   ....[242]....
        /*e08c*/ 	.word	0x000a4e40


	//   ....[243]....
        /*e090*/ 	.word	0x000a4ea0


	//   ....[244]....
        /*e094*/ 	.word	0x000a4ee0


	//   ....[245]....
        /*e098*/ 	.word	0x000a4f40


	//   ....[246]....
        /*e09c*/ 	.word	0x000a4f80


	//   ....[247]....
        /*e0a0*/ 	.word	0x000a4fe0


	//   ....[248]....
        /*e0a4*/ 	.word	0x000a50c0


	//   ....[249]....
        /*e0a8*/ 	.word	0x000a7510


	//   ....[250]....
        /*e0ac*/ 	.word	0x000a79a0


	//   ....[251]....
        /*e0b0*/ 	.word	0x000a79c0


	//   ....[252]....
        /*e0b4*/ 	.word	0x000a7a10


	//   ....[253]....
        /*e0b8*/ 	.word	0x000a7a60


	//   ....[254]....
        /*e0bc*/ 	.word	0x000a7ae0


	//   ....[255]....
        /*e0c0*/ 	.word	0x000a7b00


	//   ....[0]....
        /*e0c4*/ 	.word	0x000a7b80


	//   ....[1]....
        /*e0c8*/ 	.word	0x000a7bd0


	//   ....[2]....
        /*e0cc*/ 	.word	0x000a7c50


	//   ....[3]....
        /*e0d0*/ 	.word	0x000a7c70


	//   ....[4]....
        /*e0d4*/ 	.word	0x000a7cc0


	//   ....[5]....
        /*e0d8*/ 	.word	0x000a7d10


	//   ....[6]....
        /*e0dc*/ 	.word	0x000a7d90


	//   ....[7]....
        /*e0e0*/ 	.word	0x000a7db0


	//   ....[8]....
        /*e0e4*/ 	.word	0x000a7e00


	//   ....[9]....
        /*e0e8*/ 	.word	0x000a7e50


	//   ....[10]....
        /*e0ec*/ 	.word	0x000a7ed0


	//   ....[11]....
        /*e0f0*/ 	.word	0x000a7ef0


	//   ....[12]....
        /*e0f4*/ 	.word	0x000a7f40


	//   ....[13]....
        /*e0f8*/ 	.word	0x000a7f90


	//   ....[14]....
        /*e0fc*/ 	.word	0x000a8010


	//   ....[15]....
        /*e100*/ 	.word	0x000a8030


	//   ....[16]....
        /*e104*/ 	.word	0x000a8080


	//   ....[17]....
        /*e108*/ 	.word	0x000a80d0


	//   ....[18]....
        /*e10c*/ 	.word	0x000a8150


	//   ....[19]....
        /*e110*/ 	.word	0x000a8170


	//   ....[20]....
        /*e114*/ 	.word	0x000a81c0


	//   ....[21]....
        /*e118*/ 	.word	0x000a8210


	//   ....[22]....
        /*e11c*/ 	.word	0x000a8290


	//   ....[23]....
        /*e120*/ 	.word	0x000a82b0


	//   ....[24]....
        /*e124*/ 	.word	0x000a8300


	//   ....[25]....
        /*e128*/ 	.word	0x000a8350


	//   ....[26]....
        /*e12c*/ 	.word	0x000a83d0


	//   ....[27]....
        /*e130*/ 	.word	0x000a83f0


	//   ....[28]....
        /*e134*/ 	.word	0x000a8440


	//   ....[29]....
        /*e138*/ 	.word	0x000a8490


	//   ....[30]....
        /*e13c*/ 	.word	0x000a8510


	//   ....[31]....
        /*e140*/ 	.word	0x000a8530


	//   ....[32]....
        /*e144*/ 	.word	0x000a8580


	//   ....[33]....
        /*e148*/ 	.word	0x000a85d0


	//   ....[34]....
        /*e14c*/ 	.word	0x000a8650


	//   ....[35]....
        /*e150*/ 	.word	0x000a8670


	//   ....[36]....
        /*e154*/ 	.word	0x000a86c0


	//   ....[37]....
        /*e158*/ 	.word	0x000a8710


	//   ....[38]....
        /*e15c*/ 	.word	0x000a8790


	//   ....[39]....
        /*e160*/ 	.word	0x000a87b0


	//   ....[40]....
        /*e164*/ 	.word	0x000a8800


	//   ....[41]....
        /*e168*/ 	.word	0x000a8850


	//   ....[42]....
        /*e16c*/ 	.word	0x000a88d0


	//   ....[43]....
        /*e170*/ 	.word	0x000a88f0


	//   ....[44]....
        /*e174*/ 	.word	0x000a8940


	//   ....[45]....
        /*e178*/ 	.word	0x000a8990


	//   ....[46]....
        /*e17c*/ 	.word	0x000a8a10


	//   ....[47]....
        /*e180*/ 	.word	0x000a8a30


	//   ....[48]....
        /*e184*/ 	.word	0x000a8a80


	//   ....[49]....
        /*e188*/ 	.word	0x000a8ad0


	//   ....[50]....
        /*e18c*/ 	.word	0x000a8b50


	//   ....[51]....
        /*e190*/ 	.word	0x000a8b70


	//   ....[52]....
        /*e194*/ 	.word	0x000a8bc0


	//   ....[53]....
        /*e198*/ 	.word	0x000a8c10


	//   ....[54]....
        /*e19c*/ 	.word	0x000a8c90


	//   ....[55]....
        /*e1a0*/ 	.word	0x000a8cb0


	//   ....[56]....
        /*e1a4*/ 	.word	0x000a8d00


	//   ....[57]....
        /*e1a8*/ 	.word	0x000a8d50


	//   ....[58]....
        /*e1ac*/ 	.word	0x000a8dd0


	//   ....[59]....
        /*e1b0*/ 	.word	0x000a8df0


	//   ....[60]....
        /*e1b4*/ 	.word	0x000a8e40


	//   ....[61]....
        /*e1b8*/ 	.word	0x000a8e90


	//   ....[62]....
        /*e1bc*/ 	.word	0x000a8f10


	//   ....[63]....
        /*e1c0*/ 	.word	0x000a8f30


	//   ....[64]....
        /*e1c4*/ 	.word	0x000a8f80


	//   ....[65]....
        /*e1c8*/ 	.word	0x000a8fd0


	//   ....[66]....
        /*e1cc*/ 	.word	0x000a9050


	//   ....[67]....
        /*e1d0*/ 	.word	0x000a9070


	//   ....[68]....
        /*e1d4*/ 	.word	0x000a90c0


	//   ....[69]....
        /*e1d8*/ 	.word	0x000a9110


	//   ....[70]....
        /*e1dc*/ 	.word	0x000a9190


	//   ....[71]....
        /*e1e0*/ 	.word	0x000a91b0


	//   ....[72]....
        /*e1e4*/ 	.word	0x000a9200


	//   ....[73]....
        /*e1e8*/ 	.word	0x000a9250


	//   ....[74]....
        /*e1ec*/ 	.word	0x000a92d0


	//   ....[75]....
        /*e1f0*/ 	.word	0x000a92f0


	//   ....[76]....
        /*e1f4*/ 	.word	0x000a9340


	//   ....[77]....
        /*e1f8*/ 	.word	0x000a9390


	//   ....[78]....
        /*e1fc*/ 	.word	0x000a9410


	//   ....[79]....
        /*e200*/ 	.word	0x000a9430


	//   ....[80]....
        /*e204*/ 	.word	0x000a9480


	//   ....[81]....
        /*e208*/ 	.word	0x000a94d0


	//   ....[82]....
        /*e20c*/ 	.word	0x000a9550


	//   ....[83]....
        /*e210*/ 	.word	0x000a9570


	//   ....[84]....
        /*e214*/ 	.word	0x000a95c0


	//   ....[85]....
        /*e218*/ 	.word	0x000a9610


	//   ....[86]....
        /*e21c*/ 	.word	0x000a9690


	//   ....[87]....
        /*e220*/ 	.word	0x000a96b0


	//   ....[88]....
        /*e224*/ 	.word	0x000a9700


	//   ....[89]....
        /*e228*/ 	.word	0x000a9750


	//   ....[90]....
        /*e22c*/ 	.word	0x000a97d0


	//   ....[91]....
        /*e230*/ 	.word	0x000a97f0


	//   ....[92]....
        /*e234*/ 	.word	0x000a9840


	//   ....[93]....
        /*e238*/ 	.word	0x000a9890


	//   ....[94]....
        /*e23c*/ 	.word	0x000a9910


	//   ....[95]....
        /*e240*/ 	.word	0x000a9930


	//   ....[96]....
        /*e244*/ 	.word	0x000a9980


	//   ....[97]....
        /*e248*/ 	.word	0x000a99d0


	//   ....[98]....
        /*e24c*/ 	.word	0x000a9a50


	//   ....[99]....
        /*e250*/ 	.word	0x000a9a70


	//   ....[100]....
        /*e254*/ 	.word	0x000a9ac0


	//   ....[101]....
        /*e258*/ 	.word	0x000a9b10


	//   ....[102]....
        /*e25c*/ 	.word	0x000a9b90


	//   ....[103]....
        /*e260*/ 	.word	0x000a9bb0


	//   ....[104]....
        /*e264*/ 	.word	0x000a9c00


	//   ....[105]....
        /*e268*/ 	.word	0x000a9c50


	//   ....[106]....
        /*e26c*/ 	.word	0x000a9cd0


	//   ....[107]....
        /*e270*/ 	.word	0x000a9cf0


	//   ....[108]....
        /*e274*/ 	.word	0x000a9d40


	//   ....[109]....
        /*e278*/ 	.word	0x000a9d90


	//   ....[110]....
        /*e27c*/ 	.word	0x000a9e10


	//   ....[111]....
        /*e280*/ 	.word	0x000a9e30


	//   ....[112]....
        /*e284*/ 	.word	0x000a9e80


	//   ....[113]....
        /*e288*/ 	.word	0x000a9ed0


	//   ....[114]....
        /*e28c*/ 	.word	0x000a9f50


	//   ....[115]....
        /*e290*/ 	.word	0x000a9f70


	//   ....[116]....
        /*e294*/ 	.word	0x000a9fc0


	//   ....[117]....
        /*e298*/ 	.word	0x000aa010


	//   ....[118]....
        /*e29c*/ 	.word	0x000aa090


	//   ....[119]....
        /*e2a0*/ 	.word	0x000aa0b0


	//   ....[120]....
        /*e2a4*/ 	.word	0x000aa100


	//   ....[121]....
        /*e2a8*/ 	.word	0x000aa150


	//   ....[122]....
        /*e2ac*/ 	.word	0x000aa1d0


	//   ....[123]....
        /*e2b0*/ 	.word	0x000aa1f0


	//   ....[124]....
        /*e2b4*/ 	.word	0x000aa240


	//   ....[125]....
        /*e2b8*/ 	.word	0x000aa290


	//   ....[126]....
        /*e2bc*/ 	.word	0x000aa310


	//   ....[127]....
        /*e2c0*/ 	.word	0x000aa330


	//   ....[128]....
        /*e2c4*/ 	.word	0x000aa380


	//   ....[129]....
        /*e2c8*/ 	.word	0x000aa3d0


	//   ....[130]....
        /*e2cc*/ 	.word	0x000aa450


	//   ....[131]....
        /*e2d0*/ 	.word	0x000aa470


	//   ....[132]....
        /*e2d4*/ 	.word	0x000aa4c0


	//   ....[133]....
        /*e2d8*/ 	.word	0x000aa510


	//   ....[134]....
        /*e2dc*/ 	.word	0x000aa590


	//   ....[135]....
        /*e2e0*/ 	.word	0x000aa5b0


	//   ....[136]....
        /*e2e4*/ 	.word	0x000aa600


	//   ....[137]....
        /*e2e8*/ 	.word	0x000aa650


	//   ....[138]....
        /*e2ec*/ 	.word	0x000aa6d0


	//   ....[139]....
        /*e2f0*/ 	.word	0x000aa6f0


	//   ....[140]....
        /*e2f4*/ 	.word	0x000aa740


	//   ....[141]....
        /*e2f8*/ 	.word	0x000aa790


	//   ....[142]....
        /*e2fc*/ 	.word	0x000aa810


	//   ....[143]....
        /*e300*/ 	.word	0x000aa830


	//   ....[144]....
        /*e304*/ 	.word	0x000aa880


	//   ....[145]....
        /*e308*/ 	.word	0x000aa8d0


	//   ....[146]....
        /*e30c*/ 	.word	0x000aa950


	//   ....[147]....
        /*e310*/ 	.word	0x000aa970


	//   ....[148]....
        /*e314*/ 	.word	0x000aa9c0


	//   ....[149]....
        /*e318*/ 	.word	0x000aaa10


	//   ....[150]....
        /*e31c*/ 	.word	0x000aaa90


	//   ....[151]....
        /*e320*/ 	.word	0x000aaab0


	//   ....[152]....
        /*e324*/ 	.word	0x000aab10


	//   ....[153]....
        /*e328*/ 	.word	0x000aab30


	//   ....[154]....
        /*e32c*/ 	.word	0x000aab90


	//   ....[155]....
        /*e330*/ 	.word	0x000aabb0


	//   ....[156]....
        /*e334*/ 	.word	0x000aac10


	//   ....[157]....
        /*e338*/ 	.word	0x000aac30


	//   ....[158]....
        /*e33c*/ 	.word	0x000aac90


	//   ....[159]....
        /*e340*/ 	.word	0x000aacb0


	//   ....[160]....
        /*e344*/ 	.word	0x000aad10


	//   ....[161]....
        /*e348*/ 	.word	0x000aad30


	//   ....[162]....
        /*e34c*/ 	.word	0x000aadd0


	//   ....[163]....
        /*e350*/ 	.word	0x000aadf0


	//   ....[164]....
        /*e354*/ 	.word	0x000aae50


	//   ....[165]....
        /*e358*/ 	.word	0x000aae70


	//   ....[166]....
        /*e35c*/ 	.word	0x000aaed0


	//   ....[167]....
        /*e360*/ 	.word	0x000aaef0


	//   ....[168]....
        /*e364*/ 	.word	0x000aaf10


	//   ....[169]....
        /*e368*/ 	.word	0x000aaf30


	//   ....[170]....
        /*e36c*/ 	.word	0x000aaf90


	//   ....[171]....
        /*e370*/ 	.word	0x000aafb0


	//   ....[172]....
        /*e374*/ 	.word	0x000ab010


	//   ....[173]....
        /*e378*/ 	.word	0x000ab030


	//   ....[174]....
        /*e37c*/ 	.word	0x000ab090


	//   ....[175]....
        /*e380*/ 	.word	0x000ab0b0


	//   ....[176]....
        /*e384*/ 	.word	0x000ab110


	//   ....[177]....
        /*e388*/ 	.word	0x000ab130


	//   ....[178]....
        /*e38c*/ 	.word	0x000ab190


	//   ....[179]....
        /*e390*/ 	.word	0x000ab1b0


	//   ....[180]....
        /*e394*/ 	.word	0x000ab210


	//   ....[181]....
        /*e398*/ 	.word	0x000ab230


	//   ....[182]....
        /*e39c*/ 	.word	0x000ab290


	//   ....[183]....
        /*e3a0*/ 	.word	0x000ab2b0


	//   ....[184]....
        /*e3a4*/ 	.word	0x000ab310


	//   ....[185]....
        /*e3a8*/ 	.word	0x000ab330


	//   ....[186]....
        /*e3ac*/ 	.word	0x000ab390


	//   ....[187]....
        /*e3b0*/ 	.word	0x000ab3b0


	//   ....[188]....
        /*e3b4*/ 	.word	0x000ab410


	//   ....[189]....
        /*e3b8*/ 	.word	0x000ab430


	//   ....[190]....
        /*e3bc*/ 	.word	0x000ab490


	//   ....[191]....
        /*e3c0*/ 	.word	0x000ab4b0


	//   ....[192]....
        /*e3c4*/ 	.word	0x000ab510


	//   ....[193]....
        /*e3c8*/ 	.word	0x000ab530


	//   ....[194]....
        /*e3cc*/ 	.word	0x000ab590


	//   ....[195]....
        /*e3d0*/ 	.word	0x000ab5b0


	//   ....[196]....
        /*e3d4*/ 	.word	0x000ab610


	//   ....[197]....
        /*e3d8*/ 	.word	0x000ab630


	//   ....[198]....
        /*e3dc*/ 	.word	0x000ab690


	//   ....[199]....
        /*e3e0*/ 	.word	0x000ab6b0


	//   ....[200]....
        /*e3e4*/ 	.word	0x000ab710


	//   ....[201]....
        /*e3e8*/ 	.word	0x000ab730


	//   ....[202]....
        /*e3ec*/ 	.word	0x000ab790


	//   ....[203]....
        /*e3f0*/ 	.word	0x000ab7b0


	//   ....[204]....
        /*e3f4*/ 	.word	0x000ab810


	//   ....[205]....
        /*e3f8*/ 	.word	0x000ab830


	//   ....[206]....
        /*e3fc*/ 	.word	0x000ab890


	//   ....[207]....
        /*e400*/ 	.word	0x000ab8b0


	//   ....[208]....
        /*e404*/ 	.word	0x000ab950


	//   ....[209]....
        /*e408*/ 	.word	0x000ab970


	//   ....[210]....
        /*e40c*/ 	.word	0x000ab990


	//   ....[211]....
        /*e410*/ 	.word	0x000ab9b0


	//   ....[212]....
        /*e414*/ 	.word	0x000abad0


	//   ....[213]....
        /*e418*/ 	.word	0x000abaf0


	//   ....[214]....
        /*e41c*/ 	.word	0x000abb90


	//   ....[215]....
        /*e420*/ 	.word	0x000abbb0


	//   ....[216]....
        /*e424*/ 	.word	0x000abbd0


	//   ....[217]....
        /*e428*/ 	.word	0x000abbf0


	//   ....[218]....
        /*e42c*/ 	.word	0x000abc10


	//   ....[219]....
        /*e430*/ 	.word	0x000abc30


	//   ....[220]....
        /*e434*/ 	.word	0x000abc50


	//   ....[221]....
        /*e438*/ 	.word	0x000abc70


	//   ....[222]....
        /*e43c*/ 	.word	0x000abcd0


	//   ....[223]....
        /*e440*/ 	.word	0x000abcf0


	//   ....[224]....
        /*e444*/ 	.word	0x000abd10


	//   ....[225]....
        /*e448*/ 	.word	0x000abd40


	//   ....[226]....
        /*e44c*/ 	.word	0x000abd90


	//   ....[227]....
        /*e450*/ 	.word	0x000abdb0


	//   ....[228]....
        /*e454*/ 	.word	0x000abf90


	//   ....[229]....
        /*e458*/ 	.word	0x000abfb0


	//   ....[230]....
        /*e45c*/ 	.word	0x000ac010


	//   ....[231]....
        /*e460*/ 	.word	0x000ac030


	//   ....[232]....
        /*e464*/ 	.word	0x000ac050


	//   ....[233]....
        /*e468*/ 	.word	0x000ac070


	//   ....[234]....
        /*e46c*/ 	.word	0x000ac090


	//   ....[235]....
        /*e470*/ 	.word	0x000ac0b0


	//   ....[236]....
        /*e474*/ 	.word	0x000ac0d0


	//   ....[237]....
        /*e478*/ 	.word	0x000ac0f0


	//   ....[238]....
        /*e47c*/ 	.word	0x000ac110


	//   ....[239]....
        /*e480*/ 	.word	0x000ac130


	//   ....[240]....
        /*e484*/ 	.word	0x000ac150


	//   ....[241]....
        /*e488*/ 	.word	0x000ac170


	//   ....[242]....
        /*e48c*/ 	.word	0x000ac190


	//   ....[243]....
        /*e490*/ 	.word	0x000ac1b0


	//   ....[244]....
        /*e494*/ 	.word	0x000ac360


	//   ....[245]....
        /*e498*/ 	.word	0x000ac380


	//   ....[246]....
        /*e49c*/ 	.word	0x000ac440


	//   ....[247]....
        /*e4a0*/ 	.word	0x000ac460


	//   ....[248]....
        /*e4a4*/ 	.word	0x000ac480


	//   ....[249]....
        /*e4a8*/ 	.word	0x000ac4a0


	//   ....[250]....
        /*e4ac*/ 	.word	0x000ac4c0


	//   ....[251]....
        /*e4b0*/ 	.word	0x000ac4e0


	//   ....[252]....
        /*e4b4*/ 	.word	0x000ac500


	//   ....[253]....
        /*e4b8*/ 	.word	0x000ac520


	//   ....[254]....
        /*e4bc*/ 	.word	0x000ac570


	//----- nvinfo : EIATTR_VRC_CTA_INIT_COUNT
	.align		4
.L_41:
        /*e4c0*/ 	.byte	0x02, 0x4a
	.zero		1
	.zero		1


	//----- nvinfo : EIATTR_EXIT_INSTR_OFFSETS
	.align		4
        /*e4c4*/ 	.byte	0x04, 0x1c
        /*e4c6*/ 	.short	(.L_43 - .L_42)


	//   ....[0]....
.L_42:
        /*e4c8*/ 	.word	0x000bf8c0


	//   ....[1]....
        /*e4cc*/ 	.word	0x000bf8e0


	//----- nvinfo : EIATTR_REQNTID
	.align		4
.L_43:
        /*e4d0*/ 	.byte	0x04, 0x10
        /*e4d2*/ 	.short	(.L_45 - .L_44)
.L_44:
        /*e4d4*/ 	.word	0x00000020
        /*e4d8*/ 	.word	0x00000001
        /*e4dc*/ 	.word	0x00000001


	//----- nvinfo : EIATTR_CBANK_PARAM_SIZE
	.align		4
.L_45:
        /*e4e0*/ 	.byte	0x03, 0x19
        /*e4e2*/ 	.short	0x0050


	//----- nvinfo : EIATTR_PARAM_CBANK
	.align		4
        /*e4e4*/ 	.byte	0x04, 0x0a
        /*e4e6*/ 	.short	(.L_47 - .L_46)
	.align		4
.L_46:
        /*e4e8*/ 	.word	index@(.nv.constant0.matmul_kernel)
        /*e4ec*/ 	.short	0x0380
        /*e4ee*/ 	.short	0x0050


	//----- nvinfo : EIATTR_SW_WAR
	.align		4
.L_47:
        /*e4f0*/ 	.byte	0x04, 0x36
        /*e4f2*/ 	.short	(.L_49 - .L_48)
.L_48:
        /*e4f4*/ 	.word	0x00000008
.L_49:


//--------------------- .nv.compat                --------------------------
	.section	.nv.compat,"",@"SHT_CUDA_COMPAT_INFO"
	.align	4
        /*0000*/ 	.byte	0x02, 0x02, 0x01, 0x00, 0x02, 0x05, 0x05, 0x00, 0x02, 0x03, 0x00, 0x00, 0x02, 0x06, 0x01, 0x00


//--------------------- .nv.callgraph             --------------------------
	.section	.nv.callgraph,"",@"SHT_CUDA_CALLGRAPH"
	.align	4
	.sectionentsize	8
	.align		4
        /*0000*/ 	.word	0x00000000
	.align		4
        /*0004*/ 	.word	0xffffffff
	.align		4
        /*0008*/ 	.word	0x00000000
	.align		4
        /*000c*/ 	.word	0xfffffffe
	.align		4
        /*0010*/ 	.word	0x00000000
	.align		4
        /*0014*/ 	.word	0xfffffffd
	.align		4
        /*0018*/ 	.word	0x00000000
	.align		4
        /*001c*/ 	.word	0xfffffffc


//--------------------- .text.matmul_kernel       --------------------------
	.section	.text.matmul_kernel,"ax",@progbits
	.align	128
        .global         matmul_kernel
        .type           matmul_kernel,@function
        .size           matmul_kernel,(.L_x_3 - matmul_kernel)
        .other          matmul_kernel,@"STO_CUDA_ENTRY STV_DEFAULT"
matmul_kernel:
.text.matmul_kernel:
[----:B------:R-:W1:Y:S08]  /*0000*/  LDC R1, c[0x0][0x37c] ;  /* 0x0000df00ff017b82 */ /* 0x000e700000000800 */
[----:B------:R-:W2:Y:S01]  /*0010*/  LDC.64 R112, c[0x0][0x398] ;  /* 0x0000e600ff707b82 */ /* 0x000ea20000000a00 */
[----:B------:R-:W3:Y:S01]  /*0020*/  S2R R5, SR_CTAID.X ;  /* 0x0000000000057919 */ /* 0x000ee20000002500 */
[----:B-1----:R-:W-:Y:S01]  /*0030*/  VIADD R1, R1, 0xffffb168 ;  /* 0xffffb16801017836 */ /* 0x002fe20000000000 */
[----:B------:R-:W1:Y:S01]  /*0040*/  LDCU UR52, c[0x0][0x3a4] ;  /* 0x00007480ff3477ac */ /* 0x000e620008000800 */
[----:B------:R-:W4:Y:S01]  /*0050*/  S2R R13, SR_TID.X ;  /* 0x00000000000d7919 */ /* 0x000f220000002100 */
[----:B------:R-:W1:Y:S01]  /*0060*/  LDCU.128 UR4, c[0x0][0x380] ;  /* 0x00007000ff0477ac */ /* 0x000e620008000c00 */
[----:B------:R-:W1:Y:S01]  /*0070*/  LDCU UR54, c[0x0][0x3a0] ;  /* 0x00007400ff3677ac */ /* 0x000e620008000800 */
[----:B------:R-:W1:Y:S01]  /*0080*/  LDCU UR55, c[0x0][0x3b0] ;  /* 0x00007600ff3777ac */ /* 0x000e620008000800 */
[----:B------:R-:W1:Y:S01]  /*0090*/  LDCU UR56, c[0x0][0x3b0] ;  /* 0x00007600ff3877ac */ /* 0x000e620008000800 */
[----:B------:R-:W1:Y:S01]  /*00a0*/  LDCU UR57, c[0x0][0x3b0] ;  /* 0x00007600ff3977ac */ /* 0x000e620008000800 */
[----:B--2---:R-:W-:Y:S01]  /*00b0*/  VIADD R0, R113, 0xff ;  /* 0x000000ff71007836 */ /* 0x004fe20000000000 */
[----:B------:R-:W-:Y:S01]  /*00c0*/  IABS R115, R113 ;  /* 0x0000007100737213 */ /* 0x000fe20000000000 */
[----:B------:R-:W-:Y:S01]  /*00d0*/  STL [R1+0x3704], R113 ;  /* 0x0037047101007387 */ /* 0x000fe20000100800 */
[----:B------:R-:W-:Y:S01]  /*00e0*/  IABS R11, R112 ;  /* 0x00000070000b7213 */ /* 0x000fe20000000000 */
[----:B------:R-:W2:Y:S01]  /*00f0*/  LDCU UR58, c[0x0][0x3b0] ;  /* 0x00007600ff3a77ac */ /* 0x000ea20008000800 */
[----:B------:R-:W-:Y:S01]  /*0100*/  SHF.R.S32.HI R3, RZ, 0x1f, R0 ;  /* 0x0000001fff037819 */ /* 0x000fe20000011400 */
[----:B------:R-:W1:Y:S03]  /*0110*/  LDCU UR59, c[0x0][0x3b0] ;  /* 0x00007600ff3b77ac */ /* 0x000e660008000800 */
[----:B------:R-:W-:-:S02]  /*0120*/  LEA.HI R3, R3, R0, RZ, 0x8 ;  /* 0x0000000003037211 */ /* 0x000fc400078f40ff */
[----:B---3--:R-:W-:Y:S01]  /*0130*/  IABS R8, R5 ;  /* 0x0000000500087213 */ /* 0x008fe20000000000 */
[----:B------:R-:W3:Y:S01]  /*0140*/  LDCU UR60, c[0x0][0x3b0] ;  /* 0x00007600ff3c77ac */ /* 0x000ee20008000800 */
[----:B------:R-:W-:Y:S02]  /*0150*/  SHF.R.S32.HI R3, RZ, 0x8, R3 ;  /* 0x00000008ff037819 */ /* 0x000fe40000011403 */
[----:B----4-:R-:W-:Y:S01]  /*0160*/  LOP3.LUT R12, R13, 0x1f, RZ, 0xc0, !PT ;  /* 0x0000001f0d0c7812 */ /* 0x010fe200078ec0ff */
[----:B------:R-:W4:Y:S02]  /*0170*/  LDCU UR61, c[0x0][0x3b0] ;  /* 0x00007600ff3d77ac */ /* 0x000f240008000800 */
[----:B------:R-:W-:Y:S01]  /*0180*/  IMAD.SHL.U32 R4, R3, 0x8, RZ ;  /* 0x0000000803047824 */ /* 0x000fe200078e00ff */
[----:B------:R-:W1:Y:S04]  /*0190*/  LDCU UR62, c[0x0][0x3b0] ;  /* 0x00007600ff3e77ac */ /* 0x000e680008000800 */
[-C--:B------:R-:W-:Y:S01]  /*01a0*/  IABS R7, R4.reuse ;  /* 0x0000000400077213 */ /* 0x080fe20000000000 */
[----:B------:R-:W1:Y:S01]  /*01b0*/  LDCU UR63, c[0x0][0x3b0] ;  /* 0x00007600ff3f77ac */ /* 0x000e620008000800 */
[----:B------:R-:W-:-:S02]  /*01c0*/  IABS R10, R4 ;  /* 0x00000004000a7213 */ /* 0x000fc40000000000 */
[----:B------:R-:W1:Y:S01]  /*01d0*/  I2F.RP R0, R7 ;  /* 0x0000000700007306 */ /* 0x000e620000209400 */
[----:B------:R-:W2:Y:S01]  /*01e0*/  LDCU UR64, c[0x0][0x3b0] ;  /* 0x00007600ff4077ac */ /* 0x000ea20008000800 */
[----:B------:R-:W2:Y:S01]  /*01f0*/  LDCU UR65, c[0x0][0x3b0] ;  /* 0x00007600ff4177ac */ /* 0x000ea20008000800 */
[----:B------:R-:W2:Y:S01]  /*0200*/  LDCU UR66, c[0x0][0x3b0] ;  /* 0x00007600ff4277ac */ /* 0x000ea20008000800 */
[----:B------:R-:W2:Y:S04]  /*0210*/  LDCU UR68, c[0x0][0x3b0] ;  /* 0x00007600ff4477ac */ /* 0x000ea80008000800 */
[----:B-1----:R-:W1:Y:S01]  /*0220*/  MUFU.RCP R0, R0 ;  /* 0x0000000000007308 */ /* 0x002e620000001000 */
[----:B------:R-:W2:Y:S01]  /*0230*/  LDCU UR69, c[0x0][0x3b0] ;  /* 0x00007600ff4577ac */ /* 0x000ea20008000800 */
[----:B------:R-:W2:Y:S01]  /*0240*/  LDCU UR77, c[0x0][0x3b0] ;  /* 0x00007600ff4d77ac */ /* 0x000ea20008000800 */
[----:B------:R-:W2:Y:S01]  /*0250*/  LDCU UR70, c[0x0][0x3b0] ;  /* 0x00007600ff4677ac */ /* 0x000ea20008000800 */
[----:B------:R-:W2:Y:S01]  /*0260*/  LDCU UR71, c[0x0][0x3b0] ;  /* 0x00007600ff4777ac */ /* 0x000ea20008000800 */
[----:B-1----:R-:W-:Y:S01]  /*0270*/  IADD3 R2, PT, PT, R0, 0xffffffe, RZ ;  /* 0x0ffffffe00027810 */ /* 0x002fe20007ffe0ff */
[----:B------:R-:W1:Y:S01]  /*0280*/  LDCU UR67, c[0x0][0x3b0] ;  /* 0x00007600ff4377ac */ /* 0x000e620008000800 */
[----:B------:R-:W-:-:S02]  /*0290*/  IADD3 R0, PT, PT, RZ, -R10, RZ ;  /* 0x8000000aff007210 */ /* 0x000fc40007ffe0ff */
[----:B------:R2:W1:Y:S01]  /*02a0*/  F2I.FTZ.U32.TRUNC.NTZ R3, R2 ;  /* 0x0000000200037305 */ /* 0x000462000021f000 */
[----:B------:R-:W3:Y:S01]  /*02b0*/  LDCU UR73, c[0x0][0x3b0] ;  /* 0x00007600ff4977ac */ /* 0x000ee20008000800 */
[----:B------:R-:W3:Y:S01]  /*02c0*/  LDCU UR76, c[0x0][0x3b0] ;  /* 0x00007600ff4c77ac */ /* 0x000ee20008000800 */
[----:B--2---:R-:W-:Y:S01]  /*02d0*/  IMAD.MOV.U32 R2, RZ, RZ, RZ ;  /* 0x000000ffff027224 */ /* 0x004fe200078e00ff */
[----:B------:R-:W2:Y:S01]  /*02e0*/  LDCU UR72, c[0x0][0x3b0] ;  /* 0x00007600ff4877ac */ /* 0x000ea20008000800 */
[----:B------:R-:W2:Y:S01]  /*02f0*/  LDCU UR51, c[0x0][0x3b0] ;  /* 0x00007600ff3377ac */ /* 0x000ea20008000800 */
[----:B-1----:R-:W-:Y:S01]  /*0300*/  IMAD.MOV R6, RZ, RZ, -R3 ;  /* 0x000000ffff067224 */ /* 0x002fe200078e0a03 */
[----:B------:R-:W1:Y:S03]  /*0310*/  LDCU UR50, c[0x0][0x3b0] ;  /* 0x00007600ff3277ac */ /* 0x000e660008000800 */
[----:B------:R-:W-:-:S02]  /*0320*/  IMAD R9, R6, R7, RZ ;  /* 0x0000000706097224 */ /* 0x000fc400078e02ff */
[----:B------:R-:W-:Y:S01]  /*0330*/  IMAD.MOV.U32 R6, RZ, RZ, R8 ;  /* 0x000000ffff067224 */ /* 0x000fe200078e0008 */
[----:B------:R-:W1:Y:S01]  /*0340*/  LDCU UR49, c[0x0][0x3b0] ;  /* 0x00007600ff3177ac */ /* 0x000e620008000800 */
[----:B------:R-:W-:Y:S01]  /*0350*/  IMAD.HI.U32 R3, R3, R9, R2 ;  /* 0x0000000903037227 */ /* 0x000fe200078e0002 */
[----:B------:R-:W1:Y:S05]  /*0360*/  LDCU UR8, c[0x0][0x3b0] ;  /* 0x00007600ff0877ac */ /* 0x000e6a0008000800 */
[----:B------:R-:W-:Y:S01]  /*0370*/  IMAD.HI.U32 R3, R3, R6, RZ ;  /* 0x0000000603037227 */ /* 0x000fe200078e00ff */
[----:B------:R-:W1:Y:S03]  /*0380*/  LDCU UR11, c[0x0][0x3b0] ;  /* 0x00007600ff0b77ac */ /* 0x000e660008000800 */
[----:B------:R-:W-:Y:S01]  /*0390*/  IMAD R0, R3, R0, R6 ;  /* 0x0000000003007224 */ /* 0x000fe200078e0206 */
[----:B------:R-:W1:Y:S04]  /*03a0*/  LDCU UR12, c[0x0][0x3b0] ;  /* 0x00007600ff0c77ac */ /* 0x000e680008000800 */
[----:B------:R-:W-:Y:S01]  /*03b0*/  ISETP.GT.U32.AND P1, PT, R7, R0, PT ;  /* 0x000000000700720c */ /* 0x000fe20003f24070 */
[----:B------:R-:W1:Y:S01]  /*03c0*/  LDCU UR13, c[0x0][0x3b0] ;  /* 0x00007600ff0d77ac */ /* 0x000e620008000800 */
[----:B------:R-:W1:Y:S01]  /*03d0*/  LDCU UR14, c[0x0][0x3b0] ;  /* 0x00007600ff0e77ac */ /* 0x000e620008000800 */
[----:B------:R-:W1:Y:S10]  /*03e0*/  LDCU UR15, c[0x0][0x3b0] ;  /* 0x00007600ff0f77ac */ /* 0x000e740008000800 */
[----:B------:R-:W-:Y:S01]  /*03f0*/  @!P1 IMAD.IADD R0, R0, 0x1, -R7 ;  /* 0x0000000100009824 */ /* 0x000fe200078e0a07 */
[----:B------:R-:W1:Y:S01]  /*0400*/  LDCU UR16, c[0x0][0x3b0] ;  /* 0x00007600ff1077ac */ /* 0x000e620008000800 */
[----:B------:R-:W-:Y:S01]  /*0410*/  @!P1 VIADD R3, R3, 0x1 ;  /* 0x0000000103039836 */ /* 0x000fe20000000000 */
[----:B------:R-:W-:-:S02]  /*0420*/  ISETP.NE.AND P1, PT, R4, RZ, PT ;  /* 0x000000ff0400720c */ /* 0x000fc40003f25270 */
[----:B------:R-:W-:Y:S01]  /*0430*/  ISETP.GE.U32.AND P0, PT, R0, R7, PT ;  /* 0x000000070000720c */ /* 0x000fe20003f06070 */
[----:B------:R-:W1:Y:S01]  /*0440*/  LDCU UR20, c[0x0][0x3b0] ;  /* 0x00007600ff1477ac */ /* 0x000e620008000800 */
[----:B------:R-:W-:Y:S01]  /*0450*/  LOP3.LUT R0, R5, R4, RZ, 0x3c, !PT ;  /* 0x0000000405007212 */ /* 0x000fe200078e3cff */
[----:B------:R-:W1:Y:S03]  /*0460*/  LDCU UR21, c[0x0][0x3b0] ;  /* 0x00007600ff1577ac */ /* 0x000e660008000800 */
[----:B------:R-:W-:Y:S01]  /*0470*/  ISETP.GE.AND P2, PT, R0, RZ, PT ;  /* 0x000000ff0000720c */ /* 0x000fe20003f46270 */
[----:B------:R-:W-:Y:S01]  /*0480*/  VIADD R0, R112, 0x7f ;  /* 0x0000007f70007836 */ /* 0x000fe20000000000 */
[----:B------:R-:W1:Y:S05]  /*0490*/  LDCU UR22, c[0x0][0x3b0] ;  /* 0x00007600ff1677ac */ /* 0x000e6a0008000800 */
[----:B------:R-:W-:Y:S01]  /*04a0*/  @P0 VIADD R3, R3, 0x1 ;  /* 0x0000000103030836 */ /* 0x000fe20000000000 */
[----:B------:R-:W1:Y:S04]  /*04b0*/  LDCU UR23, c[0x0][0x3b0] ;  /* 0x00007600ff1777ac */ /* 0x000e680008000800 */
[----:B------:R-:W-:Y:S01]  /*04c0*/  MOV R2, R3 ;  /* 0x0000000300027202 */ /* 0x000fe20000000f00 */
[----:B------:R-:W1:Y:S01]  /*04d0*/  LDCU UR74, c[0x0][0x3b0] ;  /* 0x00007600ff4a77ac */ /* 0x000e620008000800 */
[----:B------:R-:W-:-:S03]  /*04e0*/  SHF.R.S32.HI R3, RZ, 0x1f, R0 ;  /* 0x0000001fff037819 */ /* 0x000fc60000011400 */
[----:B------:R-:W-:Y:S01]  /*04f0*/  @!P2 IMAD.MOV R2, RZ, RZ, -R2 ;  /* 0x000000ffff02a224 */ /* 0x000fe200078e0a02 */
[----:B------:R-:W-:Y:S01]  /*0500*/  @!P1 LOP3.LUT R2, RZ, R4, RZ, 0x33, !PT ;  /* 0x00000004ff029212 */ /* 0x000fe200078e33ff */
[----:B------:R-:W1:Y:S01]  /*0510*/  LDCU UR28, c[0x0][0x3b0] ;  /* 0x00007600ff1c77ac */ /* 0x000e620008000800 */
[----:B------:R-:W-:-:S03]  /*0520*/  LEA.HI R3, R3, R0, RZ, 0x7 ;  /* 0x0000000003037211 */ /* 0x000fc600078f38ff */
[----:B------:R-:W-:Y:S01]  /*0530*/  IMAD.SHL.U32 R8, R2, 0x8, RZ ;  /* 0x0000000802087824 */ /* 0x000fe200078e00ff */
[----:B------:R-:W1:Y:S01]  /*0540*/  LDCU UR29, c[0x0][0x3b0] ;  /* 0x00007600ff1d77ac */ /* 0x000e620008000800 */
[----:B------:R-:W-:-:S03]  /*0550*/  IMAD.MOV R2, RZ, RZ, -R2 ;  /* 0x000000ffff027224 */ /* 0x000fc600078e0a02 */
[----:B------:R-:W-:Y:S01]  /*0560*/  LEA.HI.SX32 R3, R3, -R8, 0x19 ;  /* 0x8000000803037211 */ /* 0x000fe200078fcaff */
[----:B------:R-:W-:Y:S01]  /*0570*/  IMAD R10, R4, R2, R5 ;  /* 0x00000002040a7224 */ /* 0x000fe200078e0205 */
[----:B------:R-:W1:Y:S01]  /*0580*/  LDCU UR30, c[0x0][0x3b0] ;  /* 0x00007600ff1e77ac */ /* 0x000e620008000800 */
[----:B------:R-:W-:Y:S01]  /*0590*/  IMAD.MOV.U32 R2, RZ, RZ, RZ ;  /* 0x000000ffff027224 */ /* 0x000fe200078e00ff */
[----:B------:R-:W-:Y:S02]  /*05a0*/  VIMNMX R9, PT, PT, R3, 0x8, PT ;  /* 0x0000000803097848 */ /* 0x000fe40003fe0100 */
[----:B------:R-:W-:Y:S01]  /*05b0*/  IABS R4, R10 ;  /* 0x0000000a00047213 */ /* 0x000fe20000000000 */
[----:B------:R-:W1:Y:S01]  /*05c0*/  LDCU UR31, c[0x0][0x3b0] ;  /* 0x00007600ff1f77ac */ /* 0x000e620008000800 */
[----:B------:R-:W-:Y:S01]  /*05d0*/  IABS R7, R9 ;  /* 0x0000000900077213 */ /* 0x000fe20000000000 */
[----:B------:R-:W1:Y:S03]  /*05e0*/  LDCU UR36, c[0x0][0x3b0] ;  /* 0x00007600ff2477ac */ /* 0x000e660008000800 */
[----:B------:R-:W1:Y:S01]  /*05f0*/  I2F.RP R0, R7 ;  /* 0x0000000700007306 */ /* 0x000e620000209400 */
[----:B------:R-:W2:Y:S01]  /*0600*/  LDCU UR37, c[0x0][0x3b0] ;  /* 0x00007600ff2577ac */ /* 0x000ea20008000800 */
[----:B------:R-:W2:Y:S01]  /*0610*/  LDCU UR38, c[0x0][0x3b0] ;  /* 0x00007600ff2677ac */ /* 0x000ea20008000800 */
[----:B------:R-:W2:Y:S05]  /*0620*/  LDCU UR39, c[0x0][0x3b0] ;  /* 0x00007600ff2777ac */ /* 0x000eaa0008000800 */
[----:B-1----:R-:W1:Y:S01]  /*0630*/  MUFU.RCP R0, R0 ;  /* 0x0000000000007308 */ /* 0x002e620000001000 */
[----:B------:R-:W2:Y:S01]  /*0640*/  LDCU UR45, c[0x0][0x3b0] ;  /* 0x00007600ff2d77ac */ /* 0x000ea20008000800 */
[----:B------:R-:W2:Y:S01]  /*0650*/  LDCU UR46, c[0x0][0x3b0] ;  /* 0x00007600ff2e77ac */ /* 0x000ea20008000800 */
[----:B------:R-:W2:Y:S01]  /*0660*/  LDCU UR47, c[0x0][0x3b0] ;  /* 0x00007600ff2f77ac */ /* 0x000ea20008000800 */
[----:B------:R-:W2:Y:S01]  /*0670*/  LDCU UR53, c[0x0][0x3b0] ;  /* 0x00007600ff3577ac */ /* 0x000ea20008000800 */
[----:B-1----:R-:W-:Y:S01]  /*0680*/  IADD3 R3, PT, PT, R0, 0xffffffe, RZ ;  /* 0x0ffffffe00037810 */ /* 0x002fe20007ffe0ff */
[----:B------:R-:W1:Y:S01]  /*0690*/  LDCU UR19, c[0x0][0x3b0] ;  /* 0x00007600ff1377ac */ /* 0x000e620008000800 */
[----:B------:R-:W1:Y:S04]  /*06a0*/  LDCU UR27, c[0x0][0x3b0] ;  /* 0x00007600ff1b77ac */ /* 0x000e680008000800 */
[----:B------:R-:W1:Y:S01]  /*06b0*/  F2I.FTZ.U32.TRUNC.NTZ R3, R3 ;  /* 0x0000000300037305 */ /* 0x000e62000021f000 */
[----:B------:R-:W2:Y:S01]  /*06c0*/  LDCU UR35, c[0x0][0x3b0] ;  /* 0x00007600ff2377ac */ /* 0x000ea20008000800 */
[----:B------:R-:W2:Y:S01]  /*06d0*/  LDCU UR40, c[0x0][0x3b0] ;  /* 0x00007600ff2877ac */ /* 0x000ea20008000800 */
[----:B------:R-:W2:Y:S01]  /*06e0*/  LDCU UR43, c[0x0][0x3b0] ;  /* 0x00007600ff2b77ac */ /* 0x000ea20008000800 */
[--C-:B-1----:R-:W-:Y:S01]  /*06f0*/  IMAD.MOV R6, RZ, RZ, -R3.reuse ;  /* 0x000000ffff067224 */ /* 0x102fe200078e0a03 */
[----:B------:R-:W1:Y:S03]  /*0700*/  LDCU UR32, c[0x0][0x3b0] ;  /* 0x00007600ff2077ac */ /* 0x000e660008000800 */
[----:B------:R-:W-:Y:S01]  /*0710*/  IMAD R5, R6, R7, RZ ;  /* 0x0000000706057224 */ /* 0x000fe200078e02ff */
[----:B------:R-:W-:Y:S01]  /*0720*/  IABS R6, R9 ;  /* 0x0000000900067213 */ /* 0x000fe20000000000 */
[----:B------:R-:W1:Y:S02]  /*0730*/  LDCU UR48, c[0x0][0x3b0] ;  /* 0x00007600ff3077ac */ /* 0x000e640008000800 */
[----:B------:R-:W-:Y:S01]  /*0740*/  IMAD.HI.U32 R2, R3, R5, R2 ;  /* 0x0000000503027227 */ /* 0x000fe200078e0002 */
[----:B------:R-:W-:Y:S01]  /*0750*/  MOV R3, R4 ;  /* 0x0000000400037202 */ /* 0x000fe20000000f00 */
[----:B------:R-:W1:Y:S02]  /*0760*/  LDCU UR44, c[0x0][0x3b0] ;  /* 0x00007600ff2c77ac */ /* 0x000e640008000800 */
[----:B------:R-:W-:-:S02]  /*0770*/  IMAD.MOV R0, RZ, RZ, -R6 ;  /* 0x000000ffff007224 */ /* 0x000fc400078e0a06 */
[----:B------:R-:W-:Y:S01]  /*0780*/  IMAD.HI.U32 R2, R2, R3, RZ ;  /* 0x0000000302027227 */ /* 0x000fe200078e00ff */
[----:B------:R-:W1:Y:S01]  /*0790*/  I2F.RP R6, R115 ;  /* 0x0000007300067306 */ /* 0x000e620000209400 */
[----:B------:R-:W2:Y:S02]  /*07a0*/  LDCU UR18, c[0x0][0x3b0] ;  /* 0x00007600ff1277ac */ /* 0x000ea40008000800 */
[----:B------:R-:W-:Y:S01]  /*07b0*/  IMAD R0, R2, R0, R3 ;  /* 0x0000000002007224 */ /* 0x000fe200078e0203 */
[----:B------:R-:W2:Y:S04]  /*07c0*/  LDCU UR24, c[0x0][0x3b0] ;  /* 0x00007600ff1877ac */ /* 0x000ea80008000800 */
[----:B------:R-:W-:Y:S01]  /*07d0*/  ISETP.GT.U32.AND P1, PT, R7, R0, PT ;  /* 0x000000000700720c */ /* 0x000fe20003f24070 */
[----:B------:R-:W2:Y:S01]  /*07e0*/  I2F.RP R3, R11 ;  /* 0x0000000b00037306 */ /* 0x000ea20000209400 */
[----:B------:R-:W3:Y:S01]  /*07f0*/  LDCU UR9, c[0x0][0x3b0] ;  /* 0x00007600ff0977ac */ /* 0x000ee20008000800 */
[----:B------:R-:W3:Y:S06]  /*0800*/  LDCU UR17, c[0x0][0x3b0] ;  /* 0x00007600ff1177ac */ /* 0x000eec0008000800 */
[----:B-1----:R-:W1:Y:S01]  /*0810*/  MUFU.RCP R6, R6 ;  /* 0x0000000600067308 */ /* 0x002e620000001000 */
[----:B------:R-:W3:Y:S03]  /*0820*/  LDCU UR25, c[0x0][0x3b0] ;  /* 0x00007600ff1977ac */ /* 0x000ee60008000800 */
[----:B------:R-:W-:Y:S01]  /*0830*/  @!P1 IMAD.IADD R0, R0, 0x1, -R7 ;  /* 0x0000000100009824 */ /* 0x000fe200078e0a07 */
[----:B------:R-:W-:Y:S01]  /*0840*/  @!P1 IADD3 R2, PT, PT, R2, 0x1, RZ ;  /* 0x0000000102029810 */ /* 0x000fe20007ffe0ff */
[----:B------:R-:W3:Y:S01]  /*0850*/  LDCU UR33, c[0x0][0x3b0] ;  /* 0x00007600ff2177ac */ /* 0x000ee20008000800 */
[----:B------:R-:W-:Y:S01]  /*0860*/  ISETP.NE.AND P1, PT, R9, RZ, PT ;  /* 0x000000ff0900720c */ /* 0x000fe20003f25270 */
[----:B--2---:R-:W2:Y:S01]  /*0870*/  MUFU.RCP R3, R3 ;  /* 0x0000000300037308 */ /* 0x004ea20000001000 */
[----:B------:R-:W-:Y:S01]  /*0880*/  ISETP.GE.U32.AND P0, PT, R0, R7, PT ;  /* 0x000000070000720c */ /* 0x000fe20003f06070 */
[----:B------:R-:W3:Y:S01]  /*0890*/  LDCU UR41, c[0x0][0x3b0] ;  /* 0x00007600ff2977ac */ /* 0x000ee20008000800 */
[-C--:B------:R-:W-:Y:S01]  /*08a0*/  LOP3.LUT R0, R10, R9.reuse, RZ, 0x3c, !PT ;  /* 0x000000090a007212 */ /* 0x080fe200078e3cff */
[----:B------:R-:W3:Y:S03]  /*08b0*/  LDCU UR75, c[0x0][0x3b0] ;  /* 0x00007600ff4b77ac */ /* 0x000ee60008000800 */
[----:B------:R-:W-:Y:S01]  /*08c0*/  ISETP.GE.AND P2, PT, R0, RZ, PT ;  /* 0x000000ff0000720c */ /* 0x000fe20003f46270 */
[----:B-1----:R-:W-:Y:S01]  /*08d0*/  VIADD R4, R6, 0xffffffe ;  /* 0x0ffffffe06047836 */ /* 0x002fe20000000000 */
[----:B------:R-:W1:Y:S03]  /*08e0*/  LDCU UR10, c[0x0][0x3b0] ;  /* 0x00007600ff0a77ac */ /* 0x000e660008000800 */
[----:B------:R3:W1:Y:S02]  /*08f0*/  F2I.FTZ.U32.TRUNC.NTZ R5, R4 ;  /* 0x0000000400057305 */ /* 0x000664000021f000 */
[----:B------:R-:W-:Y:S01]  /*0900*/  @P0 VIADD R2, R2, 0x1 ;  /* 0x0000000102020836 */ /* 0x000fe20000000000 */
[----:B------:R-:W4:Y:S01]  /*0910*/  LDCU UR26, c[0x0][0x3b0] ;  /* 0x00007600ff1a77ac */ /* 0x000f220008000800 */
[----:B--2---:R-:W-:Y:S01]  /*0920*/  VIADD R3, R3, 0xffffffe ;  /* 0x0ffffffe03037836 */ /* 0x004fe20000000000 */
[----:B------:R-:W2:Y:S03]  /*0930*/  LDCU UR34, c[0x0][0x3b0] ;  /* 0x00007600ff2277ac */ /* 0x000ea60008000800 */
[----:B------:R-:W-:Y:S01]  /*0940*/  @!P2 IMAD.MOV R2, RZ, RZ, -R2 ;  /* 0x000000ffff02a224 */ /* 0x000fe200078e0a02 */
[----:B------:R-:W-:Y:S01]  /*0950*/  @!P1 LOP3.LUT R2, RZ, R9, RZ, 0x33, !PT ;  /* 0x00000009ff029212 */ /* 0x000fe200078e33ff */
[----:B------:R-:W2:Y:S01]  /*0960*/  F2I.FTZ.U32.TRUNC.NTZ R3, R3 ;  /* 0x0000000300037305 */ /* 0x000ea2000021f000 */
[----:B---3--:R-:W-:Y:S01]  /*0970*/  MOV R4, RZ ;  /* 0x000000ff00047202 */ /* 0x008fe20000000f00 */
[----:B------:R-:W3:Y:S02]  /*0980*/  LDCU UR42, c[0x0][0x3b0] ;  /* 0x00007600ff2a77ac */ /* 0x000ee40008000800 */
[----:B------:R-:W-:Y:S01]  /*0990*/  IMAD.SHL.U32 R142, R2, 0x100, RZ ;  /* 0x00000100028e7824 */ /* 0x000fe200078e00ff */
[----:B-1----:R-:W-:Y:S01]  /*09a0*/  IADD3 R0, PT, PT, RZ, -R5, RZ ;  /* 0x80000005ff007210 */ /* 0x002fe20007ffe0ff */
[----:B------:R-:W-:-:S02]  /*09b0*/  IMAD.MOV R2, RZ, RZ, -R2 ;  /* 0x000000ffff027224 */ /* 0x000fc400078e0a02 */
[C---:B------:R-:W-:Y:S01]  /*09c0*/  VIADD R18, R142.reuse, 0xff ;  /* 0x000000ff8e127836 */ /* 0x040fe20000000000 */
[----:B------:R-:W-:Y:S01]  /*09d0*/  STL [R1+0x12d4], R142 ;  /* 0x0012d48e01007387 */ /* 0x000fe20000100800 */
[----:B------:R-:W-:Y:S01]  /*09e0*/  IMAD R2, R9, R2, R10 ;  /* 0x0000000209027224 */ /* 0x000fe200078e020a */
[----:B------:R-:W-:Y:S01]  /*09f0*/  IADD3 R26, PT, PT, R142, 0x7f, RZ ;  /* 0x0000007f8e1a7810 */ /* 0x000fe20007ffe0ff */
[----:B------:R-:W-:Y:S01]  /*0a00*/  IMAD R7, R0, R115, RZ ;  /* 0x0000007300077224 */ /* 0x000fe200078e02ff */
[----:B------:R-:W-:Y:S01]  /*0a10*/  IABS R9, R18 ;  /* 0x0000001200097213 */ /* 0x000fe20000000000 */
[----:B------:R-:W-:Y:S01]  /*0a20*/  IMAD.IADD R2, R8, 0x1, R2 ;  /* 0x0000000108027824 */ /* 0x000fe200078e0202 */
[----:B------:R1:W-:Y:S01]  /*0a30*/  STL [R1+0x3588], R18 ;  /* 0x0035881201007387 */ /* 0x0003e20000100800 */
[----:B------:R-:W-:Y:S01]  /*0a40*/  IMAD.HI.U32 R0, R5, R7, R4 ;  /* 0x0000000705007227 */ /* 0x000fe200078e0004 */
[----:B------:R-:W-:Y:S02]  /*0a50*/  IABS R219, R26 ;  /* 0x0000001a00db7213 */ /* 0x000fe40000000000 */
[----:B------:R-:W-:Y:S01]  /*0a60*/  SHF.L.U32 R4, R2, 0x7, RZ ;  /* 0x0000000702047819 */ /* 0x000fe200000006ff */
[----:B------:R-:W-:Y:S01]  /*0a70*/  IMAD.MOV.U32 R8, RZ, RZ, R9 ;  /* 0x000000ffff087224 */ /* 0x000fe200078e0009 */
[----:B------:R-:W-:Y:S01]  /*0a80*/  IADD3 R140, PT, PT, R142, 0x98, RZ ;  /* 0x000000988e8c7810 */ /* 0x000fe20007ffe0ff */
[----:B--2---:R-:W-:Y:S01]  /*0a90*/  IMAD.MOV R6, RZ, RZ, -R3 ;  /* 0x000000ffff067224 */ /* 0x004fe200078e0a03 */
[----:B------:R-:W-:Y:S01]  /*0aa0*/  LOP3.LUT R17, R4, 0x1f, R13, 0xf8, !PT ;  /* 0x0000001f04117812 */ /* 0x000fe200078ef80d */
[----:B------:R-:W-:Y:S01]  /*0ab0*/  IMAD.HI.U32 R5, R0, R8, RZ ;  /* 0x0000000800057227 */ /* 0x000fe200078e00ff */
[----:B------:R-:W-:-:S02]  /*0ac0*/  LOP3.LUT R16, R4, 0x20, R12, 0xfe, !PT ;  /* 0x0000002004107812 */ /* 0x000fc400078efe0c */
[----:B------:R-:W-:Y:S01]  /*0ad0*/  LOP3.LUT R15, R17, 0x40, RZ, 0xfc, !PT ;  /* 0x00000040110f7812 */ /* 0x000fe200078efcff */
[----:B------:R-:W-:Y:S01]  /*0ae0*/  IMAD.MOV.U32 R2, RZ, RZ, RZ ;  /* 0x000000ffff027224 */ /* 0x000fe200078e00ff */
[----:B------:R-:W-:Y:S01]  /*0af0*/  IABS R4, R16 ;  /* 0x0000001000047213 */ /* 0x000fe20000000000 */
[----:B------:R-:W-:Y:S01]  /*0b00*/  IMAD R7, R6, R11, RZ ;  /* 0x0000000b06077224 */ /* 0x000fe200078e02ff */
[----:B------:R-:W-:Y:S01]  /*0b10*/  IABS R6, R17 ;  /* 0x0000001100067213 */ /* 0x000fe20000000000 */
[----:B------:R-:W-:Y:S01]  /*0b20*/  IMAD.MOV R5, RZ, RZ, -R5 ;  /* 0x000000ffff057224 */ /* 0x000fe200078e0a05 */
[----:B------:R-:W-:Y:S01]  /*0b30*/  IABS R9, R15 ;  /* 0x0000000f00097213 */ /* 0x000fe20000000000 */
[----:B------:R-:W-:Y:S01]  /*0b40*/  IMAD.HI.U32 R2, R3, R7, R2 ;  /* 0x0000000703027227 */ /* 0x000fe200078e0002 */
[----:B------:R-:W-:Y:S01]  /*0b50*/  LOP3.LUT R14, R17, 0x60, RZ, 0xfc, !PT ;  /* 0x00000060110e7812 */ /* 0x000fe200078efcff */
[----:B------:R2:W-:Y:S01]  /*0b60*/  STL [R1+0x12dc], R17 ;  /* 0x0012dc1101007387 */ /* 0x0005e20000100800 */
[----:B------:R-:W-:Y:S01]  /*0b70*/  IABS R246, R140 ;  /* 0x0000008c00f67213 */ /* 0x000fe20000000000 */
[C---:B------:R-:W-:Y:S01]  /*0b80*/  IMAD R8, R115.reuse, R5, R8 ;  /* 0x0000000573087224 */ /* 0x040fe200078e0208 */
[----:B------:R-:W-:Y:S01]  /*0b90*/  IABS R12, R14 ;  /* 0x0000000e000c7213 */ /* 0x000fe20000000000 */
[C---:B------:R-:W-:Y:S01]  /*0ba0*/  IMAD.HI.U32 R3, R2.reuse, R6, RZ ;  /* 0x0000000602037227 */ /* 0x040fe200078e00ff */
[----:B------:R-:W-:Y:S02]  /*0bb0*/  STL [R1+0x1720], R16 ;  /* 0x0017201001007387 */ /* 0x000fe40000100800 */
[----:B------:R-:W-:Y:S01]  /*0bc0*/  ISETP.GT.U32.AND P0, PT, R115, R8, PT ;  /* 0x000000087300720c */ /* 0x000fe20003f04070 */
[----:B------:R-:W-:Y:S01]  /*0bd0*/  IMAD.MOV.U32 R7, RZ, RZ, R4 ;  /* 0x000000ffff077224 */ /* 0x000fe200078e0004 */
[----:B------:R-:W-:Y:S01]  /*0be0*/  IADD3 R3, PT, PT, -R3, RZ, RZ ;  /* 0x000000ff03037210 */ /* 0x000fe20007ffe1ff */
[C---:B------:R-:W-:Y:S01]  /*0bf0*/  IMAD.HI.U32 R5, R2.reuse, R9, RZ ;  /* 0x0000000902057227 */ /* 0x040fe200078e00ff */
[----:B------:R-:W-:Y:S03]  /*0c00*/  STL [R1+0x1724], R15 ;  /* 0x0017240f01007387 */ /* 0x000fe60000100800 */
[----:B------:R-:W-:Y:S01]  /*0c10*/  IMAD R3, R11, R3, R6 ;  /* 0x000000030b037224 */ /* 0x000fe200078e0206 */
[----:B------:R-:W-:Y:S01]  /*0c20*/  STL [R1+0x1728], R14 ;  /* 0x0017280e01007387 */ /* 0x000fe20000100800 */
[----:B------:R-:W-:-:S03]  /*0c30*/  IMAD.HI.U32 R4, R2, R7, RZ ;  /* 0x0000000702047227 */ /* 0x000fc600078e00ff */
[C---:B------:R-:W-:Y:S01]  /*0c40*/  ISETP.GT.U32.AND P1, PT, R11.reuse, R3, PT ;  /* 0x000000030b00720c */ /* 0x040fe20003f24070 */
[----:B------:R-:W-:Y:S01]  /*0c50*/  IMAD.MOV R4, RZ, RZ, -R4 ;  /* 0x000000ffff047224 */ /* 0x000fe200078e0a04 */
[----:B------:R-:W-:Y:S01]  /*0c60*/  @!P0 IADD3 R8, PT, PT, R8, -R115, RZ ;  /* 0x8000007308088210 */ /* 0x000fe20007ffe0ff */
[----:B------:R-:W-:Y:S01]  /*0c70*/  IMAD.MOV R10, RZ, RZ, -R5 ;  /* 0x000000ffff0a7224 */ /* 0x000fe200078e0a05 */
[----:B------:R-:W-:Y:S01]  /*0c80*/  ISETP.GE.AND P0, PT, R18, RZ, PT ;  /* 0x000000ff1200720c */ /* 0x000fe20003f06270 */
[----:B------:R-:W-:Y:S01]  /*0c90*/  IMAD R4, R11, R4, R7 ;  /* 0x000000040b047224 */ /* 0x000fe200078e0207 */
[----:B------:R-:W-:Y:S01]  /*0ca0*/  ISETP.GT.U32.AND P3, PT, R115, R8, PT ;  /* 0x000000087300720c */ /* 0x000fe20003f64070 */
[----:B------:R-:W-:-:S03]  /*0cb0*/  IMAD.HI.U32 R5, R2, R12, RZ ;  /* 0x0000000c02057227 */ /* 0x000fc600078e00ff */
[C---:B------:R-:W-:Y:S01]  /*0cc0*/  ISETP.GT.U32.AND P2, PT, R11.reuse, R4, PT ;  /* 0x000000040b00720c */ /* 0x040fe20003f44070 */
[----:B------:R-:W-:Y:S02]  /*0cd0*/  IMAD R2, R11, R10, R9 ;  /* 0x0000000a0b027224 */ /* 0x000fe400078e0209 */
[----:B------:R-:W-:Y:S02]  /*0ce0*/  @!P1 IMAD.IADD R3, R3, 0x1, -R11 ;  /* 0x0000000103039824 */ /* 0x000fe400078e0a0b */
[----:B------:R-:W-:Y:S01]  /*0cf0*/  IMAD.MOV R5, RZ, RZ, -R5 ;  /* 0x000000ffff057224 */ /* 0x000fe200078e0a05 */
[C---:B------:R-:W-:Y:S01]  /*0d00*/  ISETP.GT.U32.AND P4, PT, R11.reuse, R2, PT ;  /* 0x000000020b00720c */ /* 0x040fe20003f84070 */
[----:B------:R-:W-:Y:S02]  /*0d10*/  VIADD R6, R142, 0x1 ;  /* 0x000000018e067836 */ /* 0x000fe40000000000 */
[----:B------:R-:W-:Y:S01]  /*0d20*/  @!P3 IMAD.IADD R8, R8, 0x1, -R115 ;  /* 0x000000010808b824 */ /* 0x000fe200078e0a73 */
[C---:B------:R-:W-:Y:S01]  /*0d30*/  ISETP.GT.U32.AND P3, PT, R11.reuse, R3, PT ;  /* 0x000000030b00720c */ /* 0x040fe20003f64070 */
[C---:B------:R-:W-:Y:S01]  /*0d40*/  IMAD R5, R11.reuse, R5, R12 ;  /* 0x000000050b057224 */ /* 0x040fe200078e020c */
[----:B------:R-:W-:Y:S01]  /*0d50*/  IABS R7, R6 ;  /* 0x0000000600077213 */ /* 0x000fe20000000000 */
[----:B------:R-:W-:Y:S01]  /*0d60*/  @!P2 IMAD.IADD R4, R4, 0x1, -R11 ;  /* 0x000000010404a824 */ /* 0x000fe200078e0a0b */
[----:B------:R-:W-:Y:S01]  /*0d70*/  ISETP.GE.AND P6, PT, R6, RZ, PT ;  /* 0x000000ff0600720c */ /* 0x000fe20003fc6270 */
[----:B------:R-:W-:Y:S01]  /*0d80*/  VIADD R9, R142, 0x2 ;  /* 0x000000028e097836 */ /* 0x000fe20000000000 */
[C---:B------:R-:W-:Y:S01]  /*0d90*/  ISETP.GT.U32.AND P2, PT, R11.reuse, R5, PT ;  /* 0x000000050b00720c */ /* 0x040fe20003f44070 */
[----:B------:R-:W-:Y:S01]  /*0da0*/  IMAD.HI.U32 R6, R0, R7, RZ ;  /* 0x0000000700067227 */ /* 0x000fe200078e00ff */
[----:B------:R-:W-:-:S02]  /*0db0*/  ISETP.GT.U32.AND P1, PT, R11, R4, PT ;  /* 0x000000040b00720c */ /* 0x000fc40003f24070 */
[----:B------:R-:W-:Y:S01]  /*0dc0*/  IABS R10, R9 ;  /* 0x00000009000a7213 */ /* 0x000fe20000000000 */
[--C-:B------:R-:W-:Y:S01]  /*0dd0*/  @!P4 IMAD.IADD R2, R2, 0x1, -R11.reuse ;  /* 0x000000010202c824 */ /* 0x100fe200078e0a0b */
[----:B------:R-:W-:Y:S01]  /*0de0*/  ISETP.GE.AND P4, PT, R16, RZ, PT ;  /* 0x000000ff1000720c */ /* 0x000fe20003f86270 */
[C---:B------:R-:W-:Y:S01]  /*0df0*/  VIADD R13, R142.reuse, 0x3 ;  /* 0x000000038e0d7836 */ /* 0x040fe20000000000 */
[----:B------:R-:W-:Y:S01]  /*0e00*/  @!P3 IADD3 R3, PT, PT, R3, -R11, RZ ;  /* 0x8000000b0303b210 */ /* 0x000fe20007ffe0ff */
[C---:B------:R-:W-:Y:S01]  /*0e10*/  VIADD R19, R142.reuse, 0xc ;  /* 0x0000000c8e137836 */ /* 0x040fe20000000000 */
[----:B------:R-:W-:Y:S01]  /*0e20*/  ISETP.GT.U32.AND P3, PT, R11, R2, PT ;  /* 0x000000020b00720c */ /* 0x000fe20003f64070 */
[----:B------:R-:W-:Y:S01]  /*0e30*/  VIADD R25, R142, 0x7c ;  /* 0x0000007c8e197836 */ /* 0x000fe20000000000 */
[----:B------:R-:W-:Y:S01]  /*0e40*/  IADD3 R6, PT, PT, -R6, RZ, RZ ;  /* 0x000000ff06067210 */ /* 0x000fe20007ffe1ff */
[--C-:B------:R-:W-:Y:S01]  /*0e50*/  @!P2 IMAD.IADD R5, R5, 0x1, -R11.reuse ;  /* 0x000000010505a824 */ /* 0x100fe200078e0a0b */
[----:B-1----:R-:W-:Y:S01]  /*0e60*/  MOV R18, R8 ;  /* 0x0000000800127202 */ /* 0x002fe20000000f00 */
[----:B------:R-:W-:Y:S01]  /*0e70*/  @!P1 IMAD.IADD R4, R4, 0x1, -R11 ;  /* 0x0000000104049824 */ /* 0x000fe200078e0a0b */
[----:B------:R-:W-:Y:S01]  /*0e80*/  IABS R12, R13 ;  /* 0x0000000d000c7213 */ /* 0x000fe20000000000 */
[----:B------:R-:W-:Y:S01]  /*0e90*/  IMAD R6, R115, R6, R7 ;  /* 0x0000000673067224 */ /* 0x000fe200078e0207 */
[----:B------:R-:W-:Y:S01]  /*0ea0*/  ISETP.GT.U32.AND P2, PT, R11, R5, PT ;  /* 0x000000050b00720c */ /* 0x000fe20003f44070 */
[----:B------:R-:W-:Y:S01]  /*0eb0*/  IMAD.HI.U32 R7, R0, R10, RZ ;  /* 0x0000000a00077227 */ /* 0x000fe200078e00ff */
[----:B------:R-:W-:-:S02]  /*0ec0*/  ISETP.GE.AND P5, PT, R9, RZ, PT ;  /* 0x000000ff0900720c */ /* 0x000fc40003fa6270 */
[----:B------:R-:W-:Y:S01]  /*0ed0*/  ISETP.GT.U32.AND P1, PT, R115, R6, PT ;  /* 0x000000067300720c */ /* 0x000fe20003f24070 */
[----:B------:R-:W-:Y:S01]  /*0ee0*/  @!P3 IMAD.IADD R2, R2, 0x1, -R11 ;  /* 0x000000010202b824 */ /* 0x000fe200078e0a0b */
[----:B------:R-:W-:Y:S01]  /*0ef0*/  ISETP.GE.AND P3, PT, R14, RZ, PT ;  /* 0x000000ff0e00720c */ /* 0x000fe20003f66270 */
[----:B------:R-:W-:Y:S01]  /*0f00*/  @!P0 IMAD.MOV R18, RZ, RZ, -R18 ;  /* 0x000000ffff128224 */ /* 0x000fe200078e0a12 */
[----:B------:R-:W-:Y:S01]  /*0f10*/  ISETP.GE.AND P0, PT, R17, RZ, PT ;  /* 0x000000ff1100720c */ /* 0x000fe20003f06270 */
[----:B------:R-:W-:Y:S01]  /*0f20*/  IMAD.MOV R7, RZ, RZ, -R7 ;  /* 0x000000ffff077224 */ /* 0x000fe200078e0a07 */
[----:B------:R-:W-:Y:S01]  /*0f30*/  IABS R251, R19 ;  /* 0x0000001300fb7213 */ /* 0x000fe20000000000 */
[----:B------:R-:W-:Y:S01]  /*0f40*/  @!P4 IMAD.MOV R4, RZ, RZ, -R4 ;  /* 0x000000ffff04c224 */ /* 0x000fe200078e0a04 */
[----:B------:R-:W-:Y:S01]  /*0f50*/  ISETP.GE.AND P4, PT, R15, RZ, PT ;  /* 0x000000ff0f00720c */ /* 0x000fe20003f86270 */
[----:B------:R-:W-:Y:S01]  /*0f60*/  @!P2 IMAD.IADD R5, R5, 0x1, -R11 ;  /* 0x000000010505a824 */ /* 0x000fe200078e0a0b */
[----:B------:R-:W-:Y:S01]  /*0f70*/  ISETP.NE.AND P2, PT, R112, RZ, PT ;  /* 0x000000ff7000720c */ /* 0x000fe20003f45270 */
[----:B------:R-:W-:Y:S01]  /*0f80*/  IMAD R8, R115, R7, R10 ;  /* 0x0000000773087224 */ /* 0x000fe200078e020a */
[----:B------:R-:W-:Y:S01]  /*0f90*/  LOP3.LUT R112, RZ, R112, RZ, 0x33, !PT ;  /* 0x00000070ff707212 */ /* 0x000fe200078e33ff */
[----:B------:R-:W-:Y:S01]  /*0fa0*/  IMAD.HI.U32 R9, R0, R12, RZ ;  /* 0x0000000c00097227 */ /* 0x000fe200078e00ff */
[----:B------:R-:W-:Y:S01]  /*0fb0*/  IADD3 R7, PT, PT, R142, 0x4, RZ ;  /* 0x000000048e077810 */ /* 0x000fe20007ffe0ff */
[----:B------:R-:W-:Y:S01]  /*0fc0*/  STL [R1+0x48], R18 ;  /* 0x0000481201007387 */ /* 0x000fe20000100800 */
[----:B------:R-:W-:Y:S01]  /*0fd0*/  @!P3 IADD3 R5, PT, PT, -R5, RZ, RZ ;  /* 0x000000ff0505b210 */ /* 0x000fe20007ffe1ff */
[----:B------:R-:W-:Y:S01]  /*0fe0*/  @!P0 IMAD.MOV R3, RZ, RZ, -R3 ;  /* 0x000000ffff038224 */ /* 0x000fe200078e0a03 */
[----:B------:R-:W-:Y:S01]  /*0ff0*/  ISETP.GT.U32.AND P3, PT, R115, R8, PT ;  /* 0x000000087300720c */ /* 0x000fe20003f64070 */
[----:B------:R-:W-:Y:S01]  /*1000*/  @!P1 IMAD.IADD R6, R6, 0x1, -R115 ;  /* 0x0000000106069824 */ /* 0x000fe200078e0a73 */
[----:B------:R-:W-:Y:S01]  /*1010*/  IADD3 R9, PT, PT, -R9, RZ, RZ ;  /* 0x000000ff09097210 */ /* 0x000fe20007ffe1ff */
[----:B------:R-:W-:Y:S01]  /*1020*/  @!P4 IMAD.MOV R2, RZ, RZ, -R2 ;  /* 0x000000ffff02c224 */ /* 0x000fe200078e0a02 */
[----:B------:R-:W-:Y:S01]  /*1030*/  SEL R11, R112, R3, !P2 ;  /* 0x00000003700b7207 */ /* 0x000fe20005000000 */
[----:B--2---:R-:W-:Y:S01]  /*1040*/  VIADD R17, R142, 0xb ;  /* 0x0000000b8e117836 */ /* 0x004fe20000000000 */
[----:B------:R-:W-:Y:S01]  /*1050*/  ISETP.GE.AND P4, PT, R7, RZ, PT ;  /* 0x000000ff0700720c */ /* 0x000fe20003f86270 */
[C---:B------:R-:W-:Y:S01]  /*1060*/  IMAD R10, R115.reuse, R9, R12 ;  /* 0x00000009730a7224 */ /* 0x040fe200078e020c */
[----:B------:R-:W-:Y:S01]  /*1070*/  SEL R4, R112, R4, !P2 ;  /* 0x0000000470047207 */ /* 0x000fe20005000000 */
[C---:B------:R-:W-:Y:S01]  /*1080*/  VIADD R9, R142.reuse, 0x5 ;  /* 0x000000058e097836 */ /* 0x040fe20000000000 */
[----:B------:R-:W-:Y:S01]  /*1090*/  IABS R7, R7 ;  /* 0x0000000700077213 */ /* 0x000fe20000000000 */
[----:B------:R1:W-:Y:S01]  /*10a0*/  STL [R1+0x1b0], R11 ;  /* 0x0001b00b01007387 */ /* 0x0003e20000100800 */
[C---:B------:R-:W-:Y:S01]  /*10b0*/  ISETP.GT.U32.AND P1, PT, R115.reuse, R6, PT ;  /* 0x000000067300720c */ /* 0x040fe20003f24070 */
[----:B------:R-:W-:Y:S01]  /*10c0*/  VIADD R24, R142, 0x7d ;  /* 0x0000007d8e187836 */ /* 0x000fe20000000000 */
[C---:B------:R-:W-:Y:S01]  /*10d0*/  SEL R3, R112.reuse, R2, !P2 ;  /* 0x0000000270037207 */ /* 0x040fe20005000000 */
[----:B------:R2:W-:Y:S01]  /*10e0*/  STL [R1+0x1b4], R4 ;  /* 0x0001b40401007387 */ /* 0x0005e20000100800 */
[----:B------:R-:W-:Y:S01]  /*10f0*/  SEL R2, R112, R5, !P2 ;  /* 0x0000000570027207 */ /* 0x000fe20005000000 */
[----:B------:R-:W-:Y:S01]  /*1100*/  VIADD R23, R142, 0x7e ;  /* 0x0000007e8e177836 */ /* 0x000fe20000000000 */
[----:B------:R-:W-:Y:S01]  /*1110*/  @!P3 IADD3 R8, PT, PT, R8, -R115, RZ ;  /* 0x800000730808b210 */ /* 0x000fe20007ffe0ff */
[----:B------:R3:W-:Y:S01]  /*1120*/  STL [R1+0x1b8], R3 ;  /* 0x0001b80301007387 */ /* 0x0007e20000100800 */
[----:B------:R-:W-:Y:S01]  /*1130*/  IABS R5, R9 ;  /* 0x0000000900057213 */ /* 0x000fe20000000000 */
[----:B-1----:R-:W-:Y:S01]  /*1140*/  VIADD R11, R142, 0x6 ;  /* 0x000000068e0b7836 */ /* 0x002fe20000000000 */
[----:B------:R-:W-:Y:S01]  /*1150*/  ISETP.GT.U32.AND P3, PT, R115, R8, PT ;  /* 0x000000087300720c */ /* 0x000fe20003f64070 */
[----:B------:R1:W-:Y:S01]  /*1160*/  STL [R1+0x1bc], R2 ;  /* 0x0001bc0201007387 */ /* 0x0003e20000100800 */
[----:B------:R-:W-:Y:S01]  /*1170*/  ISETP.GE.AND P0, PT, R13, RZ, PT ;  /* 0x000000ff0d00720c */ /* 0x000fe20003f06270 */
[----:B--2---:R-:W-:Y:S01]  /*1180*/  IMAD.MOV.U32 R4, RZ, RZ, R7 ;  /* 0x000000ffff047224 */ /* 0x004fe200078e0007 */
[----:B------:R-:W-:Y:S01]  /*1190*/  IABS R7, R11 ;  /* 0x0000000b00077213 */ /* 0x000fe20000000000 */
[----:B------:R-:W-:Y:S01]  /*11a0*/  @!P1 IMAD.IADD R6, R6, 0x1, -R115 ;  /* 0x0000000106069824 */ /* 0x000fe200078e0a73 */
[----:B------:R-:W-:Y:S01]  /*11b0*/  ISETP.GT.U32.AND P1, PT, R115, R10, PT ;  /* 0x0000000a7300720c */ /* 0x000fe20003f24070 */
[----:B---3--:R-:W-:Y:S01]  /*11c0*/  IMAD.HI.U32 R3, R0, R5, RZ ;  /* 0x0000000500037227 */ /* 0x008fe200078e00ff */
[----:B------:R-:W-:-:S02]  /*11d0*/  ISETP.GE.AND P2, PT, R9, RZ, PT ;  /* 0x000000ff0900720c */ /* 0x000fc40003f46270 */
[----:B------:R-:W-:Y:S01]  /*11e0*/  IABS R252, R17 ;  /* 0x0000001100fc7213 */ /* 0x000fe20000000000 */
[----:B-1----:R-:W-:Y:S01]  /*11f0*/  IMAD.HI.U32 R2, R0, R4, RZ ;  /* 0x0000000400027227 */ /* 0x002fe200078e00ff */
[----:B------:R-:W-:Y:S02]  /*1200*/  IABS R216, R25 ;  /* 0x0000001900d87213 */ /* 0x000fe40000000000 */
[----:B------:R-:W-:Y:S01]  /*1210*/  IABS R217, R24 ;  /* 0x0000001800d97213 */ /* 0x000fe20000000000 */
[----:B------:R-:W-:Y:S01]  /*1220*/  IMAD.MOV R2, RZ, RZ, -R2 ;  /* 0x000000ffff027224 */ /* 0x000fe200078e0a02 */
[----:B------:R-:W-:Y:S01]  /*1230*/  IABS R218, R23 ;  /* 0x0000001700da7213 */ /* 0x000fe20000000000 */
[----:B------:R-:W-:Y:S02]  /*1240*/  IMAD.MOV R12, RZ, RZ, -R3 ;  /* 0x000000ffff0c7224 */ /* 0x000fe400078e0a03 */
[C---:B------:R-:W-:Y:S01]  /*1250*/  IMAD R2, R115.reuse, R2, R4 ;  /* 0x0000000273027224 */ /* 0x040fe200078e0204 */
[----:B------:R-:W-:Y:S01]  /*1260*/  @!P1 IADD3 R10, PT, PT, R10, -R115, RZ ;  /* 0x800000730a0a9210 */ /* 0x000fe20007ffe0ff */
[----:B------:R-:W-:-:S02]  /*1270*/  IMAD R4, R115, R12, R5 ;  /* 0x0000000c73047224 */ /* 0x000fc400078e0205 */
[----:B------:R-:W-:Y:S01]  /*1280*/  IMAD.MOV.U32 R15, RZ, RZ, R6 ;  /* 0x000000ffff0f7224 */ /* 0x000fe200078e0006 */
[C---:B------:R-:W-:Y:S01]  /*1290*/  ISETP.GT.U32.AND P1, PT, R115.reuse, R10, PT ;  /* 0x0000000a7300720c */ /* 0x040fe20003f24070 */
[----:B------:R-:W-:Y:S01]  /*12a0*/  @!P3 IMAD.IADD R8, R8, 0x1, -R115 ;  /* 0x000000010808b824 */ /* 0x000fe200078e0a73 */
[C---:B------:R-:W-:Y:S01]  /*12b0*/  ISETP.GT.U32.AND P3, PT, R115.reuse, R2, PT ;  /* 0x000000027300720c */ /* 0x040fe20003f64070 */
[----:B------:R-:W-:Y:S01]  /*12c0*/  @!P6 IMAD.MOV R15, RZ, RZ, -R15 ;  /* 0x000000ffff0fe224 */ /* 0x000fe200078e0a0f */
[----:B------:R-:W-:Y:S01]  /*12d0*/  ISETP.GT.U32.AND P6, PT, R115, R4, PT ;  /* 0x000000047300720c */ /* 0x000fe20003fc4070 */
[----:B------:R-:W-:Y:S01]  /*12e0*/  VIADD R13, R142, 0x7 ;  /* 0x000000078e0d7836 */ /* 0x000fe20000000000 */
[----:B------:R-:W-:Y:S01]  /*12f0*/  MOV R14, R8 ;  /* 0x00000008000e7202 */ /* 0x000fe20000000f00 */
[----:B------:R-:W-:Y:S01]  /*1300*/  IMAD.HI.U32 R3, R0, R7, RZ ;  /* 0x0000000700037227 */ /* 0x000fe200078e00ff */
[----:B------:R1:W-:Y:S02]  /*1310*/  STL [R1+0x24], R15 ;  /* 0x0000240f01007387 */ /* 0x0003e40000100800 */
[----:B------:R-:W-:Y:S01]  /*1320*/  IABS R9, R13 ;  /* 0x0000000d00097213 */ /* 0x000fe20000000000 */
[----:B------:R-:W-:Y:S01]  /*1330*/  @!P5 IMAD.MOV R14, RZ, RZ, -R14 ;  /* 0x000000ffff0ed224 */ /* 0x000fe200078e0a0e */
[----:B------:R-:W-:Y:S01]  /*1340*/  ISETP.GE.AND P5, PT, R11, RZ, PT ;  /* 0x000000ff0b00720c */ /* 0x000fe20003fa6270 */
[----:B------:R-:W-:Y:S01]  /*1350*/  VIADD R11, R142, 0x8 ;  /* 0x000000088e0b7836 */ /* 0x000fe20000000000 */
[----:B------:R-:W-:Y:S01]  /*1360*/  @!P1 IADD3 R10, PT, PT, R10, -R115, RZ ;  /* 0x800000730a0a9210 */ /* 0x000fe20007ffe0ff */
[--C-:B------:R-:W-:Y:S01]  /*1370*/  @!P3 IMAD.IADD R2, R2, 0x1, -R115.reuse ;  /* 0x000000010202b824 */ /* 0x100fe200078e0a73 */
[----:B------:R-:W-:Y:S01]  /*1380*/  ISETP.GE.AND P1, PT, R13, RZ, PT ;  /* 0x000000ff0d00720c */ /* 0x000fe20003f26270 */
[----:B------:R-:W-:Y:S01]  /*1390*/  @!P6 IMAD.IADD R4, R4, 0x1, -R115 ;  /* 0x000000010404e824 */ /* 0x000fe200078e0a73 */
[----:B------:R-:W-:Y:S01]  /*13a0*/  IABS R12, R11 ;  /* 0x0000000b000c7213 */ /* 0x000fe20000000000 */
[----:B------:R-:W-:Y:S01]  /*13b0*/  IMAD.HI.U32 R5, R0, R9, RZ ;  /* 0x0000000900057227 */ /* 0x000fe200078e00ff */
[C---:B------:R-:W-:Y:S01]  /*13c0*/  ISETP.GT.U32.AND P3, PT, R115.reuse, R2, PT ;  /* 0x000000027300720c */ /* 0x040fe20003f64070 */
[----:B------:R2:W-:Y:S01]  /*13d0*/  STL [R1+0x20], R14 ;  /* 0x0000200e01007387 */ /* 0x0005e20000100800 */
[----:B------:R-:W-:Y:S01]  /*13e0*/  ISETP.GT.U32.AND P6, PT, R115, R4, PT ;  /* 0x000000047300720c */ /* 0x000fe20003fc4070 */
[----:B------:R-:W-:Y:S01]  /*13f0*/  IMAD.MOV R6, RZ, RZ, -R3 ;  /* 0x000000ffff067224 */ /* 0x000fe200078e0a03 */
[----:B-1----:R-:W-:Y:S01]  /*1400*/  IADD3 R15, PT, PT, R142, 0xa, RZ ;  /* 0x0000000a8e0f7810 */ /* 0x002fe20007ffe0ff */
[----:B------:R-:W-:-:S02]  /*1410*/  IMAD.MOV R8, RZ, RZ, -R5 ;  /* 0x000000ffff087224 */ /* 0x000fc400078e0a05 */
[----:B------:R-:W-:Y:S01]  /*1420*/  VIADD R13, R142, 0x9 ;  /* 0x000000098e0d7836 */ /* 0x000fe20000000000 */
[----:B------:R-:W-:Y:S01]  /*1430*/  IABS R16, R15 ;  /* 0x0000000f00107213 */ /* 0x000fe20000000000 */
[C---:B------:R-:W-:Y:S02]  /*1440*/  IMAD R6, R115.reuse, R6, R7 ;  /* 0x0000000673067224 */ /* 0x040fe400078e0207 */
[C---:B------:R-:W-:Y:S01]  /*1450*/  IMAD R8, R115.reuse, R8, R9 ;  /* 0x0000000873087224 */ /* 0x040fe200078e0209 */
[----:B--2---:R-:W-:Y:S01]  /*1460*/  IABS R14, R13 ;  /* 0x0000000d000e7213 */ /* 0x004fe20000000000 */
[----:B------:R-:W-:Y:S01]  /*1470*/  IMAD.HI.U32 R3, R0, R12, RZ ;  /* 0x0000000c00037227 */ /* 0x000fe200078e00ff */
[----:B------:R-:W-:Y:S02]  /*1480*/  @!P3 IADD3 R2, PT, PT, R2, -R115, RZ ;  /* 0x800000730202b210 */ /* 0x000fe40007ffe0ff */
[C---:B------:R-:W-:Y:S01]  /*1490*/  ISETP.GT.U32.AND P3, PT, R115.reuse, R6, PT ;  /* 0x000000067300720c */ /* 0x040fe20003f64070 */
[----:B------:R-:W-:Y:S01]  /*14a0*/  @!P6 IMAD.IADD R4, R4, 0x1, -R115 ;  /* 0x000000010404e824 */ /* 0x000fe200078e0a73 */
[----:B------:R-:W-:Y:S01]  /*14b0*/  ISETP.GT.U32.AND P6, PT, R115, R8, PT ;  /* 0x000000087300720c */ /* 0x000fe20003fc4070 */
[----:B------:R-:W-:-:S02]  /*14c0*/  IMAD.MOV R7, RZ, RZ, -R3 ;  /* 0x000000ffff077224 */ /* 0x000fc400078e0a03 */
[----:B------:R-:W-:-:S04]  /*14d0*/  IMAD.HI.U32 R3, R0, R14, RZ ;  /* 0x0000000e00037227 */ /* 0x000fc800078e00ff */
[----:B------:R-:W-:Y:S02]  /*14e0*/  IMAD.MOV R9, RZ, RZ, -R3 ;  /* 0x000000ffff097224 */ /* 0x000fe400078e0a03 */
[C---:B------:R-:W-:Y:S02]  /*14f0*/  IMAD R12, R115.reuse, R7, R12 ;  /* 0x00000007730c7224 */ /* 0x040fe400078e020c */
[C---:B------:R-:W-:Y:S02]  /*1500*/  IMAD R14, R115.reuse, R9, R14 ;  /* 0x00000009730e7224 */ /* 0x040fe400078e020e */
[----:B------:R-:W-:Y:S01]  /*1510*/  @!P3 IMAD.IADD R6, R6, 0x1, -R115 ;  /* 0x000000010606b824 */ /* 0x000fe200078e0a73 */
[C---:B------:R-:W-:Y:S01]  /*1520*/  ISETP.GT.U32.AND P3, PT, R115.reuse, R12, PT ;  /* 0x0000000c7300720c */ /* 0x040fe20003f64070 */
[----:B------:R-:W-:Y:S01]  /*1530*/  IMAD.MOV.U32 R20, RZ, RZ, R10 ;  /* 0x000000ffff147224 */ /* 0x000fe200078e000a */
[----:B------:R-:W-:Y:S01]  /*1540*/  @!P6 IADD3 R8, PT, PT, R8, -R115, RZ ;  /* 0x800000730808e210 */ /* 0x000fe20007ffe0ff */
[----:B------:R-:W-:Y:S01]  /*1550*/  IMAD.HI.U32 R5, R0, R16, RZ ;  /* 0x0000001000057227 */ /* 0x000fe200078e00ff */
[----:B------:R-:W-:-:S03]  /*1560*/  ISETP.GT.U32.AND P6, PT, R115, R14, PT ;  /* 0x0000000e7300720c */ /* 0x000fc60003fc4070 */
[----:B------:R-:W-:Y:S01]  /*1570*/  @!P0 IMAD.MOV R20, RZ, RZ, -R20 ;  /* 0x000000ffff148224 */ /* 0x000fe200078e0a14 */
[----:B------:R-:W-:Y:S01]  /*1580*/  ISETP.GT.U32.AND P0, PT, R115, R8, PT ;  /* 0x000000087300720c */ /* 0x000fe20003f04070 */
[----:B------:R-:W-:Y:S01]  /*1590*/  IMAD.HI.U32 R7, R0, R252, RZ ;  /* 0x000000fc00077227 */ /* 0x000fe200078e00ff */
[----:B------:R-:W-:Y:S02]  /*15a0*/  IADD3 R5, PT, PT, -R5, RZ, RZ ;  /* 0x000000ff05057210 */ /* 0x000fe40007ffe1ff */
[----:B------:R-:W-:Y:S01]  /*15b0*/  STL [R1+0x1c], R20 ;  /* 0x00001c1401007387 */ /* 0x000fe20000100800 */
[----:B------:R-:W-:Y:S01]  /*15c0*/  @!P3 IADD3 R12, PT, PT, R12, -R115, RZ ;  /* 0x800000730c0cb210 */ /* 0x000fe20007ffe0ff */
[----:B------:R-:W-:Y:S01]  /*15d0*/  @!P4 IMAD.MOV R2, RZ, RZ, -R2 ;  /* 0x000000ffff02c224 */ /* 0x000fe200078e0a02 */
[----:B------:R-:W-:Y:S01]  /*15e0*/  ISETP.GT.U32.AND P3, PT, R115, R6, PT ;  /* 0x000000067300720c */ /* 0x000fe20003f64070 */
[----:B------:R-:W-:-:S03]  /*15f0*/  IMAD.HI.U32 R3, R0, R251, RZ ;  /* 0x000000fb00037227 */ /* 0x000fc600078e00ff */
[----:B------:R1:W-:Y:S01]  /*1600*/  STL [R1+0x18], R2 ;  /* 0x0000180201007387 */ /* 0x0003e20000100800 */
[----:B------:R-:W-:Y:S01]  /*1610*/  @!P6 IMAD.IADD R14, R14, 0x1, -R115 ;  /* 0x000000010e0ee824 */ /* 0x000fe200078e0a73 */
[C---:B------:R-:W-:Y:S01]  /*1620*/  ISETP.GT.U32.AND P6, PT, R115.reuse, R12, PT ;  /* 0x0000000c7300720c */ /* 0x040fe20003fc4070 */
[----:B------:R-:W-:Y:S02]  /*1630*/  IMAD.MOV R7, RZ, RZ, -R7 ;  /* 0x000000ffff077224 */ /* 0x000fe400078e0a07 */
[C---:B------:R-:W-:Y:S01]  /*1640*/  VIADD R9, R142.reuse, 0xe ;  /* 0x0000000e8e097836 */ /* 0x040fe20000000000 */
[C---:B------:R-:W-:Y:S01]  /*1650*/  ISETP.GT.U32.AND P4, PT, R115.reuse, R14, PT ;  /* 0x0000000e7300720c */ /* 0x040fe20003f84070 */
[C---:B------:R-:W-:Y:S02]  /*1660*/  IMAD R16, R115.reuse, R5, R16 ;  /* 0x0000000573107224 */ /* 0x040fe400078e0210 */
[----:B------:R-:W-:Y:S01]  /*1670*/  IMAD.MOV R18, RZ, RZ, -R3 ;  /* 0x000000ffff127224 */ /* 0x000fe200078e0a03 */
[----:B-1----:R-:W-:Y:S01]  /*1680*/  MOV R2, R4 ;  /* 0x0000000400027202 */ /* 0x002fe20000000f00 */
[----:B------:R-:W-:Y:S01]  /*1690*/  IMAD R252, R115, R7, R252 ;  /* 0x0000000773fc7224 */ /* 0x000fe200078e02fc */
[----:B------:R-:W-:Y:S01]  /*16a0*/  IABS R249, R9 ;  /* 0x0000000900f97213 */ /* 0x000fe20000000000 */
[----:B------:R-:W-:-:S02]  /*16b0*/  VIADD R7, R142, 0xd ;  /* 0x0000000d8e077836 */ /* 0x000fc40000000000 */
[C---:B------:R-:W-:Y:S01]  /*16c0*/  IMAD R251, R115.reuse, R18, R251 ;  /* 0x0000001273fb7224 */ /* 0x040fe200078e02fb */
[----:B------:R-:W-:Y:S01]  /*16d0*/  @!P6 IADD3 R12, PT, PT, R12, -R115, RZ ;  /* 0x800000730c0ce210 */ /* 0x000fe20007ffe0ff */
[----:B------:R-:W-:Y:S01]  /*16e0*/  @!P2 IMAD.MOV R2, RZ, RZ, -R2 ;  /* 0x000000ffff02a224 */ /* 0x000fe200078e0a02 */
[----:B------:R-:W-:Y:S01]  /*16f0*/  ISETP.GT.U32.AND P2, PT, R115, R16, PT ;  /* 0x000000107300720c */ /* 0x000fe20003f44070 */
[--C-:B------:R-:W-:Y:S01]  /*1700*/  @!P0 IMAD.IADD R8, R8, 0x1, -R115.reuse ;  /* 0x0000000108088824 */ /* 0x100fe200078e0a73 */
[----:B------:R-:W-:Y:S01]  /*1710*/  IABS R250, R7 ;  /* 0x0000000700fa7213 */ /* 0x000fe20000000000 */
[----:B------:R-:W-:Y:S01]  /*1720*/  IMAD.HI.U32 R3, R0, R249, RZ ;  /* 0x000000f900037227 */ /* 0x000fe200078e00ff */
[----:B------:R-:W-:Y:S01]  /*1730*/  ISETP.GE.AND P0, PT, R11, RZ, PT ;  /* 0x000000ff0b00720c */ /* 0x000fe20003f06270 */
[----:B------:R1:W-:Y:S01]  /*1740*/  STL [R1+0x14], R2 ;  /* 0x0000140201007387 */ /* 0x0003e20000100800 */
[C---:B------:R-:W-:Y:S01]  /*1750*/  ISETP.GT.U32.AND P6, PT, R115.reuse, R251, PT ;  /* 0x000000fb7300720c */ /* 0x040fe20003fc4070 */
[----:B------:R-:W-:Y:S01]  /*1760*/  @!P3 IMAD.IADD R6, R6, 0x1, -R115 ;  /* 0x000000010606b824 */ /* 0x000fe200078e0a73 */
[----:B------:R-:W-:Y:S01]  /*1770*/  MOV R5, R8 ;  /* 0x0000000800057202 */ /* 0x000fe20000000f00 */
[----:B------:R-:W-:Y:S01]  /*1780*/  IMAD.MOV R4, RZ, RZ, -R3 ;  /* 0x000000ffff047224 */ /* 0x000fe200078e0a03 */
[----:B------:R-:W-:Y:S01]  /*1790*/  ISETP.GT.U32.AND P3, PT, R115, R252, PT ;  /* 0x000000fc7300720c */ /* 0x000fe20003f64070 */
[----:B------:R-:W-:Y:S01]  /*17a0*/  @!P4 IMAD.IADD R14, R14, 0x1, -R115 ;  /* 0x000000010e0ec824 */ /* 0x000fe200078e0a73 */
[----:B------:R-:W-:Y:S01]  /*17b0*/  ISETP.GE.AND P4, PT, R13, RZ, PT ;  /* 0x000000ff0d00720c */ /* 0x000fe20003f86270 */
[----:B------:R-:W-:Y:S01]  /*17c0*/  IMAD R249, R115, R4, R249 ;  /* 0x0000000473f97224 */ /* 0x000fe200078e02f9 */
[----:B------:R-:W-:Y:S01]  /*17d0*/  MOV R4, R12 ;  /* 0x0000000c00047202 */ /* 0x000fe20000000f00 */
[----:B-1----:R-:W-:Y:S01]  /*17e0*/  IMAD.HI.U32 R2, R0, R250, RZ ;  /* 0x000000fa00027227 */ /* 0x002fe200078e00ff */
[----:B------:R-:W-:-:S02]  /*17f0*/  @!P2 IADD3 R16, PT, PT, R16, -R115, RZ ;  /* 0x800000731010a210 */ /* 0x000fc40007ffe0ff */
[----:B------:R-:W-:Y:S01]  /*1800*/  ISETP.GE.AND P2, PT, R15, RZ, PT ;  /* 0x000000ff0f00720c */ /* 0x000fe20003f46270 */
[----:B------:R-:W-:Y:S01]  /*1810*/  IMAD.MOV.U32 R10, RZ, RZ, R6 ;  /* 0x000000ffff0a7224 */ /* 0x000fe200078e0006 */
[----:B------:R-:W-:Y:S01]  /*1820*/  IADD3 R18, PT, PT, R142, 0x83, RZ ;  /* 0x000000838e127810 */ /* 0x000fe20007ffe0ff */
[----:B------:R-:W-:Y:S02]  /*1830*/  IMAD.MOV R2, RZ, RZ, -R2 ;  /* 0x000000ffff027224 */ /* 0x000fe400078e0a02 */
[----:B------:R-:W-:Y:S01]  /*1840*/  @!P5 IMAD.MOV R10, RZ, RZ, -R10 ;  /* 0x000000ffff0ad224 */ /* 0x000fe200078e0a0a */
[C---:B------:R-:W-:Y:S01]  /*1850*/  ISETP.GT.U32.AND P5, PT, R115.reuse, R16, PT ;  /* 0x000000107300720c */ /* 0x040fe20003fa4070 */
[----:B------:R-:W-:Y:S01]  /*1860*/  IMAD R250, R115, R2, R250 ;  /* 0x0000000273fa7224 */ /* 0x000fe200078e02fa */
[----:B------:R-:W-:Y:S01]  /*1870*/  IABS R223, R18 ;  /* 0x0000001200df7213 */ /* 0x000fe20000000000 */
[----:B------:R-:W-:Y:S01]  /*1880*/  @!P1 IMAD.MOV R5, RZ, RZ, -R5 ;  /* 0x000000ffff059224 */ /* 0x000fe200078e0a05 */
[----:B------:R-:W-:Y:S01]  /*1890*/  STL [R1+0x10], R10 ;  /* 0x0000100a01007387 */ /* 0x000fe20000100800 */
[----:B------:R-:W-:-:S02]  /*18a0*/  IMAD.MOV.U32 R2, RZ, RZ, R14 ;  /* 0x000000ffff027224 */ /* 0x000fc400078e000e */
[----:B------:R-:W-:Y:S01]  /*18b0*/  @!P0 IMAD.MOV R4, RZ, RZ, -R4 ;  /* 0x000000ffff048224 */ /* 0x000fe200078e0a04 */
[----:B------:R-:W-:Y:S01]  /*18c0*/  STL [R1+0xc], R5 ;  /* 0x00000c0501007387 */ /* 0x000fe20000100800 */
[----:B------:R-:W-:Y:S01]  /*18d0*/  VIADD R3, R142, 0xf ;  /* 0x0000000f8e037836 */ /* 0x000fe20000000000 */
[----:B------:R-:W-:Y:S01]  /*18e0*/  @!P4 IADD3 R2, PT, PT, -R2, RZ, RZ ;  /* 0x000000ff0202c210 */ /* 0x000fe20007ffe1ff */
[--C-:B------:R-:W-:Y:S01]  /*18f0*/  @!P6 IMAD.IADD R251, R251, 0x1, -R115.reuse ;  /* 0x00000001fbfbe824 */ /* 0x100fe200078e0a73 */
[----:B------:R1:W-:Y:S01]  /*1900*/  STL [R1+0x8], R4 ;  /* 0x0000080401007387 */ /* 0x0003e20000100800 */
[----:B------:R-:W-:Y:S01]  /*1910*/  ISETP.GT.U32.AND P0, PT, R115, R250, PT ;  /* 0x000000fa7300720c */ /* 0x000fe20003f04070 */
[--C-:B------:R-:W-:Y:S01]  /*1920*/  @!P5 IMAD.IADD R16, R16, 0x1, -R115.reuse ;  /* 0x000000011010d824 */ /* 0x100fe200078e0a73 */
[----:B------:R-:W-:Y:S01]  /*1930*/  ISETP.GE.AND P4, PT, R19, RZ, PT ;  /* 0x000000ff1300720c */ /* 0x000fe20003f86270 */
[----:B------:R2:W-:Y:S01]  /*1940*/  STL [R1+0x4], R2 ;  /* 0x0000040201007387 */ /* 0x0005e20000100800 */
[C---:B------:R-:W-:Y:S01]  /*1950*/  ISETP.GT.U32.AND P6, PT, R115.reuse, R251, PT ;  /* 0x000000fb7300720c */ /* 0x040fe20003fc4070 */
[C---:B------:R-:W-:Y:S01]  /*1960*/  VIADD R8, R142.reuse, 0x10 ;  /* 0x000000108e087836 */ /* 0x040fe20000000000 */
[----:B------:R-:W-:Y:S01]  /*1970*/  ISETP.GT.U32.AND P5, PT, R115, R249, PT ;  /* 0x000000f97300720c */ /* 0x000fe20003fa4070 */
[----:B------:R-:W-:Y:S01]  /*1980*/  IMAD.MOV.U32 R6, RZ, RZ, R16 ;  /* 0x000000ffff067224 */ /* 0x000fe200078e0010 */
[----:B------:R-:W-:Y:S01]  /*1990*/  IADD3 R19, PT, PT, R142, 0x82, RZ ;  /* 0x000000828e137810 */ /* 0x000fe20007ffe0ff */
[----:B------:R-:W-:Y:S01]  /*19a0*/  @!P3 IMAD.IADD R252, R252, 0x1, -R115 ;  /* 0x00000001fcfcb824 */ /* 0x000fe200078e0a73 */
[----:B-1----:R-:W-:Y:S01]  /*19b0*/  IABS R4, R3 ;  /* 0x0000000300047213 */ /* 0x002fe20000000000 */
[C---:B------:R-:W-:Y:S01]  /*19c0*/  VIADD R11, R142.reuse, 0x16 ;  /* 0x000000168e0b7836 */ /* 0x040fe20000000000 */
[----:B------:R-:W-:Y:S01]  /*19d0*/  IABS R5, R8 ;  /* 0x0000000800057213 */ /* 0x000fe20000000000 */
[----:B------:R-:W-:Y:S01]  /*19e0*/  VIADD R13, R142, 0x17 ;  /* 0x000000178e0d7836 */ /* 0x000fe20000000000 */
[----:B------:R-:W-:Y:S01]  /*19f0*/  @!P0 IADD3 R250, PT, PT, R250, -R115, RZ ;  /* 0x80000073fafa8210 */ /* 0x000fe20007ffe0ff */
[----:B--2---:R-:W-:Y:S01]  /*1a00*/  IMAD.HI.U32 R2, R0, R4, RZ ;  /* 0x0000000400027227 */ /* 0x004fe200078e00ff */
[----:B------:R-:W-:-:S02]  /*1a10*/  @!P2 IADD3 R6, PT, PT, -R6, RZ, RZ ;  /* 0x000000ff0606a210 */ /* 0x000fc40007ffe1ff */
[----:B------:R-:W-:Y:S01]  /*1a20*/  ISETP.GE.AND P0, PT, R3, RZ, PT ;  /* 0x000000ff0300720c */ /* 0x000fe20003f06270 */
[----:B------:R-:W-:Y:S01]  /*1a30*/  IMAD.MOV R2, RZ, RZ, -R2 ;  /* 0x000000ffff027224 */ /* 0x000fe200078e0a02 */
[----:B------:R-:W-:Y:S01]  /*1a40*/  ISETP.GT.U32.AND P2, PT, R115, R250, PT ;  /* 0x000000fa7300720c */ /* 0x000fe20003f44070 */
[----:B------:R-:W-:Y:S01]  /*1a50*/  @!P6 IMAD.IADD R251, R251, 0x1, -R115 ;  /* 0x00000001fbfbe824 */ /* 0x000fe200078e0a73 */
[C---:B------:R-:W-:Y:S01]  /*1a60*/  ISETP.GT.U32.AND P1, PT, R115.reuse, R252, PT ;  /* 0x000000fc7300720c */ /* 0x040fe20003f24070 */
[----:B------:R-:W-:Y:S01]  /*1a70*/  IMAD R2, R115, R2, R4 ;  /* 0x0000000273027224 */ /* 0x000fe200078e0204 */
[----:B------:R1:W-:Y:S01]  /*1a80*/  STL [R1], R6 ;  /* 0x0000000601007387 */ /* 0x0003e20000100800 */
[----:B------:R-:W-:Y:S01]  /*1a90*/  @!P4 IMAD.MOV R251, RZ, RZ, -R251 ;  /* 0x000000fffffbc224 */ /* 0x000fe200078e0afb */
[----:B------:R-:W-:Y:S01]  /*1aa0*/  ISETP.GE.AND P3, PT, R17, RZ, PT ;  /* 0x000000ff1100720c */ /* 0x000fe20003f66270 */
[----:B------:R-:W-:Y:S01]  /*1ab0*/  IMAD.HI.U32 R3, R0, R5, RZ ;  /* 0x0000000500037227 */ /* 0x000fe200078e00ff */
[----:B------:R-:W-:-:S02]  /*1ac0*/  ISETP.GT.U32.AND P4, PT, R115, R2, PT ;  /* 0x000000027300720c */ /* 0x000fc40003f84070 */
[----:B------:R-:W-:Y:S01]  /*1ad0*/  ISETP.GE.AND P6, PT, R9, RZ, PT ;  /* 0x000000ff0900720c */ /* 0x000fe20003fc6270 */
[--C-:B------:R-:W-:Y:S01]  /*1ae0*/  @!P5 IMAD.IADD R249, R249, 0x1, -R115.reuse ;  /* 0x00000001f9f9d824 */ /* 0x100fe200078e0a73 */
[----:B------:R-:W-:Y:S01]  /*1af0*/  IABS R248, R11 ;  /* 0x0000000b00f87213 */ /* 0x000fe20000000000 */
[----:B------:R-:W-:Y:S01]  /*1b00*/  @!P2 IMAD.IADD R250, R250, 0x1, -R115 ;  /* 0x00000001fafaa824 */ /* 0x000fe200078e0a73 */
[----:B------:R-:W-:Y:S01]  /*1b10*/  IABS R247, R13 ;  /* 0x0000000d00f77213 */ /* 0x000fe20000000000 */
[----:B-1----:R-:W-:Y:S01]  /*1b20*/  IMAD.MOV R6, RZ, RZ, -R3 ;  /* 0x000000ffff067224 */ /* 0x002fe200078e0a03 */
[C---:B------:R-:W-:Y:S01]  /*1b30*/  ISETP.GT.U32.AND P5, PT, R115.reuse, R249, PT ;  /* 0x000000f97300720c */ /* 0x040fe20003fa4070 */
[C---:B------:R-:W-:Y:S01]  /*1b40*/  VIADD R3, R142.reuse, 0x11 ;  /* 0x000000118e037836 */ /* 0x040fe20000000000 */
[----:B------:R-:W-:Y:S01]  /*1b50*/  IABS R222, R19 ;  /* 0x0000001300de7213 */ /* 0x000fe20000000000 */
[----:B------:R-:W-:Y:S01]  /*1b60*/  IMAD R4, R115, R6, R5 ;  /* 0x0000000673047224 */ /* 0x000fe200078e0205 */
[----:B------:R-:W-:Y:S01]  /*1b70*/  IADD3 R5, PT, PT, R142, 0x12, RZ ;  /* 0x000000128e057810 */ /* 0x000fe20007ffe0ff */
[--C-:B------:R-:W-:Y:S01]  /*1b80*/  @!P4 IMAD.IADD R2, R2, 0x1, -R115.reuse ;  /* 0x000000010202c824 */ /* 0x100fe200078e0a73 */
[----:B------:R-:W-:Y:S01]  /*1b90*/  IABS R6, R3 ;  /* 0x0000000300067213 */ /* 0x000fe20000000000 */
[----:B------:R-:W-:Y:S01]  /*1ba0*/  @!P1 IMAD.IADD R252, R252, 0x1, -R115 ;  /* 0x00000001fcfc9824 */ /* 0x000fe200078e0a73 */
[----:B------:R-:W-:Y:S01]  /*1bb0*/  ISETP.GE.AND P2, PT, R3, RZ, PT ;  /* 0x000000ff0300720c */ /* 0x000fe20003f46270 */
[----:B------:R-:W-:Y:S01]  /*1bc0*/  VIADD R9, R142, 0x13 ;  /* 0x000000138e097836 */ /* 0x000fe20000000000 */
[----:B------:R-:W-:Y:S01]  /*1bd0*/  ISETP.GE.AND P1, PT, R7, RZ, PT ;  /* 0x000000ff0700720c */ /* 0x000fe20003f26270 */
[----:B------:R-:W-:Y:S01]  /*1be0*/  IMAD.HI.U32 R3, R0, R6, RZ ;  /* 0x0000000600037227 */ /* 0x000fe200078e00ff */
[----:B------:R-:W-:-:S02]  /*1bf0*/  ISETP.GT.U32.AND P4, PT, R115, R2, PT ;  /* 0x000000027300720c */ /* 0x000fc40003f84070 */
[----:B------:R-:W-:Y:S01]  /*1c00*/  @!P5 IADD3 R249, PT, PT, R249, -R115, RZ ;  /* 0x80000073f9f9d210 */ /* 0x000fe20007ffe0ff */
[----:B------:R-:W-:Y:S01]  /*1c10*/  @!P3 IMAD.MOV R252, RZ, RZ, -R252 ;  /* 0x000000fffffcb224 */ /* 0x000fe200078e0afc */
[----:B------:R-:W-:Y:S01]  /*1c20*/  IADD3 R3, PT, PT, -R3, RZ, RZ ;  /* 0x000000ff03037210 */ /* 0x000fe20007ffe1ff */
[----:B------:R-:W-:Y:S01]  /*1c30*/  VIADD R20, R142, 0x80 ;  /* 0x000000808e147836 */ /* 0x000fe20000000000 */
[C---:B------:R-:W-:Y:S01]  /*1c40*/  ISETP.GT.U32.AND P5, PT, R115.reuse, R4, PT ;  /* 0x000000047300720c */ /* 0x040fe20003fa4070 */
[----:B------:R-:W-:Y:S01]  /*1c50*/  @!P6 IMAD.MOV R249, RZ, RZ, -R249 ;  /* 0x000000fffff9e224 */ /* 0x000fe200078e0af9 */
[----:B------:R-:W-:Y:S01]  /*1c60*/  IABS R10, R9 ;  /* 0x00000009000a7213 */ /* 0x000fe20000000000 */
[----:B------:R-:W-:Y:S01]  /*1c70*/  IMAD R6, R115, R3, R6 ;  /* 0x0000000373067224 */ /* 0x000fe200078e0206 */
[----:B------:R-:W-:Y:S01]  /*1c80*/  ISETP.GE.AND P3, PT, R8, RZ, PT ;  /* 0x000000ff0800720c */ /* 0x000fe20003f66270 */
[----:B------:R-:W-:Y:S01]  /*1c90*/  @!P1 IMAD.MOV R250, RZ, RZ, -R250 ;  /* 0x000000fffffa9224 */ /* 0x000fe200078e0afa */
[----:B------:R-:W-:Y:S01]  /*1ca0*/  IABS R8, R5 ;  /* 0x0000000500087213 */ /* 0x000fe20000000000 */
[----:B------:R-:W-:Y:S01]  /*1cb0*/  IMAD.HI.U32 R7, R0, R10, RZ ;  /* 0x0000000a00077227 */ /* 0x000fe200078e00ff */
[----:B------:R-:W-:Y:S01]  /*1cc0*/  ISETP.GE.AND P1, PT, R5, RZ, PT ;  /* 0x000000ff0500720c */ /* 0x000fe20003f26270 */
[----:B------:R-:W-:Y:S01]  /*1cd0*/  STL [R1+0x3700], R252 ;  /* 0x003700fc01007387 */ /* 0x000fe20000100800 */
[----:B------:R-:W-:Y:S01]  /*1ce0*/  ISETP.GE.AND P6, PT, R9, RZ, PT ;  /* 0x000000ff0900720c */ /* 0x000fe20003fc6270 */
[----:B------:R-:W-:Y:S01]  /*1cf0*/  @!P4 IMAD.IADD R2, R2, 0x1, -R115 ;  /* 0x000000010202c824 */ /* 0x000fe200078e0a73 */
[----:B------:R-:W-:Y:S01]  /*1d00*/  ISETP.GT.U32.AND P4, PT, R115, R6, PT ;  /* 0x000000067300720c */ /* 0x000fe20003f84070 */
[----:B------:R-:W-:Y:S01]  /*1d10*/  IMAD.HI.U32 R5, R0, R8, RZ ;  /* 0x0000000800057227 */ /* 0x000fe200078e00ff */
[----:B------:R-:W-:Y:S01]  /*1d20*/  STL [R1+0x3708], R251 ;  /* 0x003708fb01007387 */ /* 0x000fe20000100800 */
[----:B------:R-:W-:-:S02]  /*1d30*/  IABS R220, R20 ;  /* 0x0000001400dc7213 */ /* 0x000fc40000000000 */
[----:B------:R-:W-:Y:S01]  /*1d40*/  IMAD.MOV R7, RZ, RZ, -R7 ;  /* 0x000000ffff077224 */ /* 0x000fe200078e0a07 */
[----:B------:R-:W-:Y:S01]  /*1d50*/  STL [R1+0x370c], R250 ;  /* 0x00370cfa01007387 */ /* 0x000fe20000100800 */
[----:B------:R-:W-:Y:S02]  /*1d60*/  @!P5 IMAD.IADD R4, R4, 0x1, -R115 ;  /* 0x000000010404d824 */ /* 0x000fe400078e0a73 */
[----:B------:R-:W-:Y:S02]  /*1d70*/  IMAD.MOV.U32 R12, RZ, RZ, R2 ;  /* 0x000000ffff0c7224 */ /* 0x000fe400078e0002 */
[----:B------:R-:W-:Y:S01]  /*1d80*/  IMAD.MOV R5, RZ, RZ, -R5 ;  /* 0x000000ffff057224 */ /* 0x000fe200078e0a05 */
[C---:B------:R-:W-:Y:S01]  /*1d90*/  ISETP.GT.U32.AND P5, PT, R115.reuse, R4, PT ;  /* 0x000000047300720c */ /* 0x040fe20003fa4070 */
[C---:B------:R-:W-:Y:S01]  /*1da0*/  IMAD R10, R115.reuse, R7, R10 ;  /* 0x00000007730a7224 */ /* 0x040fe200078e020a */
[----:B------:R-:W-:Y:S01]  /*1db0*/  @!P0 IADD3 R12, PT, PT, -R12, RZ, RZ ;  /* 0x000000ff0c0c8210 */ /* 0x000fe20007ffe1ff */
[C---:B------:R-:W-:Y:S01]  /*1dc0*/  IMAD R8, R115.reuse, R5, R8 ;  /* 0x0000000573087224 */ /* 0x040fe200078e0208 */
[----:B------:R-:W-:Y:S01]  /*1dd0*/  IADD3 R5, PT, PT, R142, 0x14, RZ ;  /* 0x000000148e057810 */ /* 0x000fe20007ffe0ff */
[----:B------:R-:W-:Y:S01]  /*1de0*/  @!P4 IMAD.IADD R6, R6, 0x1, -R115 ;  /* 0x000000010606c824 */ /* 0x000fe200078e0a73 */
[C---:B------:R-:W-:Y:S01]  /*1df0*/  ISETP.GT.U32.AND P0, PT, R115.reuse, R10, PT ;  /* 0x0000000a7300720c */ /* 0x040fe20003f04070 */
[C---:B------:R-:W-:Y:S01]  /*1e00*/  VIADD R9, R142.reuse, 0x15 ;  /* 0x000000158e097836 */ /* 0x040fe20000000000 */
[----:B------:R-:W-:Y:S01]  /*1e10*/  IABS R3, R5 ;  /* 0x0000000500037213 */ /* 0x000fe20000000000 */
[----:B------:R1:W-:Y:S01]  /*1e20*/  STL [R1+0x30], R12 ;  /* 0x0000300c01007387 */ /* 0x0003e20000100800 */
[----:B------:R-:W-:Y:S01]  /*1e30*/  ISETP.GT.U32.AND P4, PT, R115, R6, PT ;  /* 0x000000067300720c */ /* 0x000fe20003f84070 */
[----:B------:R-:W-:Y:S01]  /*1e40*/  VIADD R21, R142, 0x81 ;  /* 0x000000818e157836 */ /* 0x000fe20000000000 */
[----:B------:R-:W-:Y:S01]  /*1e50*/  IABS R7, R9 ;  /* 0x0000000900077213 */ /* 0x000fe20000000000 */
[----:B------:R-:W-:Y:S01]  /*1e60*/  IMAD.HI.U32 R2, R0, R3, RZ ;  /* 0x0000000300027227 */ /* 0x000fe200078e00ff */
[----:B------:R-:W-:-:S02]  /*1e70*/  @!P5 IADD3 R4, PT, PT, R4, -R115, RZ ;  /* 0x800000730404d210 */ /* 0x000fc40007ffe0ff */
[C---:B------:R-:W-:Y:S01]  /*1e80*/  ISETP.GT.U32.AND P5, PT, R115.reuse, R8, PT ;  /* 0x000000087300720c */ /* 0x040fe20003fa4070 */
[----:B------:R-:W-:Y:S01]  /*1e90*/  IMAD.MOV R2, RZ, RZ, -R2 ;  /* 0x000000ffff027224 */ /* 0x000fe200078e0a02 */
[----:B------:R-:W-:Y:S01]  /*1ea0*/  IABS R221, R21 ;  /* 0x0000001500dd7213 */ /* 0x000fe20000000000 */
[----:B------:R-:W-:Y:S02]  /*1eb0*/  @!P0 IMAD.IADD R10, R10, 0x1, -R115 ;  /* 0x000000010a0a8824 */ /* 0x000fe400078e0a73 */
[C---:B------:R-:W-:Y:S02]  /*1ec0*/  IMAD R2, R115.reuse, R2, R3 ;  /* 0x0000000273027224 */ /* 0x040fe400078e0203 */
[----:B------:R-:W-:Y:S01]  /*1ed0*/  @!P3 IMAD.MOV R4, RZ, RZ, -R4 ;  /* 0x000000ffff04b224 */ /* 0x000fe200078e0a04 */
[----:B------:R-:W-:Y:S01]  /*1ee0*/  ISETP.GT.U32.AND P0, PT, R115, R10, PT ;  /* 0x0000000a7300720c */ /* 0x000fe20003f04070 */
[----:B------:R-:W-:Y:S01]  /*1ef0*/  IMAD.HI.U32 R3, R0, R7, RZ ;  /* 0x0000000700037227 */ /* 0x000fe200078e00ff */
[----:B------:R-:W-:-:S02]  /*1f00*/  @!P4 IADD3 R6, PT, PT, R6, -R115, RZ ;  /* 0x800000730606c210 */ /* 0x000fc40007ffe0ff */
[----:B------:R-:W-:Y:S01]  /*1f10*/  ISETP.GT.U32.AND P4, PT, R115, R2, PT ;  /* 0x000000027300720c */ /* 0x000fe20003f84070 */
[----:B------:R2:W-:Y:S01]  /*1f20*/  STL [R1+0x2c], R4 ;  /* 0x00002c0401007387 */ /* 0x0005e20000100800 */
[----:B------:R-:W-:Y:S01]  /*1f30*/  @!P5 IMAD.IADD R8, R8, 0x1, -R115 ;  /* 0x000000010808d824 */ /* 0x000fe200078e0a73 */
[----:B------:R-:W-:Y:S01]  /*1f40*/  ISETP.GE.AND P3, PT, R5, RZ, PT ;  /* 0x000000ff0500720c */ /* 0x000fe20003f66270 */
[----:B-1----:R-:W-:Y:S02]  /*1f50*/  IMAD.MOV R12, RZ, RZ, -R3 ;  /* 0x000000ffff0c7224 */ /* 0x002fe400078e0a03 */
[----:B------:R-:W-:Y:S01]  /*1f60*/  IMAD.HI.U32 R5, R0, R247, RZ ;  /* 0x000000f700057227 */ /* 0x000fe200078e00ff */
[----:B------:R-:W-:-:S03]  /*1f70*/  ISETP.GT.U32.AND P5, PT, R115, R8, PT ;  /* 0x000000087300720c */ /* 0x000fc60003fa4070 */
[----:B------:R-:W-:Y:S02]  /*1f80*/  @!P0 IMAD.IADD R10, R10, 0x1, -R115 ;  /* 0x000000010a0a8824 */ /* 0x000fe400078e0a73 */
[----:B--2---:R-:W-:Y:S01]  /*1f90*/  IMAD.HI.U32 R4, R0, R248, RZ ;  /* 0x000000f800047227 */ /* 0x004fe200078e00ff */
[----:B------:R-:W-:-:S03]  /*1fa0*/  @!P4 IADD3 R2, PT, PT, R2, -R115, RZ ;  /* 0x800000730202c210 */ /* 0x000fc60007ffe0ff */
[----:B------:R-:W-:Y:S01]  /*1fb0*/  IMAD.MOV R3, RZ, RZ, -R4 ;  /* 0x000000ffff037224 */ /* 0x000fe200078e0a04 */
[C---:B------:R-:W-:Y:S01]  /*1fc0*/  ISETP.GT.U32.AND P4, PT, R115.reuse, R2, PT ;  /* 0x000000027300720c */ /* 0x040fe20003f84070 */
[C---:B------:R-:W-:Y:S02]  /*1fd0*/  IMAD R4, R115.reuse, R12, R7 ;  /* 0x0000000c73047224 */ /* 0x040fe400078e0207 */
[----:B------:R-:W-:Y:S01]  /*1fe0*/  IMAD.MOV R12, RZ, RZ, -R5 ;  /* 0x000000ffff0c7224 */ /* 0x000fe200078e0a05 */
[----:B------:R-:W-:Y:S01]  /*1ff0*/  @!P5 IADD3 R8, PT, PT, R8, -R115, RZ ;  /* 0x800000730808d210 */ /* 0x000fe20007ffe0ff */
[----:B------:R-:W-:Y:S01]  /*2000*/  IMAD R248, R115, R3, R248 ;  /* 0x0000000373f87224 */ /* 0x000fe200078e02f8 */
[----:B------:R-:W-:Y:S01]  /*2010*/  ISETP.GE.AND P5, PT, R9, RZ, PT ;  /* 0x000000ff0900720c */ /* 0x000fe20003fa6270 */
[----:B------:R-:W-:Y:S01]  /*2020*/  IMAD.MOV.U32 R14, RZ, RZ, R6 ;  /* 0x000000ffff0e7224 */ /* 0x000fe200078e0006 */
[----:B------:R-:W-:Y:S01]  /*2030*/  MOV R6, R10 ;  /* 0x0000000a00067202 */ /* 0x000fe20000000f00 */
[C---:B------:R-:W-:Y:S01]  /*2040*/  IMAD R247, R115.reuse, R12, R247 ;  /* 0x0000000c73f77224 */ /* 0x040fe200078e02f7 */
[C---:B------:R-:W-:Y:S01]  /*2050*/  ISETP.GT.U32.AND P0, PT, R115.reuse, R248, PT ;  /* 0x000000f87300720c */ /* 0x040fe20003f04070 */
[----:B------:R-:W-:Y:S01]  /*2060*/  @!P2 IMAD.MOV R14, RZ, RZ, -R14 ;  /* 0x000000ffff0ea224 */ /* 0x000fe200078e0a0e */
[C---:B------:R-:W-:Y:S01]  /*2070*/  ISETP.GT.U32.AND P2, PT, R115.reuse, R4, PT ;  /* 0x000000047300720c */ /* 0x040fe20003f44070 */
[----:B------:R-:W-:Y:S01]  /*2080*/  @!P6 IMAD.MOV R6, RZ, RZ, -R6 ;  /* 0x000000ffff06e224 */ /* 0x000fe200078e0a06 */
[----:B------:R-:W-:Y:S01]  /*2090*/  ISETP.GT.U32.AND P6, PT, R115, R247, PT ;  /* 0x000000f77300720c */ /* 0x000fe20003fc4070 */
[----:B------:R-:W-:Y:S01]  /*20a0*/  VIADD R7, R142, 0x19 ;  /* 0x000000198e077836 */ /* 0x000fe20000000000 */
[----:B------:R-:W-:Y:S01]  /*20b0*/  @!P4 IADD3 R2, PT, PT, R2, -R115, RZ ;  /* 0x800000730202c210 */ /* 0x000fe20007ffe0ff */
[C---:B------:R-:W-:Y:S01]  /*20c0*/  VIADD R5, R142.reuse, 0x18 ;  /* 0x000000188e057836 */ /* 0x040fe20000000000 */
[----:B------:R-:W-:Y:S01]  /*20d0*/  STL [R1+0x38], R14 ;  /* 0x0000380e01007387 */ /* 0x000fe20000100800 */
[----:B------:R-:W-:Y:S01]  /*20e0*/  IMAD.MOV.U32 R3, RZ, RZ, R8 ;  /* 0x000000ffff037224 */ /* 0x000fe200078e0008 */
[----:B------:R-:W-:Y:S01]  /*20f0*/  IABS R104, R7 ;  /* 0x0000000700687213 */ /* 0x000fe20000000000 */
[----:B------:R-:W-:Y:S01]  /*2100*/  VIADD R17, R142, 0x84 ;  /* 0x000000848e117836 */ /* 0x000fe20000000000 */
[----:B------:R-:W-:Y:S01]  /*2110*/  IABS R103, R5 ;  /* 0x0000000500677213 */ /* 0x000fe20000000000 */
[----:B------:R-:W-:Y:S01]  /*2120*/  @!P0 IMAD.IADD R248, R248, 0x1, -R115 ;  /* 0x00000001f8f88824 */ /* 0x000fe200078e0a73 */
[----:B------:R-:W-:Y:S01]  /*2130*/  MOV R8, R2 ;  /* 0x0000000200087202 */ /* 0x000fe20000000f00 */
[----:B------:R-:W-:Y:S01]  /*2140*/  @!P1 IMAD.MOV R3, RZ, RZ, -R3 ;  /* 0x000000ffff039224 */ /* 0x000fe200078e0a03 */
[----:B------:R-:W-:Y:S01]  /*2150*/  ISETP.GE.AND P1, PT, R11, RZ, PT ;  /* 0x000000ff0b00720c */ /* 0x000fe20003f26270 */
[--C-:B------:R-:W-:Y:S01]  /*2160*/  @!P2 IMAD.IADD R4, R4, 0x1, -R115.reuse ;  /* 0x000000010404a824 */ /* 0x100fe200078e0a73 */
[----:B------:R-:W-:Y:S01]  /*2170*/  ISETP.GE.AND P2, PT, R5, RZ, PT ;  /* 0x000000ff0500720c */ /* 0x000fe20003f46270 */
[----:B------:R-:W-:Y:S01]  /*2180*/  @!P6 IMAD.IADD R247, R247, 0x1, -R115 ;  /* 0x00000001f7f7e824 */ /* 0x000fe200078e0a73 */
[C---:B------:R-:W-:Y:S01]  /*2190*/  ISETP.GT.U32.AND P6, PT, R115.reuse, R248, PT ;  /* 0x000000f87300720c */ /* 0x040fe20003fc4070 */
[----:B------:R-:W-:Y:S01]  /*21a0*/  IMAD.HI.U32 R2, R0, R104, RZ ;  /* 0x0000006800027227 */ /* 0x000fe200078e00ff */
[----:B------:R1:W-:Y:S01]  /*21b0*/  STL [R1+0x34], R3 ;  /* 0x0000340301007387 */ /* 0x0003e20000100800 */
[----:B------:R-:W-:-:S02]  /*21c0*/  ISETP.GT.U32.AND P0, PT, R115, R4, PT ;  /* 0x000000047300720c */ /* 0x000fc40003f04070 */
[----:B------:R-:W-:Y:S01]  /*21d0*/  IMAD.MOV R2, RZ, RZ, -R2 ;  /* 0x000000ffff027224 */ /* 0x000fe200078e0a02 */
[----:B------:R2:W-:Y:S01]  /*21e0*/  STL [R1+0x40], R6 ;  /* 0x0000400601007387 */ /* 0x0005e20000100800 */
[C---:B------:R-:W-:Y:S01]  /*21f0*/  VIADD R5, R142.reuse, 0x1a ;  /* 0x0000001a8e057836 */ /* 0x040fe20000000000 */
[----:B------:R-:W-:Y:S01]  /*2200*/  ISETP.GE.AND P4, PT, R13, RZ, PT ;  /* 0x000000ff0d00720c */ /* 0x000fe20003f86270 */
[C---:B------:R-:W-:Y:S01]  /*2210*/  IMAD R104, R115.reuse, R2, R104 ;  /* 0x0000000273687224 */ /* 0x040fe200078e0268 */
[----:B------:R-:W-:Y:S01]  /*2220*/  IADD3 R10, PT, PT, R142, 0x51, RZ ;  /* 0x000000518e0a7810 */ /* 0x000fe20007ffe0ff */
[----:B------:R-:W-:Y:S01]  /*2230*/  @!P3 IMAD.MOV R8, RZ, RZ, -R8 ;  /* 0x000000ffff08b224 */ /* 0x000fe200078e0a08 */
[----:B------:R-:W-:Y:S01]  /*2240*/  IABS R105, R5 ;  /* 0x0000000500697213 */ /* 0x000fe20000000000 */
[----:B-1----:R-:W-:Y:S01]  /*2250*/  IMAD.HI.U32 R3, R0, R103, RZ ;  /* 0x0000006700037227 */ /* 0x002fe200078e00ff */
[----:B------:R-:W-:Y:S02]  /*2260*/  @!P6 IADD3 R248, PT, PT, R248, -R115, RZ ;  /* 0x80000073f8f8e210 */ /* 0x000fe40007ffe0ff */
[C---:B------:R-:W-:Y:S01]  /*2270*/  ISETP.GT.U32.AND P6, PT, R115.reuse, R104, PT ;  /* 0x000000687300720c */ /* 0x040fe20003fc4070 */
[----:B--2---:R-:W-:Y:S01]  /*2280*/  IMAD.MOV R6, RZ, RZ, -R3 ;  /* 0x000000ffff067224 */ /* 0x004fe200078e0a03 */
[----:B------:R1:W-:Y:S01]  /*2290*/  STL [R1+0x3c], R8 ;  /* 0x00003c0801007387 */ /* 0x0003e20000100800 */
[----:B------:R-:W-:Y:S01]  /*22a0*/  @!P0 IMAD.IADD R4, R4, 0x1, -R115 ;  /* 0x0000000104048824 */ /* 0x000fe200078e0a73 */
[C---:B------:R-:W-:Y:S01]  /*22b0*/  ISETP.GT.U32.AND P3, PT, R115.reuse, R247, PT ;  /* 0x000000f77300720c */ /* 0x040fe20003f64070 */
[----:B------:R-:W-:Y:S01]  /*22c0*/  IMAD R103, R115, R6, R103 ;  /* 0x0000000673677224 */ /* 0x000fe200078e0267 */
[----:B------:R-:W-:Y:S01]  /*22d0*/  IADD3 R6, PT, PT, R142, 0x1b, RZ ;  /* 0x0000001b8e067810 */ /* 0x000fe20007ffe0ff */
[----:B------:R-:W-:Y:S01]  /*22e0*/  IMAD.HI.U32 R2, R0, R105, RZ ;  /* 0x0000006900027227 */ /* 0x000fe200078e00ff */
[----:B------:R-:W-:-:S02]  /*22f0*/  IABS R173, R10 ;  /* 0x0000000a00ad7213 */ /* 0x000fc40000000000 */
[C---:B------:R-:W-:Y:S01]  /*2300*/  ISETP.GT.U32.AND P0, PT, R115.reuse, R103, PT ;  /* 0x000000677300720c */ /* 0x040fe20003f04070 */
[----:B------:R-:W-:Y:S01]  /*2310*/  @!P1 IMAD.MOV R248, RZ, RZ, -R248 ;  /* 0x000000fffff89224 */ /* 0x000fe200078e0af8 */
[----:B------:R-:W-:Y:S01]  /*2320*/  IABS R106, R6 ;  /* 0x00000006006a7213 */ /* 0x000fe20000000000 */
[----:B-1----:R-:W-:Y:S01]  /*2330*/  VIADD R8, R142, 0x1c ;  /* 0x0000001c8e087836 */ /* 0x002fe20000000000 */
[----:B------:R-:W-:Y:S01]  /*2340*/  IADD3 R2, PT, PT, -R2, RZ, RZ ;  /* 0x000000ff02027210 */ /* 0x000fe20007ffe1ff */
[----:B------:R-:W-:Y:S01]  /*2350*/  @!P6 IMAD.IADD R104, R104, 0x1, -R115 ;  /* 0x000000016868e824 */ /* 0x000fe200078e0a73 */
[----:B------:R-:W-:Y:S01]  /*2360*/  IABS R224, R17 ;  /* 0x0000001100e07213 */ /* 0x000fe20000000000 */
[----:B------:R-:W-:Y:S01]  /*2370*/  IMAD.HI.U32 R3, R0, R106, RZ ;  /* 0x0000006a00037227 */ /* 0x000fe200078e00ff */
[----:B------:R-:W-:Y:S02]  /*2380*/  IABS R107, R8 ;  /* 0x00000008006b7213 */ /* 0x000fe40000000000 */
[----:B------:R-:W-:Y:S01]  /*2390*/  ISETP.GT.U32.AND P6, PT, R115, R104, PT ;  /* 0x000000687300720c */ /* 0x000fe20003fc4070 */
[----:B------:R-:W-:Y:S01]  /*23a0*/  IMAD.MOV R3, RZ, RZ, -R3 ;  /* 0x000000ffff037224 */ /* 0x000fe200078e0a03 */
[----:B------:R-:W-:Y:S01]  /*23b0*/  IADD3 R12, PT, PT, R142, 0x88, RZ ;  /* 0x000000888e0c7810 */ /* 0x000fe20007ffe0ff */
[----:B------:R-:W-:Y:S01]  /*23c0*/  @!P0 IMAD.IADD R103, R103, 0x1, -R115 ;  /* 0x0000000167678824 */ /* 0x000fe200078e0a73 */
[----:B------:R-:W-:Y:S01]  /*23d0*/  ISETP.GE.AND P0, PT, R5, RZ, PT ;  /* 0x000000ff0500720c */ /* 0x000fe20003f06270 */
[----:B------:R-:W-:Y:S01]  /*23e0*/  IMAD.HI.U32 R5, R0, R107, RZ ;  /* 0x0000006b00057227 */ /* 0x000fe200078e00ff */
[----:B------:R-:W-:-:S03]  /*23f0*/  IABS R228, R12 ;  /* 0x0000000c00e47213 */ /* 0x000fc60000000000 */
[----:B------:R-:W-:Y:S01]  /*2400*/  IMAD R105, R115, R2, R105 ;  /* 0x0000000273697224 */ /* 0x000fe200078e0269 */
[----:B------:R-:W-:Y:S01]  /*2410*/  IADD3 R2, PT, PT, -R5, RZ, RZ ;  /* 0x000000ff05027210 */ /* 0x000fe20007ffe1ff */
[----:B------:R-:W-:Y:S01]  /*2420*/  @!P3 IMAD.IADD R247, R247, 0x1, -R115 ;  /* 0x00000001f7f7b824 */ /* 0x000fe200078e0a73 */
[----:B------:R-:W-:Y:S01]  /*2430*/  ISETP.GE.AND P3, PT, R7, RZ, PT ;  /* 0x000000ff0700720c */ /* 0x000fe20003f66270 */
[C---:B------:R-:W-:Y:S01]  /*2440*/  IMAD R106, R115.reuse, R3, R106 ;  /* 0x00000003736a7224 */ /* 0x040fe200078e026a */
[C---:B------:R-:W-:Y:S01]  /*2450*/  ISETP.GT.U32.AND P1, PT, R115.reuse, R105, PT ;  /* 0x000000697300720c */ /* 0x040fe20003f24070 */
[C---:B------:R-:W-:Y:S02]  /*2460*/  IMAD R107, R115.reuse, R2, R107 ;  /* 0x00000002736b7224 */ /* 0x040fe400078e026b */
[----:B------:R-:W-:Y:S01]  /*2470*/  @!P4 IMAD.MOV R247, RZ, RZ, -R247 ;  /* 0x000000fffff7c224 */ /* 0x000fe200078e0af7 */
[----:B------:R-:W-:Y:S01]  /*2480*/  ISETP.GT.U32.AND P4, PT, R115, R106, PT ;  /* 0x0000006a7300720c */ /* 0x000fe20003f84070 */
[----:B------:R-:W-:-:S02]  /*2490*/  IMAD.MOV.U32 R9, RZ, RZ, R4 ;  /* 0x000000ffff097224 */ /* 0x000fc400078e0004 */
[--C-:B------:R-:W-:Y:S01]  /*24a0*/  @!P6 IMAD.IADD R104, R104, 0x1, -R115.reuse ;  /* 0x000000016868e824 */ /* 0x100fe200078e0a73 */
[----:B------:R-:W-:Y:S01]  /*24b0*/  ISETP.GT.U32.AND P6, PT, R115, R107, PT ;  /* 0x0000006b7300720c */ /* 0x000fe20003fc4070 */
[C---:B------:R-:W-:Y:S02]  /*24c0*/  VIADD R4, R142.reuse, 0x1d ;  /* 0x0000001d8e047836 */ /* 0x040fe40000000000 */
[----:B------:R-:W-:Y:S02]  /*24d0*/  VIADD R5, R142, 0x1e ;  /* 0x0000001e8e057836 */ /* 0x000fe40000000000 */
[----:B------:R-:W-:Y:S01]  /*24e0*/  @!P1 IMAD.IADD R105, R105, 0x1, -R115 ;  /* 0x0000000169699824 */ /* 0x000fe200078e0a73 */
[----:B------:R-:W-:Y:S01]  /*24f0*/  IABS R108, R4 ;  /* 0x00000004006c7213 */ /* 0x000fe20000000000 */
[----:B------:R-:W-:Y:S01]  /*2500*/  @!P5 IMAD.MOV R9, RZ, RZ, -R9 ;  /* 0x000000ffff09d224 */ /* 0x000fe200078e0a09 */
[----:B------:R-:W-:Y:S01]  /*2510*/  IABS R109, R5 ;  /* 0x00000005006d7213 */ /* 0x000fe20000000000 */
[--C-:B------:R-:W-:Y:S01]  /*2520*/  @!P4 IMAD.IADD R106, R106, 0x1, -R115.reuse ;  /* 0x000000016a6ac824 */ /* 0x100fe200078e0a73 */
[C---:B------:R-:W-:Y:S01]  /*2530*/  ISETP.GT.U32.AND P4, PT, R115.reuse, R105, PT ;  /* 0x000000697300720c */ /* 0x040fe20003f84070 */
[----:B------:R-:W-:Y:S01]  /*2540*/  IMAD.HI.U32 R2, R0, R108, RZ ;  /* 0x0000006c00027227 */ /* 0x000fe200078e00ff */
[----:B------:R-:W-:Y:S01]  /*2550*/  ISETP.GT.U32.AND P5, PT, R115, R103, PT ;  /* 0x000000677300720c */ /* 0x000fe20003fa4070 */
[----:B------:R1:W-:Y:S01]  /*2560*/  STL [R1+0x44], R9 ;  /* 0x0000440901007387 */ /* 0x0003e20000100800 */
[----:B------:R-:W-:Y:S01]  /*2570*/  ISETP.GE.AND P1, PT, R8, RZ, PT ;  /* 0x000000ff0800720c */ /* 0x000fe20003f26270 */
[----:B------:R-:W-:Y:S01]  /*2580*/  @!P6 IMAD.IADD R107, R107, 0x1, -R115 ;  /* 0x000000016b6be824 */ /* 0x000fe200078e0a73 */
[C---:B------:R-:W-:Y:S01]  /*2590*/  ISETP.GT.U32.AND P6, PT, R115.reuse, R106, PT ;  /* 0x0000006a7300720c */ /* 0x040fe20003fc4070 */
[----:B------:R-:W-:Y:S01]  /*25a0*/  IMAD.MOV R3, RZ, RZ, -R2 ;  /* 0x000000ffff037224 */ /* 0x000fe200078e0a02 */
[----:B------:R-:W-:Y:S01]  /*25b0*/  IADD3 R8, PT, PT, R142, 0x21, RZ ;  /* 0x000000218e087810 */ /* 0x000fe20007ffe0ff */
[----:B------:R-:W-:Y:S01]  /*25c0*/  IMAD.HI.U32 R2, R0, R109, RZ ;  /* 0x0000006d00027227 */ /* 0x000fe200078e00ff */
[----:B------:R-:W-:Y:S02]  /*25d0*/  STL [R1+0x36e4], R248 ;  /* 0x0036e4f801007387 */ /* 0x000fe40000100800 */
[----:B------:R-:W-:Y:S01]  /*25e0*/  IABS R112, R8 ;  /* 0x0000000800707213 */ /* 0x000fe20000000000 */
[----:B------:R-:W-:Y:S01]  /*25f0*/  IMAD.MOV R2, RZ, RZ, -R2 ;  /* 0x000000ffff027224 */ /* 0x000fe200078e0a02 */
[----:B------:R2:W-:Y:S01]  /*2600*/  STL [R1+0x36e8], R247 ;  /* 0x0036e8f701007387 */ /* 0x0005e20000100800 */
[----:B------:R-:W-:Y:S01]  /*2610*/  IMAD R108, R115, R3, R108 ;  /* 0x00000003736c7224 */ /* 0x000fe200078e026c */
[----:B------:R-:W-:Y:S01]  /*2620*/  @!P5 IADD3 R103, PT, PT, R103, -R115, RZ ;  /* 0x800000736767d210 */ /* 0x000fe20007ffe0ff */
[----:B------:R-:W-:Y:S01]  /*2630*/  IMAD R109, R115, R2, R109 ;  /* 0x00000002736d7224 */ /* 0x000fe200078e026d */
[----:B------:R-:W-:Y:S01]  /*2640*/  ISETP.GE.AND P5, PT, R6, RZ, PT ;  /* 0x000000ff0600720c */ /* 0x000fe20003fa6270 */
[--C-:B------:R-:W-:Y:S01]  /*2650*/  @!P4 IMAD.IADD R105, R105, 0x1, -R115.reuse ;  /* 0x000000016969c824 */ /* 0x100fe200078e0a73 */
[C---:B------:R-:W-:Y:S01]  /*2660*/  ISETP.GT.U32.AND P4, PT, R115.reuse, R108, PT ;  /* 0x0000006c7300720c */ /* 0x040fe20003f84070 */
[--C-:B------:R-:W-:Y:S01]  /*2670*/  @!P6 IMAD.IADD R106, R106, 0x1, -R115.reuse ;  /* 0x000000016a6ae824 */ /* 0x100fe200078e0a73 */
[----:B------:R-:W-:Y:S01]  /*2680*/  ISETP.GT.U32.AND P6, PT, R115, R109, PT ;  /* 0x0000006d7300720c */ /* 0x000fe20003fc4070 */
[C---:B------:R-:W-:Y:S01]  /*2690*/  VIADD R7, R142.reuse, 0x20 ;  /* 0x000000208e077836 */ /* 0x040fe20000000000 */
[C---:B------:R-:W-:Y:S01]  /*26a0*/  IADD3 R6, PT, PT, R142.reuse, 0x1f, RZ ;  /* 0x0000001f8e067810 */ /* 0x040fe20007ffe0ff */
[----:B------:R-:W-:Y:S01]  /*26b0*/  @!P3 IMAD.MOV R104, RZ, RZ, -R104 ;  /* 0x000000ffff68b224 */ /* 0x000fe200078e0a68 */
[----:B------:R-:W-:Y:S01]  /*26c0*/  @!P2 IADD3 R103, PT, PT, -R103, RZ, RZ ;  /* 0x000000ff6767a210 */ /* 0x000fe20007ffe1ff */
[C---:B-1----:R-:W-:Y:S01]  /*26d0*/  VIADD R9, R142.reuse, 0x29 ;  /* 0x000000298e097836 */ /* 0x042fe20000000000 */
[----:B------:R-:W-:Y:S01]  /*26e0*/  ISETP.GT.U32.AND P2, PT, R115, R107, PT ;  /* 0x0000006b7300720c */ /* 0x000fe20003f44070 */
[C---:B------:R-:W-:Y:S01]  /*26f0*/  VIADD R14, R142.reuse, 0x86 ;  /* 0x000000868e0e7836 */ /* 0x040fe20000000000 */
[----:B------:R-:W-:Y:S01]  /*2700*/  IABS R110, R6 ;  /* 0x00000006006e7213 */ /* 0x000fe20000000000 */
[----:B------:R-:W-:Y:S01]  /*2710*/  @!P5 IMAD.MOV R106, RZ, RZ, -R106 ;  /* 0x000000ffff6ad224 */ /* 0x000fe200078e0a6a */
[----:B------:R-:W-:Y:S01]  /*2720*/  IABS R111, R7 ;  /* 0x00000007006f7213 */ /* 0x000fe20000000000 */
[----:B------:R-:W-:Y:S01]  /*2730*/  VIADD R13, R142, 0x87 ;  /* 0x000000878e0d7836 */ /* 0x000fe20000000000 */
[----:B------:R-:W-:Y:S01]  /*2740*/  @!P4 IADD3 R108, PT, PT, R108, -R115, RZ ;  /* 0x800000736c6cc210 */ /* 0x000fe20007ffe0ff */
[----:B------:R-:W-:Y:S01]  /*2750*/  IMAD.HI.U32 R2, R0, R110, RZ ;  /* 0x0000006e00027227 */ /* 0x000fe200078e00ff */
[----:B------:R-:W-:Y:S01]  /*2760*/  @!P0 IADD3 R105, PT, PT, -R105, RZ, RZ ;  /* 0x000000ff69698210 */ /* 0x000fe20007ffe1ff */
[----:B------:R-:W-:Y:S01]  /*2770*/  STL [R1+0x36e0], R103 ;  /* 0x0036e06701007387 */ /* 0x000fe20000100800 */
[----:B------:R-:W-:Y:S01]  /*2780*/  ISETP.GE.AND P4, PT, R5, RZ, PT ;  /* 0x000000ff0500720c */ /* 0x000fe20003f86270 */
[--C-:B------:R-:W-:Y:S01]  /*2790*/  @!P6 IMAD.IADD R109, R109, 0x1, -R115.reuse ;  /* 0x000000016d6de824 */ /* 0x100fe200078e0a73 */
[C---:B------:R-:W-:Y:S01]  /*27a0*/  ISETP.GT.U32.AND P6, PT, R115.reuse, R108, PT ;  /* 0x0000006c7300720c */ /* 0x040fe20003fc4070 */
[----:B------:R-:W-:Y:S01]  /*27b0*/  IMAD.MOV R3, RZ, RZ, -R2 ;  /* 0x000000ffff037224 */ /* 0x000fe200078e0a02 */
[----:B------:R-:W-:Y:S01]  /*27c0*/  ISETP.GE.AND P5, PT, R6, RZ, PT ;  /* 0x000000ff0600720c */ /* 0x000fe20003fa6270 */
[----:B------:R-:W-:Y:S01]  /*27d0*/  IMAD.HI.U32 R2, R0, R111, RZ ;  /* 0x0000006f00027227 */ /* 0x000fe200078e00ff */
[----:B------:R-:W-:Y:S01]  /*27e0*/  ISETP.GT.U32.AND P0, PT, R115, R109, PT ;  /* 0x0000006d7300720c */ /* 0x000fe20003f04070 */
[----:B------:R-:W-:Y:S01]  /*27f0*/  STL [R1+0x36ec], R104 ;  /* 0x0036ec6801007387 */ /* 0x000fe20000100800 */
[----:B------:R-:W-:Y:S01]  /*2800*/  IABS R125, R9 ;  /* 0x00000009007d7213 */ /* 0x000fe20000000000 */
[--C-:B------:R-:W-:Y:S01]  /*2810*/  @!P2 IMAD.IADD R107, R107, 0x1, -R115.reuse ;  /* 0x000000016b6ba824 */ /* 0x100fe200078e0a73 */
[----:B------:R-:W-:Y:S01]  /*2820*/  ISETP.GE.AND P2, PT, R4, RZ, PT ;  /* 0x000000ff0400720c */ /* 0x000fe20003f46270 */
[C---:B------:R-:W-:Y:S01]  /*2830*/  IMAD R110, R115.reuse, R3, R110 ;  /* 0x00000003736e7224 */ /* 0x040fe200078e026e */
[----:B------:R-:W-:Y:S01]  /*2840*/  IABS R226, R14 ;  /* 0x0000000e00e27213 */ /* 0x000fe20000000000 */
[----:B------:R-:W-:Y:S01]  /*2850*/  IMAD.MOV R4, RZ, RZ, -R2 ;  /* 0x000000ffff047224 */ /* 0x000fe200078e0a02 */
[----:B------:R-:W-:Y:S01]  /*2860*/  IABS R227, R13 ;  /* 0x0000000d00e37213 */ /* 0x000fe20000000000 */
[----:B------:R-:W-:Y:S01]  /*2870*/  @!P6 IMAD.IADD R108, R108, 0x1, -R115 ;  /* 0x000000016c6ce824 */ /* 0x000fe200078e0a73 */
[C---:B------:R-:W-:Y:S01]  /*2880*/  ISETP.GT.U32.AND P3, PT, R115.reuse, R110, PT ;  /* 0x0000006e7300720c */ /* 0x040fe20003f64070 */
[----:B------:R-:W-:Y:S01]  /*2890*/  IMAD R111, R115, R4, R111 ;  /* 0x00000004736f7224 */ /* 0x000fe200078e026f */
[----:B------:R-:W-:Y:S01]  /*28a0*/  IADD3 R4, PT, PT, R142, 0x23, RZ ;  /* 0x000000238e047810 */ /* 0x000fe20007ffe0ff */
[----:B------:R-:W-:Y:S01]  /*28b0*/  IMAD.HI.U32 R2, R0, R112, RZ ;  /* 0x0000007000027227 */ /* 0x000fe200078e00ff */
[----:B------:R1:W-:Y:S01]  /*28c0*/  STL [R1+0x36dc], R105 ;  /* 0x0036dc6901007387 */ /* 0x0003e20000100800 */
[----:B--2---:R-:W-:-:S02]  /*28d0*/  IADD3 R247, PT, PT, R142, 0xa0, RZ ;  /* 0x000000a08ef77810 */ /* 0x004fc40007ffe0ff */
[----:B------:R-:W-:Y:S01]  /*28e0*/  ISETP.GT.U32.AND P6, PT, R115, R111, PT ;  /* 0x0000006f7300720c */ /* 0x000fe20003fc4070 */
[----:B------:R-:W-:Y:S01]  /*28f0*/  VIADD R3, R142, 0x22 ;  /* 0x000000228e037836 */ /* 0x000fe20000000000 */
[----:B------:R-:W-:Y:S01]  /*2900*/  IADD3 R2, PT, PT, -R2, RZ, RZ ;  /* 0x000000ff02027210 */ /* 0x000fe20007ffe1ff */
[--C-:B------:R-:W-:Y:S01]  /*2910*/  @!P0 IMAD.IADD R109, R109, 0x1, -R115.reuse ;  /* 0x000000016d6d8824 */ /* 0x100fe200078e0a73 */
[----:B------:R-:W-:Y:S01]  /*2920*/  @!P2 IADD3 R108, PT, PT, -R108, RZ, RZ ;  /* 0x000000ff6c6ca210 */ /* 0x000fe20007ffe1ff */
[----:B------:R-:W-:Y:S01]  /*2930*/  VIADD R5, R142, 0x24 ;  /* 0x000000248e057836 */ /* 0x000fe20000000000 */
[----:B------:R-:W-:Y:S01]  /*2940*/  IABS R118, R3 ;  /* 0x0000000300767213 */ /* 0x000fe20000000000 */
[--C-:B------:R-:W-:Y:S01]  /*2950*/  @!P3 IMAD.IADD R110, R110, 0x1, -R115.reuse ;  /* 0x000000016e6eb824 */ /* 0x100fe200078e0a73 */
[----:B------:R-:W-:Y:S01]  /*2960*/  IABS R119, R4 ;  /* 0x0000000400777213 */ /* 0x000fe20000000000 */
[----:B------:R-:W-:Y:S01]  /*2970*/  IMAD R112, R115, R2, R112 ;  /* 0x0000000273707224 */ /* 0x000fe200078e0270 */
[----:B------:R-:W-:Y:S01]  /*2980*/  IABS R120, R5 ;  /* 0x0000000500787213 */ /* 0x000fe20000000000 */
[----:B------:R-:W-:Y:S01]  /*2990*/  IMAD.HI.U32 R2, R0, R118, RZ ;  /* 0x0000007600027227 */ /* 0x000fe200078e00ff */
[----:B------:R-:W-:Y:S01]  /*29a0*/  ISETP.GE.AND P3, PT, R3, RZ, PT ;  /* 0x000000ff0300720c */ /* 0x000fe20003f66270 */
[----:B------:R-:W-:Y:S01]  /*29b0*/  STL [R1+0x36f0], R106 ;  /* 0x0036f06a01007387 */ /* 0x000fe20000100800 */
[----:B------:R-:W-:Y:S01]  /*29c0*/  ISETP.GE.AND P0, PT, R8, RZ, PT ;  /* 0x000000ff0800720c */ /* 0x000fe20003f06270 */
[----:B------:R-:W-:Y:S01]  /*29d0*/  @!P6 IMAD.IADD R111, R111, 0x1, -R115 ;  /* 0x000000016f6fe824 */ /* 0x000fe200078e0a73 */
[C---:B------:R-:W-:Y:S01]  /*29e0*/  ISETP.GT.U32.AND P6, PT, R115.reuse, R110, PT ;  /* 0x0000006e7300720c */ /* 0x040fe20003fc4070 */
[----:B------:R-:W-:Y:S01]  /*29f0*/  @!P4 IMAD.MOV R109, RZ, RZ, -R109 ;  /* 0x000000ffff6dc224 */ /* 0x000fe200078e0a6d */
[C---:B------:R-:W-:Y:S01]  /*2a00*/  ISETP.GT.U32.AND P4, PT, R115.reuse, R112, PT ;  /* 0x000000707300720c */ /* 0x040fe20003f84070 */
[----:B------:R-:W-:Y:S01]  /*2a10*/  IMAD.MOV R2, RZ, RZ, -R2 ;  /* 0x000000ffff027224 */ /* 0x000fe200078e0a02 */
[----:B------:R-:W-:Y:S01]  /*2a20*/  ISETP.GT.U32.AND P2, PT, R115, R111, PT ;  /* 0x0000006f7300720c */ /* 0x000fe20003f44070 */
[----:B------:R-:W-:Y:S01]  /*2a30*/  @!P1 IMAD.MOV R107, RZ, RZ, -R107 ;  /* 0x000000ffff6b9224 */ /* 0x000fe200078e0a6b */
[----:B------:R-:W-:Y:S01]  /*2a40*/  ISETP.GE.AND P1, PT, R7, RZ, PT ;  /* 0x000000ff0700720c */ /* 0x000fe20003f26270 */
[C---:B------:R-:W-:Y:S01]  /*2a50*/  IMAD R118, R115.reuse, R2, R118 ;  /* 0x0000000273767224 */ /* 0x040fe200078e0276 */
[----:B------:R-:W-:Y:S01]  /*2a60*/  IADD3 R7, PT, PT, R142, 0x27, RZ ;  /* 0x000000278e077810 */ /* 0x000fe20007ffe0ff */
[----:B------:R-:W-:Y:S01]  /*2a70*/  IMAD.HI.U32 R2, R0, R119, RZ ;  /* 0x0000007700027227 */ /* 0x000fe200078e00ff */
[----:B------:R-:W-:Y:S01]  /*2a80*/  IABS R95, R247 ;  /* 0x000000f7005f7213 */ /* 0x000fe20000000000 */
[----:B------:R-:W-:Y:S01]  /*2a90*/  STL [R1+0x36d8], R107 ;  /* 0x0036d86b01007387 */ /* 0x000fe20000100800 */
[----:B------:R-:W-:Y:S01]  /*2aa0*/  IABS R123, R7 ;  /* 0x00000007007b7213 */ /* 0x000fe20000000000 */
[--C-:B------:R-:W-:Y:S01]  /*2ab0*/  @!P6 IMAD.IADD R110, R110, 0x1, -R115.reuse ;  /* 0x000000016e6ee824 */ /* 0x100fe200078e0a73 */
[----:B------:R-:W-:Y:S01]  /*2ac0*/  ISETP.GT.U32.AND P6, PT, R115, R118, PT ;  /* 0x000000767300720c */ /* 0x000fe20003fc4070 */
[----:B------:R-:W-:Y:S01]  /*2ad0*/  @!P4 IMAD.IADD R112, R112, 0x1, -R115 ;  /* 0x000000017070c824 */ /* 0x000fe200078e0a73 */
[----:B------:R-:W-:Y:S01]  /*2ae0*/  ISETP.GE.AND P4, PT, R5, RZ, PT ;  /* 0x000000ff0500720c */ /* 0x000fe20003f86270 */
[----:B------:R-:W-:Y:S01]  /*2af0*/  @!P5 IMAD.MOV R110, RZ, RZ, -R110 ;  /* 0x000000ffff6ed224 */ /* 0x000fe200078e0a6e */
[----:B------:R-:W-:Y:S01]  /*2b00*/  @!P2 IADD3 R111, PT, PT, R111, -R115, RZ ;  /* 0x800000736f6fa210 */ /* 0x000fe20007ffe0ff */
[----:B------:R-:W-:Y:S01]  /*2b10*/  VIADD R6, R142, 0x25 ;  /* 0x000000258e067836 */ /* 0x000fe20000000000 */
[----:B------:R-:W-:Y:S01]  /*2b20*/  ISETP.GE.AND P2, PT, R4, RZ, PT ;  /* 0x000000ff0400720c */ /* 0x000fe20003f46270 */
[----:B------:R-:W-:Y:S01]  /*2b30*/  IMAD.HI.U32 R3, R0, R120, RZ ;  /* 0x0000007800037227 */ /* 0x000fe200078e00ff */
[C---:B------:R-:W-:Y:S01]  /*2b40*/  ISETP.GT.U32.AND P5, PT, R115.reuse, R112, PT ;  /* 0x000000707300720c */ /* 0x040fe20003fa4070 */
[----:B------:R-:W-:Y:S01]  /*2b50*/  STL [R1+0x36f4], R108 ;  /* 0x0036f46c01007387 */ /* 0x000fe20000100800 */
[----:B------:R-:W-:Y:S01]  /*2b60*/  IABS R121, R6 ;  /* 0x0000000600797213 */ /* 0x000fe20000000000 */
[----:B------:R-:W-:Y:S01]  /*2b70*/  IMAD.MOV R4, RZ, RZ, -R2 ;  /* 0x000000ffff047224 */ /* 0x000fe200078e0a02 */
[----:B-1----:R-:W-:Y:S01]  /*2b80*/  IADD3 R105, PT, PT, R142, 0xa3, RZ ;  /* 0x000000a38e697810 */ /* 0x002fe20007ffe0ff */
[----:B------:R-:W-:Y:S01]  /*2b90*/  IMAD.MOV R3, RZ, RZ, -R3 ;  /* 0x000000ffff037224 */ /* 0x000fe200078e0a03 */
[----:B------:R-:W-:Y:S01]  /*2ba0*/  STL [R1+0x36d4], R109 ;  /* 0x0036d46d01007387 */ /* 0x000fe20000100800 */
[C---:B------:R-:W-:Y:S01]  /*2bb0*/  IMAD R119, R115.reuse, R4, R119 ;  /* 0x0000000473777224 */ /* 0x040fe200078e0277 */
[----:B------:R-:W-:Y:S01]  /*2bc0*/  IABS R92, R105 ;  /* 0x00000069005c7213 */ /* 0x000fe20000000000 */
[----:B------:R-:W-:Y:S01]  /*2bd0*/  @!P6 IMAD.IADD R118, R118, 0x1, -R115 ;  /* 0x000000017676e824 */ /* 0x000fe200078e0a73 */
[----:B------:R-:W-:Y:S01]  /*2be0*/  STL [R1+0x36f8], R110 ;  /* 0x0036f86e01007387 */ /* 0x000fe20000100800 */
[----:B------:R-:W-:-:S02]  /*2bf0*/  IMAD R120, R115, R3, R120 ;  /* 0x0000000373787224 */ /* 0x000fc400078e0278 */
[----:B------:R-:W-:Y:S01]  /*2c00*/  @!P1 IMAD.MOV R111, RZ, RZ, -R111 ;  /* 0x000000ffff6f9224 */ /* 0x000fe200078e0a6f */
[C---:B------:R-:W-:Y:S01]  /*2c10*/  ISETP.GT.U32.AND P1, PT, R115.reuse, R119, PT ;  /* 0x000000777300720c */ /* 0x040fe20003f24070 */
[----:B------:R-:W-:Y:S01]  /*2c20*/  IMAD.HI.U32 R2, R0, R121, RZ ;  /* 0x0000007900027227 */ /* 0x000fe200078e00ff */
[C---:B------:R-:W-:Y:S02]  /*2c30*/  ISETP.GT.U32.AND P6, PT, R115.reuse, R118, PT ;  /* 0x000000767300720c */ /* 0x040fe40003fc4070 */
[----:B------:R-:W-:Y:S01]  /*2c40*/  @!P5 IADD3 R112, PT, PT, R112, -R115, RZ ;  /* 0x800000737070d210 */ /* 0x000fe20007ffe0ff */
[----:B------:R-:W-:Y:S01]  /*2c50*/  VIADD R5, R142, 0x26 ;  /* 0x000000268e057836 */ /* 0x000fe20000000000 */
[----:B------:R-:W-:Y:S01]  /*2c60*/  ISETP.GT.U32.AND P5, PT, R115, R120, PT ;  /* 0x000000787300720c */ /* 0x000fe20003fa4070 */
[----:B------:R-:W-:Y:S01]  /*2c70*/  IMAD.HI.U32 R3, R0, R123, RZ ;  /* 0x0000007b00037227 */ /* 0x000fe200078e00ff */
[----:B------:R-:W-:Y:S01]  /*2c80*/  IADD3 R2, PT, PT, -R2, RZ, RZ ;  /* 0x000000ff02027210 */ /* 0x000fe20007ffe1ff */
[----:B------:R-:W-:Y:S01]  /*2c90*/  STL [R1+0x36d0], R111 ;  /* 0x0036d06f01007387 */ /* 0x000fe20000100800 */
[----:B------:R-:W-:Y:S01]  /*2ca0*/  IABS R122, R5 ;  /* 0x00000005007a7213 */ /* 0x000fe20000000000 */
[----:B------:R-:W-:-:S02]  /*2cb0*/  IMAD.MOV R4, RZ, RZ, -R3 ;  /* 0x000000ffff047224 */ /* 0x000fc400078e0a03 */
[----:B------:R-:W-:Y:S02]  /*2cc0*/  IMAD R121, R115, R2, R121 ;  /* 0x0000000273797224 */ /* 0x000fe400078e0279 */
[--C-:B------:R-:W-:Y:S01]  /*2cd0*/  @!P1 IMAD.IADD R119, R119, 0x1, -R115.reuse ;  /* 0x0000000177779824 */ /* 0x100fe200078e0a73 */
[----:B------:R-:W-:Y:S01]  /*2ce0*/  ISETP.GE.AND P1, PT, R6, RZ, PT ;  /* 0x000000ff0600720c */ /* 0x000fe20003f26270 */
[----:B------:R-:W-:Y:S01]  /*2cf0*/  @!P6 IMAD.IADD R118, R118, 0x1, -R115 ;  /* 0x000000017676e824 */ /* 0x000fe200078e0a73 */
[C---:B------:R-:W-:Y:S01]  /*2d00*/  ISETP.GT.U32.AND P6, PT, R115.reuse, R121, PT ;  /* 0x000000797300720c */ /* 0x040fe20003fc4070 */
[----:B------:R-:W-:Y:S01]  /*2d10*/  IMAD.HI.U32 R2, R0, R122, RZ ;  /* 0x0000007a00027227 */ /* 0x000fe200078e00ff */
[----:B------:R-:W-:Y:S02]  /*2d20*/  @!P5 IADD3 R120, PT, PT, R120, -R115, RZ ;  /* 0x800000737878d210 */ /* 0x000fe40007ffe0ff */
[----:B------:R-:W-:Y:S01]  /*2d30*/  ISETP.GT.U32.AND P5, PT, R115, R119, PT ;  /* 0x000000777300720c */ /* 0x000fe20003fa4070 */
[----:B------:R-:W-:Y:S01]  /*2d40*/  IMAD.MOV R2, RZ, RZ, -R2 ;  /* 0x000000ffff027224 */ /* 0x000fe200078e0a02 */
[----:B------:R-:W-:Y:S01]  /*2d50*/  @!P3 IADD3 R118, PT, PT, -R118, RZ, RZ ;  /* 0x000000ff7676b210 */ /* 0x000fe20007ffe1ff */
[----:B------:R-:W-:Y:S01]  /*2d60*/  IMAD.HI.U32 R3, R0, R125, RZ ;  /* 0x0000007d00037227 */ /* 0x000fe200078e00ff */
[----:B------:R-:W-:-:S03]  /*2d70*/  ISETP.GE.AND P3, PT, R5, RZ, PT ;  /* 0x000000ff0500720c */ /* 0x000fc60003f66270 */
[----:B------:R-:W-:Y:S02]  /*2d80*/  IMAD R122, R115, R2, R122 ;  /* 0x00000002737a7224 */ /* 0x000fe400078e027a */
[----:B------:R-:W-:Y:S01]  /*2d90*/  @!P6 IMAD.IADD R121, R121, 0x1, -R115 ;  /* 0x000000017979e824 */ /* 0x000fe200078e0a73 */
[C---:B------:R-:W-:Y:S01]  /*2da0*/  ISETP.GT.U32.AND P6, PT, R115.reuse, R120, PT ;  /* 0x000000787300720c */ /* 0x040fe20003fc4070 */
[----:B------:R-:W-:Y:S01]  /*2db0*/  IMAD R123, R115, R4, R123 ;  /* 0x00000004737b7224 */ /* 0x000fe200078e027b */
[----:B------:R-:W-:Y:S01]  /*2dc0*/  IADD3 R4, PT, PT, -R3, RZ, RZ ;  /* 0x000000ff03047210 */ /* 0x000fe20007ffe1ff */
[----:B------:R-:W-:Y:S01]  /*2dd0*/  @!P5 IMAD.IADD R119, R119, 0x1, -R115 ;  /* 0x000000017777d824 */ /* 0x000fe200078e0a73 */
[C---:B------:R-:W-:Y:S01]  /*2de0*/  ISETP.GT.U32.AND P5, PT, R115.reuse, R122, PT ;  /* 0x0000007a7300720c */ /* 0x040fe20003fa4070 */
[----:B------:R-:W-:Y:S02]  /*2df0*/  VIADD R8, R142, 0x28 ;  /* 0x000000288e087836 */ /* 0x000fe40000000000 */
[----:B------:R-:W-:-:S02]  /*2e00*/  IMAD R125, R115, R4, R125 ;  /* 0x00000004737d7224 */ /* 0x000fc400078e027d */
[----:B------:R-:W-:Y:S01]  /*2e10*/  @!P2 IMAD.MOV R119, RZ, RZ, -R119 ;  /* 0x000000ffff77a224 */ /* 0x000fe200078e0a77 */
[----:B------:R-:W-:Y:S01]  /*2e20*/  IABS R124, R8 ;  /* 0x00000008007c7213 */ /* 0x000fe20000000000 */
[----:B------:R-:W-:Y:S02]  /*2e30*/  VIADD R5, R142, 0x2a ;  /* 0x0000002a8e057836 */ /* 0x000fe40000000000 */
[----:B------:R-:W-:Y:S01]  /*2e40*/  @!P6 IMAD.IADD R120, R120, 0x1, -R115 ;  /* 0x000000017878e824 */ /* 0x000fe200078e0a73 */
[C---:B------:R-:W-:Y:S01]  /*2e50*/  ISETP.GT.U32.AND P6, PT, R115.reuse, R123, PT ;  /* 0x0000007b7300720c */ /* 0x040fe20003fc4070 */
[----:B------:R-:W-:Y:S01]  /*2e60*/  IMAD.HI.U32 R2, R0, R124, RZ ;  /* 0x0000007c00027227 */ /* 0x000fe200078e00ff */
[----:B------:R-:W-:Y:S02]  /*2e70*/  IABS R126, R5 ;  /* 0x00000005007e7213 */ /* 0x000fe40000000000 */
[----:B------:R-:W-:Y:S01]  /*2e80*/  @!P5 IADD3 R122, PT, PT, R122, -R115, RZ ;  /* 0x800000737a7ad210 */ /* 0x000fe20007ffe0ff */
[----:B------:R-:W-:Y:S01]  /*2e90*/  IMAD.MOV R2, RZ, RZ, -R2 ;  /* 0x000000ffff027224 */ /* 0x000fe200078e0a02 */
[----:B------:R-:W-:Y:S01]  /*2ea0*/  @!P4 IADD3 R120, PT, PT, -R120, RZ, RZ ;  /* 0x000000ff7878c210 */ /* 0x000fe20007ffe1ff */
[----:B------:R-:W-:Y:S01]  /*2eb0*/  VIADD R3, R142, 0x2b ;  /* 0x0000002b8e037836 */ /* 0x000fe20000000000 */
[C---:B------:R-:W-:Y:S01]  /*2ec0*/  ISETP.GT.U32.AND P2, PT, R115.reuse, R122, PT ;  /* 0x0000007a7300720c */ /* 0x040fe20003f44070 */
[C---:B------:R-:W-:Y:S01]  /*2ed0*/  IMAD R124, R115.reuse, R2, R124 ;  /* 0x00000002737c7224 */ /* 0x040fe200078e027c */
[----:B------:R-:W-:Y:S01]  /*2ee0*/  ISETP.GT.U32.AND P4, PT, R115, R125, PT ;  /* 0x0000007d7300720c */ /* 0x000fe20003f84070 */
[----:B------:R-:W-:Y:S01]  /*2ef0*/  IMAD.HI.U32 R2, R0, R126, RZ ;  /* 0x0000007e00027227 */ /* 0x000fe200078e00ff */
[----:B------:R-:W-:-:S02]  /*2f00*/  IABS R127, R3 ;  /* 0x00000003007f7213 */ /* 0x000fc40000000000 */
[----:B------:R-:W-:Y:S01]  /*2f10*/  ISETP.GT.U32.AND P5, PT, R115, R124, PT ;  /* 0x0000007c7300720c */ /* 0x000fe20003fa4070 */
[--C-:B------:R-:W-:Y:S02]  /*2f20*/  @!P6 IMAD.IADD R123, R123, 0x1, -R115.reuse ;  /* 0x000000017b7be824 */ /* 0x100fe400078e0a73 */
[----:B------:R-:W-:Y:S02]  /*2f30*/  IMAD.MOV R2, RZ, RZ, -R2 ;  /* 0x000000ffff027224 */ /* 0x000fe400078e0a02 */
[----:B------:R-:W-:Y:S01]  /*2f40*/  @!P0 IMAD.MOV R112, RZ, RZ, -R112 ;  /* 0x000000ffff708224 */ /* 0x000fe200078e0a70 */
[C---:B------:R-:W-:Y:S01]  /*2f50*/  ISETP.GT.U32.AND P6, PT, R115.reuse, R123, PT ;  /* 0x0000007b7300720c */ /* 0x040fe20003fc4070 */
[--C-:B------:R-:W-:Y:S01]  /*2f60*/  @!P2 IMAD.IADD R122, R122, 0x1, -R115.reuse ;  /* 0x000000017a7aa824 */ /* 0x100fe200078e0a73 */
[----:B------:R-:W-:Y:S01]  /*2f70*/  ISETP.GT.U32.AND P0, PT, R115, R121, PT ;  /* 0x000000797300720c */ /* 0x000fe20003f04070 */
[--C-:B------:R-:W-:Y:S01]  /*2f80*/  @!P4 IMAD.IADD R125, R125, 0x1, -R115.reuse ;  /* 0x000000017d7dc824 */ /* 0x100fe200078e0a73 */
[----:B------:R-:W-:Y:S01]  /*2f90*/  ISETP.GE.AND P2, PT, R9, RZ, PT ;  /* 0x000000ff0900720c */ /* 0x000fe20003f46270 */
[----:B------:R-:W-:Y:S01]  /*2fa0*/  @!P3 IMAD.MOV R122, RZ, RZ, -R122 ;  /* 0x000000ffff7ab224 */ /* 0x000fe200078e0a7a */
[----:B------:R-:W-:Y:S01]  /*2fb0*/  ISETP.GE.AND P4, PT, R5, RZ, PT ;  /* 0x000000ff0500720c */ /* 0x000fe20003f86270 */
[C---:B------:R-:W-:Y:S01]  /*2fc0*/  IMAD R126, R115.reuse, R2, R126 ;  /* 0x00000002737e7224 */ /* 0x040fe200078e027e */
[----:B------:R-:W-:Y:S01]  /*2fd0*/  ISETP.GT.U32.AND P3, PT, R115, R125, PT ;  /* 0x0000007d7300720c */ /* 0x000fe20003f64070 */
[----:B------:R-:W-:Y:S01]  /*2fe0*/  IMAD.HI.U32 R2, R0, R127, RZ ;  /* 0x0000007f00027227 */ /* 0x000fe200078e00ff */
[----:B------:R-:W-:Y:S03]  /*2ff0*/  STL [R1+0x36fc], R112 ;  /* 0x0036fc7001007387 */ /* 0x000fe60000100800 */
[----:B------:R-:W-:Y:S01]  /*3000*/  IMAD.MOV R2, RZ, RZ, -R2 ;  /* 0x000000ffff027224 */ /* 0x000fe200078e0a02 */
[----:B------:R-:W-:Y:S01]  /*3010*/  @!P6 IADD3 R123, PT, PT, R123, -R115, RZ ;  /* 0x800000737b7be210 */ /* 0x000fe20007ffe0ff */
[----:B------:R-:W-:Y:S01]  /*3020*/  @!P5 IMAD.IADD R124, R124, 0x1, -R115 ;  /* 0x000000017c7cd824 */ /* 0x000fe200078e0a73 */
[C---:B------:R-:W-:Y:S01]  /*3030*/  ISETP.GT.U32.AND P6, PT, R115.reuse, R126, PT ;  /* 0x0000007e7300720c */ /* 0x040fe20003fc4070 */
[----:B------:R-:W-:Y:S01]  /*3040*/  IMAD R127, R115, R2, R127 ;  /* 0x00000002737f7224 */ /* 0x000fe200078e027f */
[----:B------:R1:W-:Y:S01]  /*3050*/  STL [R1+0x36cc], R118 ;  /* 0x0036cc7601007387 */ /* 0x0003e20000100800 */
[--C-:B------:R-:W-:Y:S01]  /*3060*/  @!P0 IMAD.IADD R121, R121, 0x1, -R115.reuse ;  /* 0x0000000179798824 */ /* 0x100fe200078e0a73 */
[----:B------:R-:W-:Y:S01]  /*3070*/  ISETP.GT.U32.AND P5, PT, R115, R124, PT ;  /* 0x0000007c7300720c */ /* 0x000fe20003fa4070 */
[----:B------:R-:W-:Y:S01]  /*3080*/  @!P3 IMAD.IADD R125, R125, 0x1, -R115 ;  /* 0x000000017d7db824 */ /* 0x000fe200078e0a73 */
[----:B------:R-:W-:Y:S01]  /*3090*/  ISETP.GT.U32.AND P3, PT, R115, R127, PT ;  /* 0x0000007f7300720c */ /* 0x000fe20003f64070 */
[----:B------:R-:W-:Y:S01]  /*30a0*/  @!P1 IMAD.MOV R121, RZ, RZ, -R121 ;  /* 0x000000ffff799224 */ /* 0x000fe200078e0a79 */
[----:B------:R-:W-:Y:S01]  /*30b0*/  ISETP.GE.AND P0, PT, R7, RZ, PT ;  /* 0x000000ff0700720c */ /* 0x000fe20003f06270 */
[----:B------:R-:W-:Y:S01]  /*30c0*/  VIADD R2, R142, 0x2c ;  /* 0x0000002c8e027836 */ /* 0x000fe20000000000 */
[----:B------:R-:W-:Y:S01]  /*30d0*/  ISETP.GE.AND P1, PT, R8, RZ, PT ;  /* 0x000000ff0800720c */ /* 0x000fe20003f26270 */
[C---:B------:R-:W-:Y:S01]  /*30e0*/  VIADD R4, R142.reuse, 0x2e ;  /* 0x0000002e8e047836 */ /* 0x040fe20000000000 */
[----:B-1----:R-:W-:Y:S01]  /*30f0*/  IADD3 R118, PT, PT, R142, 0xa7, RZ ;  /* 0x000000a78e767810 */ /* 0x002fe20007ffe0ff */
[----:B------:R-:W-:Y:S01]  /*3100*/  @!P2 IMAD.MOV R125, RZ, RZ, -R125 ;  /* 0x000000ffff7da224 */ /* 0x000fe200078e0a7d */
[-C--:B------:R-:W-:Y:S01]  /*3110*/  @!P6 IADD3 R126, PT, PT, R126, -R115.reuse, RZ ;  /* 0x800000737e7ee210 */ /* 0x080fe20007ffe0ff */
[C---:B------:R-:W-:Y:S01]  /*3120*/  VIADD R5, R142.reuse, 0x2f ;  /* 0x0000002f8e057836 */ /* 0x040fe20000000000 */
[----:B------:R-:W-:Y:S01]  /*3130*/  IABS R128, R2 ;  /* 0x0000000200807213 */ /* 0x000fe20000000000 */
[----:B------:R-:W-:Y:S01]  /*3140*/  VIADD R6, R142, 0x31 ;  /* 0x000000318e067836 */ /* 0x000fe20000000000 */
[----:B------:R-:W-:Y:S01]  /*3150*/  @!P5 IADD3 R124, PT, PT, R124, -R115, RZ ;  /* 0x800000737c7cd210 */ /* 0x000fe20007ffe0ff */
[----:B------:R-:W-:Y:S01]  /*3160*/  @!P3 IMAD.IADD R127, R127, 0x1, -R115 ;  /* 0x000000017f7fb824 */ /* 0x000fe200078e0a73 */
[----:B------:R-:W-:Y:S01]  /*3170*/  ISETP.GT.U32.AND P6, PT, R115, R126, PT ;  /* 0x0000007e7300720c */ /* 0x000fe20003fc4070 */
[----:B------:R-:W-:Y:S01]  /*3180*/  @!P0 IMAD.MOV R123, RZ, RZ, -R123 ;  /* 0x000000ffff7b8224 */ /* 0x000fe200078e0a7b */
[----:B------:R-:W-:Y:S01]  /*3190*/  ISETP.GE.AND P5, PT, R3, RZ, PT ;  /* 0x000000ff0300720c */ /* 0x000fe20003fa6270 */
[----:B------:R-:W-:Y:S01]  /*31a0*/  VIADD R3, R142, 0x2d ;  /* 0x0000002d8e037836 */ /* 0x000fe20000000000 */
[----:B------:R-:W-:Y:S01]  /*31b0*/  ISETP.GE.AND P0, PT, R2, RZ, PT ;  /* 0x000000ff0200720c */ /* 0x000fe20003f06270 */
[----:B------:R-:W-:Y:S01]  /*31c0*/  IMAD.HI.U32 R2, R0, R128, RZ ;  /* 0x0000008000027227 */ /* 0x000fe200078e00ff */
[----:B------:R-:W-:Y:S01]  /*31d0*/  ISETP.GT.U32.AND P3, PT, R115, R127, PT ;  /* 0x0000007f7300720c */ /* 0x000fe20003f64070 */
[----:B------:R-:W-:Y:S01]  /*31e0*/  STL [R1+0x36c8], R120 ;  /* 0x0036c87801007387 */ /* 0x000fe20000100800 */
[----:B------:R-:W-:Y:S01]  /*31f0*/  IABS R130, R4 ;  /* 0x0000000400827213 */ /* 0x000fe20000000000 */
[----:B------:R-:W-:Y:S01]  /*3200*/  VIADD R7, R142, 0x32 ;  /* 0x000000328e077836 */ /* 0x000fe20000000000 */
[----:B------:R-:W-:Y:S01]  /*3210*/  @!P1 IADD3 R124, PT, PT, -R124, RZ, RZ ;  /* 0x000000ff7c7c9210 */ /* 0x000fe20007ffe1ff */
[----:B------:R-:W-:Y:S01]  /*3220*/  VIADD R9, R142, 0x34 ;  /* 0x000000348e097836 */ /* 0x000fe20000000000 */
[----:B------:R-:W-:Y:S01]  /*3230*/  ISETP.GE.AND P1, PT, R3, RZ, PT ;  /* 0x000000ff0300720c */ /* 0x000fe20003f26270 */
[----:B------:R-:W-:Y:S01]  /*3240*/  @!P6 IMAD.IADD R126, R126, 0x1, -R115 ;  /* 0x000000017e7ee824 */ /* 0x000fe200078e0a73 */
[----:B------:R-:W-:Y:S01]  /*3250*/  IABS R129, R3 ;  /* 0x0000000300817213 */ /* 0x000fe20000000000 */
[----:B------:R-:W-:Y:S01]  /*3260*/  IMAD.HI.U32 R3, R0, R130, RZ ;  /* 0x0000008200037227 */ /* 0x000fe200078e00ff */
[----:B------:R-:W-:Y:S01]  /*3270*/  ISETP.GE.AND P2, PT, R4, RZ, PT ;  /* 0x000000ff0400720c */ /* 0x000fe20003f46270 */
[----:B------:R-:W-:Y:S01]  /*3280*/  STL [R1+0x36c4], R122 ;  /* 0x0036c47a01007387 */ /* 0x000fe20000100800 */
[----:B------:R-:W-:Y:S01]  /*3290*/  IADD3 R4, PT, PT, -R2, RZ, RZ ;  /* 0x000000ff02047210 */ /* 0x000fe20007ffe1ff */
[----:B------:R-:W-:Y:S01]  /*32a0*/  IMAD.MOV R3, RZ, RZ, -R3 ;  /* 0x000000ffff037224 */ /* 0x000fe200078e0a03 */
[----:B------:R-:W-:Y:S01]  /*32b0*/  IABS R131, R5 ;  /* 0x0000000500837213 */ /* 0x000fe20000000000 */
[----:B------:R-:W-:Y:S01]  /*32c0*/  @!P3 IMAD.IADD R127, R127, 0x1, -R115 ;  /* 0x000000017f7fb824 */ /* 0x000fe200078e0a73 */
[----:B------:R-:W-:Y:S01]  /*32d0*/  IABS R133, R6 ;  /* 0x0000000600857213 */ /* 0x000fe20000000000 */
[----:B------:R-:W-:Y:S01]  /*32e0*/  IMAD R128, R115, R4, R128 ;  /* 0x0000000473807224 */ /* 0x000fe200078e0280 */
[----:B------:R-:W-:Y:S01]  /*32f0*/  ISETP.GE.AND P6, PT, R5, RZ, PT ;  /* 0x000000ff0500720c */ /* 0x000fe20003fc6270 */
[----:B------:R-:W-:Y:S01]  /*3300*/  IMAD R130, R115, R3, R130 ;  /* 0x0000000373827224 */ /* 0x000fe200078e0282 */
[----:B------:R-:W-:Y:S01]  /*3310*/  @!P5 IADD3 R127, PT, PT, -R127, RZ, RZ ;  /* 0x000000ff7f7fd210 */ /* 0x000fe20007ffe1ff */
[----:B------:R-:W-:Y:S01]  /*3320*/  @!P4 IMAD.MOV R126, RZ, RZ, -R126 ;  /* 0x000000ffff7ec224 */ /* 0x000fe200078e0a7e */
[C---:B------:R-:W-:Y:S01]  /*3330*/  ISETP.GT.U32.AND P4, PT, R115.reuse, R128, PT ;  /* 0x000000807300720c */ /* 0x040fe20003f84070 */
[C---:B------:R-:W-:Y:S01]  /*3340*/  IMAD.HI.U32 R2, R0.reuse, R129, RZ ;  /* 0x0000008100027227 */ /* 0x040fe200078e00ff */
[C---:B------:R-:W-:Y:S01]  /*3350*/  ISETP.GT.U32.AND P5, PT, R115.reuse, R130, PT ;  /* 0x000000827300720c */ /* 0x040fe20003fa4070 */
[----:B------:R1:W-:Y:S01]  /*3360*/  STL [R1+0x36c0], R124 ;  /* 0x0036c07c01007387 */ /* 0x0003e20000100800 */
[----:B------:R-:W-:Y:S01]  /*3370*/  IABS R134, R7 ;  /* 0x0000000700867213 */ /* 0x000fe20000000000 */
[----:B------:R-:W-:Y:S01]  /*3380*/  IMAD.MOV R4, RZ, RZ, -R2 ;  /* 0x000000ffff047224 */ /* 0x000fe200078e0a02 */
[----:B------:R-:W-:Y:S01]  /*3390*/  IABS R144, R9 ;  /* 0x0000000900907213 */ /* 0x000fe20000000000 */
[----:B------:R-:W-:Y:S01]  /*33a0*/  IMAD.HI.U32 R2, R0, R131, RZ ;  /* 0x0000008300027227 */ /* 0x000fe200078e00ff */
[----:B------:R-:W-:Y:S01]  /*33b0*/  IABS R88, R118 ;  /* 0x0000007600587213 */ /* 0x000fe20000000000 */
[----:B------:R-:W-:Y:S02]  /*33c0*/  STL [R1+0x36bc], R126 ;  /* 0x0036bc7e01007387 */ /* 0x000fe40000100800 */
[C---:B------:R-:W-:Y:S01]  /*33d0*/  IMAD R129, R115.reuse, R4, R129 ;  /* 0x0000000473817224 */ /* 0x040fe200078e0281 */
[----:B------:R-:W-:Y:S01]  /*33e0*/  IADD3 R2, PT, PT, -R2, RZ, RZ ;  /* 0x000000ff02027210 */ /* 0x000fe20007ffe1ff */
[--C-:B------:R-:W-:Y:S01]  /*33f0*/  @!P4 IMAD.IADD R128, R128, 0x1, -R115.reuse ;  /* 0x000000018080c824 */ /* 0x100fe200078e0a73 */
[----:B-1----:R-:W-:Y:S01]  /*3400*/  IADD3 R124, PT, PT, R142, 0xaa, RZ ;  /* 0x000000aa8e7c7810 */ /* 0x002fe20007ffe0ff */
[----:B------:R-:W-:Y:S01]  /*3410*/  @!P5 IMAD.IADD R130, R130, 0x1, -R115 ;  /* 0x000000018282d824 */ /* 0x000fe200078e0a73 */
[C---:B------:R-:W-:Y:S01]  /*3420*/  ISETP.GT.U32.AND P3, PT, R115.reuse, R129, PT ;  /* 0x000000817300720c */ /* 0x040fe20003f64070 */
[----:B------:R-:W-:Y:S01]  /*3430*/  IMAD.HI.U32 R3, R0, R133, RZ ;  /* 0x0000008500037227 */ /* 0x000fe200078e00ff */
[----:B------:R-:W-:-:S02]  /*3440*/  ISETP.GT.U32.AND P4, PT, R115, R128, PT ;  /* 0x000000807300720c */ /* 0x000fc40003f84070 */
[C---:B------:R-:W-:Y:S01]  /*3450*/  ISETP.GT.U32.AND P5, PT, R115.reuse, R130, PT ;  /* 0x000000827300720c */ /* 0x040fe20003fa4070 */
[C---:B------:R-:W-:Y:S01]  /*3460*/  VIADD R5, R142.reuse, 0x30 ;  /* 0x000000308e057836 */ /* 0x040fe20000000000 */
[----:B------:R-:W-:Y:S01]  /*3470*/  IABS R85, R124 ;  /* 0x0000007c00557213 */ /* 0x000fe20000000000 */
[----:B------:R-:W-:Y:S02]  /*3480*/  IMAD.MOV R4, RZ, RZ, -R3 ;  /* 0x000000ffff047224 */ /* 0x000fe400078e0a03 */
[C---:B------:R-:W-:Y:S01]  /*3490*/  IMAD R131, R115.reuse, R2, R131 ;  /* 0x0000000273837224 */ /* 0x040fe200078e0283 */
[----:B------:R-:W-:Y:S01]  /*34a0*/  IABS R132, R5 ;  /* 0x0000000500847213 */ /* 0x000fe20000000000 */
[----:B------:R-:W-:Y:S02]  /*34b0*/  IMAD R133, R115, R4, R133 ;  /* 0x0000000473857224 */ /* 0x000fe400078e0285 */
[-C--:B------:R-:W-:Y:S01]  /*34c0*/  @!P3 IADD3 R129, PT, PT, R129, -R115.reuse, RZ ;  /* 0x800000738181b210 */ /* 0x080fe20007ffe0ff */
[----:B------:R-:W-:Y:S01]  /*34d0*/  VIADD R8, R142, 0x33 ;  /* 0x000000338e087836 */ /* 0x000fe20000000000 */
[----:B------:R-:W-:Y:S01]  /*34e0*/  @!P4 IADD3 R128, PT, PT, R128, -R115, RZ ;  /* 0x800000738080c210 */ /* 0x000fe20007ffe0ff */
[----:B------:R-:W-:Y:S01]  /*34f0*/  IMAD.HI.U32 R2, R0, R132, RZ ;  /* 0x0000008400027227 */ /* 0x000fe200078e00ff */
[----:B------:R-:W-:-:S02]  /*3500*/  ISETP.GT.U32.AND P4, PT, R115, R131, PT ;  /* 0x000000837300720c */ /* 0x000fc40003f84070 */
[C---:B------:R-:W-:Y:S01]  /*3510*/  ISETP.GT.U32.AND P3, PT, R115.reuse, R129, PT ;  /* 0x000000817300720c */ /* 0x040fe20003f64070 */
[----:B------:R-:W-:Y:S01]  /*3520*/  @!P5 IMAD.IADD R130, R130, 0x1, -R115 ;  /* 0x000000018282d824 */ /* 0x000fe200078e0a73 */
[C---:B------:R-:W-:Y:S01]  /*3530*/  ISETP.GT.U32.AND P5, PT, R115.reuse, R133, PT ;  /* 0x000000857300720c */ /* 0x040fe20003fa4070 */
[----:B------:R-:W-:Y:S01]  /*3540*/  IMAD.MOV R2, RZ, RZ, -R2 ;  /* 0x000000ffff027224 */ /* 0x000fe200078e0a02 */
[----:B------:R-:W-:Y:S01]  /*3550*/  IABS R135, R8 ;  /* 0x0000000800877213 */ /* 0x000fe20000000000 */
[----:B------:R-:W-:Y:S02]  /*3560*/  @!P0 IMAD.MOV R128, RZ, RZ, -R128 ;  /* 0x000000ffff808224 */ /* 0x000fe400078e0a80 */
[----:B------:R-:W-:Y:S02]  /*3570*/  IMAD R132, R115, R2, R132 ;  /* 0x0000000273847224 */ /* 0x000fe400078e0284 */
[----:B------:R-:W-:Y:S01]  /*3580*/  IMAD.HI.U32 R2, R0, R134, RZ ;  /* 0x0000008600027227 */ /* 0x000fe200078e00ff */
[----:B------:R-:W-:Y:S01]  /*3590*/  STL [R1+0x36b8], R128 ;  /* 0x0036b88001007387 */ /* 0x000fe20000100800 */
[----:B------:R-:W-:-:S02]  /*35a0*/  @!P4 IADD3 R131, PT, PT, R131, -R115, RZ ;  /* 0x800000738383c210 */ /* 0x000fc40007ffe0ff */
[----:B------:R-:W-:Y:S01]  /*35b0*/  IMAD.MOV R2, RZ, RZ, -R2 ;  /* 0x000000ffff027224 */ /* 0x000fe200078e0a02 */
[----:B------:R-:W-:Y:S01]  /*35c0*/  ISETP.GE.AND P4, PT, R5, RZ, PT ;  /* 0x000000ff0500720c */ /* 0x000fe20003f86270 */
[--C-:B------:R-:W-:Y:S01]  /*35d0*/  @!P5 IMAD.IADD R133, R133, 0x1, -R115.reuse ;  /* 0x000000018585d824 */ /* 0x100fe200078e0a73 */
[----:B------:R-:W-:Y:S01]  /*35e0*/  ISETP.GT.U32.AND P0, PT, R115, R131, PT ;  /* 0x000000837300720c */ /* 0x000fe20003f04070 */
[----:B------:R-:W-:Y:S01]  /*35f0*/  @!P3 IMAD.IADD R129, R129, 0x1, -R115 ;  /* 0x000000018181b824 */ /* 0x000fe200078e0a73 */
[C---:B------:R-:W-:Y:S01]  /*3600*/  ISETP.GT.U32.AND P3, PT, R115.reuse, R132, PT ;  /* 0x000000847300720c */ /* 0x040fe20003f64070 */
[C---:B------:R-:W-:Y:S01]  /*3610*/  IMAD R134, R115.reuse, R2, R134 ;  /* 0x0000000273867224 */ /* 0x040fe200078e0286 */
[----:B------:R-:W-:Y:S01]  /*3620*/  ISETP.GT.U32.AND P5, PT, R115, R133, PT ;  /* 0x000000857300720c */ /* 0x000fe20003fa4070 */
[----:B------:R-:W-:-:S04]  /*3630*/  IMAD.HI.U32 R2, R0, R144, RZ ;  /* 0x0000009000027227 */ /* 0x000fc800078e00ff */
[----:B------:R-:W-:Y:S01]  /*3640*/  IMAD.HI.U32 R3, R0, R135, RZ ;  /* 0x0000008700037227 */ /* 0x000fe200078e00ff */
[----:B------:R-:W-:-:S03]  /*3650*/  IADD3 R2, PT, PT, -R2, RZ, RZ ;  /* 0x000000ff02027210 */ /* 0x000fc60007ffe1ff */
[----:B------:R-:W-:Y:S02]  /*3660*/  IMAD.MOV R4, RZ, RZ, -R3 ;  /* 0x000000ffff047224 */ /* 0x000fe400078e0a03 */
[----:B------:R-:W-:Y:S01]  /*3670*/  @!P0 IMAD.IADD R131, R131, 0x1, -R115 ;  /* 0x0000000183838824 */ /* 0x000fe200078e0a73 */
[----:B------:R-:W-:Y:S01]  /*3680*/  @!P3 IADD3 R132, PT, PT, R132, -R115, RZ ;  /* 0x800000738484b210 */ /* 0x000fe20007ffe0ff */
[C---:B------:R-:W-:Y:S01]  /*3690*/  IMAD R135, R115.reuse, R4, R135 ;  /* 0x0000000473877224 */ /* 0x040fe200078e0287 */
[C---:B------:R-:W-:Y:S01]  /*36a0*/  ISETP.GT.U32.AND P0, PT, R115.reuse, R134, PT ;  /* 0x000000867300720c */ /* 0x040fe20003f04070 */
[C---:B------:R-:W-:Y:S01]  /*36b0*/  IMAD R144, R115.reuse, R2, R144 ;  /* 0x0000000273907224 */ /* 0x040fe200078e0290 */
[----:B------:R-:W-:Y:S01]  /*36c0*/  ISETP.GE.AND P3, PT, R6, RZ, PT ;  /* 0x000000ff0600720c */ /* 0x000fe20003f66270 */
[----:B------:R-:W-:Y:S01]  /*36d0*/  @!P1 IMAD.MOV R129, RZ, RZ, -R129 ;  /* 0x000000ffff819224 */ /* 0x000fe200078e0a81 */
[C---:B------:R-:W-:Y:S01]  /*36e0*/  ISETP.GT.U32.AND P1, PT, R115.reuse, R132, PT ;  /* 0x000000847300720c */ /* 0x040fe20003f24070 */
[----:B------:R-:W-:Y:S01]  /*36f0*/  @!P6 IMAD.MOV R131, RZ, RZ, -R131 ;  /* 0x000000ffff83e224 */ /* 0x000fe200078e0a83 */
[----:B------:R-:W-:Y:S01]  /*3700*/  ISETP.GT.U32.AND P6, PT, R115, R135, PT ;  /* 0x000000877300720c */ /* 0x000fe20003fc4070 */
[----:B------:R-:W-:Y:S01]  /*3710*/  @!P5 IMAD.IADD R133, R133, 0x1, -R115 ;  /* 0x000000018585d824 */ /* 0x000fe200078e0a73 */
[----:B------:R-:W-:Y:S01]  /*3720*/  ISETP.GT.U32.AND P5, PT, R115, R144, PT ;  /* 0x000000907300720c */ /* 0x000fe20003fa4070 */
[C---:B------:R-:W-:Y:S01]  /*3730*/  VIADD R3, R142.reuse, 0x35 ;  /* 0x000000358e037836 */ /* 0x040fe20000000000 */
[C---:B------:R-:W-:Y:S01]  /*3740*/  IADD3 R6, PT, PT, R142.reuse, 0x37, RZ ;  /* 0x000000378e067810 */ /* 0x040fe20007ffe0ff */
[----:B------:R-:W-:-:S02]  /*3750*/  VIADD R5, R142, 0x36 ;  /* 0x000000368e057836 */ /* 0x000fc40000000000 */
[--C-:B------:R-:W-:Y:S01]  /*3760*/  @!P0 IMAD.IADD R134, R134, 0x1, -R115.reuse ;  /* 0x0000000186868824 */ /* 0x100fe200078e0a73 */
[----:B------:R-:W-:Y:S01]  /*3770*/  IABS R145, R3 ;  /* 0x0000000300917213 */ /* 0x000fe20000000000 */
[----:B------:R-:W-:Y:S01]  /*3780*/  @!P2 IMAD.MOV R130, RZ, RZ, -R130 ;  /* 0x000000ffff82a224 */ /* 0x000fe200078e0a82 */
[----:B------:R-:W-:Y:S01]  /*3790*/  IABS R146, R5 ;  /* 0x0000000500927213 */ /* 0x000fe20000000000 */
[----:B------:R-:W-:Y:S01]  /*37a0*/  VIADD R114, R142, 0x91 ;  /* 0x000000918e727836 */ /* 0x000fe20000000000 */
[----:B------:R-:W-:Y:S01]  /*37b0*/  @!P1 IADD3 R132, PT, PT, R132, -R115, RZ ;  /* 0x8000007384849210 */ /* 0x000fe20007ffe0ff */
[--C-:B------:R-:W-:Y:S01]  /*37c0*/  @!P6 IMAD.IADD R135, R135, 0x1, -R115.reuse ;  /* 0x000000018787e824 */ /* 0x100fe200078e0a73 */
[C---:B------:R-:W-:Y:S01]  /*37d0*/  ISETP.GT.U32.AND P6, PT, R115.reuse, R134, PT ;  /* 0x000000867300720c */ /* 0x040fe20003fc4070 */
[----:B------:R-:W-:Y:S01]  /*37e0*/  @!P5 IMAD.IADD R144, R144, 0x1, -R115 ;  /* 0x000000019090d824 */ /* 0x000fe200078e0a73 */
[----:B------:R-:W-:Y:S01]  /*37f0*/  @!P4 IADD3 R132, PT, PT, -R132, RZ, RZ ;  /* 0x000000ff8484c210 */ /* 0x000fe20007ffe1ff */
[C---:B------:R-:W-:Y:S01]  /*3800*/  IMAD.HI.U32 R2, R0.reuse, R145, RZ ;  /* 0x0000009100027227 */ /* 0x040fe200078e00ff */
[C---:B------:R-:W-:Y:S01]  /*3810*/  ISETP.GT.U32.AND P5, PT, R115.reuse, R135, PT ;  /* 0x000000877300720c */ /* 0x040fe20003fa4070 */
[----:B------:R-:W-:Y:S01]  /*3820*/  STL [R1+0x36b4], R130 ;  /* 0x0036b48201007387 */ /* 0x000fe20000100800 */
[----:B------:R-:W-:Y:S01]  /*3830*/  ISETP.GT.U32.AND P4, PT, R115, R144, PT ;  /* 0x000000907300720c */ /* 0x000fe20003f84070 */
[----:B------:R-:W-:Y:S01]  /*3840*/  IMAD.MOV R4, RZ, RZ, -R2 ;  /* 0x000000ffff047224 */ /* 0x000fe200078e0a02 */
[----:B------:R-:W-:Y:S01]  /*3850*/  ISETP.GE.AND P2, PT, R7, RZ, PT ;  /* 0x000000ff0700720c */ /* 0x000fe20003f46270 */
[----:B------:R-:W-:Y:S01]  /*3860*/  IMAD.HI.U32 R2, R0, R146, RZ ;  /* 0x0000009200027227 */ /* 0x000fe200078e00ff */
[----:B------:R-:W-:Y:S01]  /*3870*/  IABS R147, R6 ;  /* 0x0000000600937213 */ /* 0x000fe20000000000 */
[----:B------:R-:W-:Y:S01]  /*3880*/  STL [R1+0x36b0], R132 ;  /* 0x0036b08401007387 */ /* 0x000fe20000100800 */
[----:B------:R-:W-:Y:S01]  /*3890*/  ISETP.GE.AND P1, PT, R8, RZ, PT ;  /* 0x000000ff0800720c */ /* 0x000fe20003f26270 */
[----:B------:R-:W-:Y:S01]  /*38a0*/  IMAD R145, R115, R4, R145 ;  /* 0x0000000473917224 */ /* 0x000fe200078e0291 */
[----:B------:R-:W-:Y:S01]  /*38b0*/  @!P3 IADD3 R133, PT, PT, -R133, RZ, RZ ;  /* 0x000000ff8585b210 */ /* 0x000fe20007ffe1ff */
[----:B------:R-:W-:Y:S01]  /*38c0*/  IMAD.MOV R2, RZ, RZ, -R2 ;  /* 0x000000ffff027224 */ /* 0x000fe200078e0a02 */
[----:B------:R-:W-:Y:S01]  /*38d0*/  ISETP.GE.AND P0, PT, R9, RZ, PT ;  /* 0x000000ff0900720c */ /* 0x000fe20003f06270 */
[----:B------:R-:W-:Y:S01]  /*38e0*/  VIADD R7, R142, 0x38 ;  /* 0x000000388e077836 */ /* 0x000fe20000000000 */
[----:B------:R-:W-:Y:S01]  /*38f0*/  @!P5 IADD3 R135, PT, PT, R135, -R115, RZ ;  /* 0x800000738787d210 */ /* 0x000fe20007ffe0ff */
[--C-:B------:R-:W-:Y:S01]  /*3900*/  @!P6 IMAD.IADD R134, R134, 0x1, -R115.reuse ;  /* 0x000000018686e824 */ /* 0x100fe200078e0a73 */
[C---:B------:R-:W-:Y:S01]  /*3910*/  ISETP.GT.U32.AND P6, PT, R115.reuse, R145, PT ;  /* 0x000000917300720c */ /* 0x040fe20003fc4070 */
[----:B------:R-:W-:Y:S01]  /*3920*/  IMAD R146, R115, R2, R146 ;  /* 0x0000000273927224 */ /* 0x000fe200078e0292 */
[----:B------:R-:W-:Y:S01]  /*3930*/  IABS R148, R7 ;  /* 0x0000000700947213 */ /* 0x000fe20000000000 */
[----:B------:R-:W-:Y:S01]  /*3940*/  @!P4 IMAD.IADD R144, R144, 0x1, -R115 ;  /* 0x000000019090c824 */ /* 0x000fe200078e0a73 */
[----:B------:R-:W-:Y:S01]  /*3950*/  ISETP.GE.AND P5, PT, R3, RZ, PT ;  /* 0x000000ff0300720c */ /* 0x000fe20003fa6270 */
[----:B------:R-:W-:Y:S01]  /*3960*/  VIADD R4, R142, 0x39 ;  /* 0x000000398e047836 */ /* 0x000fe20000000000 */
[----:B------:R-:W-:Y:S01]  /*3970*/  ISETP.GT.U32.AND P4, PT, R115, R146, PT ;  /* 0x000000927300720c */ /* 0x000fe20003f84070 */
[----:B------:R-:W-:Y:S01]  /*3980*/  IMAD.HI.U32 R3, R0, R148, RZ ;  /* 0x0000009400037227 */ /* 0x000fe200078e00ff */
[----:B------:R-:W-:-:S02]  /*3990*/  IADD3 R8, PT, PT, R142, 0x40, RZ ;  /* 0x000000408e087810 */ /* 0x000fc40007ffe0ff */
[----:B------:R-:W-:Y:S01]  /*39a0*/  IABS R149, R4 ;  /* 0x0000000400957213 */ /* 0x000fe20000000000 */
[----:B------:R-:W-:Y:S01]  /*39b0*/  IMAD.HI.U32 R2, R0, R147, RZ ;  /* 0x0000009300027227 */ /* 0x000fe200078e00ff */
[----:B------:R-:W-:Y:S02]  /*39c0*/  IADD3 R3, PT, PT, -R3, RZ, RZ ;  /* 0x000000ff03037210 */ /* 0x000fe40007ffe1ff */
[----:B------:R-:W-:Y:S01]  /*39d0*/  IABS R156, R8 ;  /* 0x00000008009c7213 */ /* 0x000fe20000000000 */
[--C-:B------:R-:W-:Y:S01]  /*39e0*/  @!P6 IMAD.IADD R145, R145, 0x1, -R115.reuse ;  /* 0x000000019191e824 */ /* 0x100fe200078e0a73 */
[----:B------:R-:W-:Y:S01]  /*39f0*/  ISETP.GE.AND P6, PT, R5, RZ, PT ;  /* 0x000000ff0500720c */ /* 0x000fe20003fc6270 */
[C---:B------:R-:W-:Y:S01]  /*3a00*/  VIADD R5, R142.reuse, 0x3a ;  /* 0x0000003a8e057836 */ /* 0x040fe20000000000 */
[----:B------:R-:W-:Y:S01]  /*3a10*/  IADD3 R9, PT, PT, R142, 0x41, RZ ;  /* 0x000000418e097810 */ /* 0x000fe20007ffe0ff */
[----:B------:R-:W-:Y:S01]  /*3a20*/  @!P4 IMAD.IADD R146, R146, 0x1, -R115 ;  /* 0x000000019292c824 */ /* 0x000fe200078e0a73 */
[C---:B------:R-:W-:Y:S01]  /*3a30*/  ISETP.GT.U32.AND P4, PT, R115.reuse, R145, PT ;  /* 0x000000917300720c */ /* 0x040fe20003f84070 */
[----:B------:R-:W-:Y:S01]  /*3a40*/  IMAD.MOV R2, RZ, RZ, -R2 ;  /* 0x000000ffff027224 */ /* 0x000fe200078e0a02 */
[----:B------:R-:W-:Y:S01]  /*3a50*/  IABS R150, R5 ;  /* 0x0000000500967213 */ /* 0x000fe20000000000 */
[C---:B------:R-:W-:Y:S01]  /*3a60*/  IMAD R148, R115.reuse, R3, R148 ;  /* 0x0000000373947224 */ /* 0x040fe200078e0294 */
[----:B------:R-:W-:Y:S01]  /*3a70*/  IABS R157, R9 ;  /* 0x00000009009d7213 */ /* 0x000fe20000000000 */
[----:B------:R-:W-:Y:S01]  /*3a80*/  @!P2 IMAD.MOV R134, RZ, RZ, -R134 ;  /* 0x000000ffff86a224 */ /* 0x000fe200078e0a86 */
[C---:B------:R-:W-:Y:S01]  /*3a90*/  ISETP.GT.U32.AND P2, PT, R115.reuse, R146, PT ;  /* 0x000000927300720c */ /* 0x040fe20003f44070 */
[C---:B------:R-:W-:Y:S01]  /*3aa0*/  IMAD R147, R115.reuse, R2, R147 ;  /* 0x0000000273937224 */ /* 0x040fe200078e0293 */
[----:B------:R-:W-:Y:S01]  /*3ab0*/  IABS R237, R114 ;  /* 0x0000007200ed7213 */ /* 0x000fe20000000000 */
[C---:B------:R-:W-:Y:S01]  /*3ac0*/  IMAD.HI.U32 R2, R0.reuse, R149, RZ ;  /* 0x0000009500027227 */ /* 0x040fe200078e00ff */
[----:B------:R-:W-:Y:S02]  /*3ad0*/  STL [R1+0x36ac], R134 ;  /* 0x0036ac8601007387 */ /* 0x000fe40000100800 */
[C---:B------:R-:W-:Y:S01]  /*3ae0*/  ISETP.GT.U32.AND P3, PT, R115.reuse, R147, PT ;  /* 0x000000937300720c */ /* 0x040fe20003f64070 */
[----:B------:R-:W-:Y:S01]  /*3af0*/  @!P1 IMAD.MOV R135, RZ, RZ, -R135 ;  /* 0x000000ffff879224 */ /* 0x000fe200078e0a87 */
[----:B------:R-:W-:Y:S01]  /*3b00*/  ISETP.GT.U32.AND P1, PT, R115, R148, PT ;  /* 0x000000947300720c */ /* 0x000fe20003f24070 */
[----:B------:R-:W-:Y:S01]  /*3b10*/  IMAD.HI.U32 R3, R0, R150, RZ ;  /* 0x0000009600037227 */ /* 0x000fe200078e00ff */
[----:B------:R-:W-:-:S02]  /*3b20*/  @!P4 IADD3 R145, PT, PT, R145, -R115, RZ ;  /* 0x800000739191c210 */ /* 0x000fc40007ffe0ff */
[----:B------:R-:W-:Y:S01]  /*3b30*/  ISETP.GE.AND P4, PT, R7, RZ, PT ;  /* 0x000000ff0700720c */ /* 0x000fe20003f86270 */
[----:B------:R-:W-:Y:S01]  /*3b40*/  IMAD.MOV R2, RZ, RZ, -R2 ;  /* 0x000000ffff027224 */ /* 0x000fe200078e0a02 */
[----:B------:R-:W-:Y:S01]  /*3b50*/  @!P5 IADD3 R145, PT, PT, -R145, RZ, RZ ;  /* 0x000000ff9191d210 */ /* 0x000fe20007ffe1ff */
[----:B------:R-:W-:Y:S02]  /*3b60*/  IMAD.MOV R3, RZ, RZ, -R3 ;  /* 0x000000ffff037224 */ /* 0x000fe400078e0a03 */
[C---:B------:R-:W-:Y:S02]  /*3b70*/  IMAD R149, R115.reuse, R2, R149 ;  /* 0x0000000273957224 */ /* 0x040fe400078e0295 */
[--C-:B------:R-:W-:Y:S01]  /*3b80*/  @!P2 IMAD.IADD R146, R146, 0x1, -R115.reuse ;  /* 0x000000019292a824 */ /* 0x100fe200078e0a73 */
[----:B------:R-:W-:Y:S01]  /*3b90*/  ISETP.GE.AND P2, PT, R4, RZ, PT ;  /* 0x000000ff0400720c */ /* 0x000fe20003f46270 */
[C---:B------:R-:W-:Y:S01]  /*3ba0*/  IMAD R150, R115.reuse, R3, R150 ;  /* 0x0000000373967224 */ /* 0x040fe200078e0296 */
[----:B------:R-:W-:Y:S01]  /*3bb0*/  ISETP.GT.U32.AND P5, PT, R115, R149, PT ;  /* 0x000000957300720c */ /* 0x000fe20003fa4070 */
[--C-:B------:R-:W-:Y:S01]  /*3bc0*/  @!P1 IMAD.IADD R148, R148, 0x1, -R115.reuse ;  /* 0x0000000194949824 */ /* 0x100fe200078e0a73 */
[----:B------:R-:W-:Y:S01]  /*3bd0*/  @!P3 IADD3 R147, PT, PT, R147, -R115, RZ ;  /* 0x800000739393b210 */ /* 0x000fe20007ffe0ff */
[----:B------:R-:W-:Y:S01]  /*3be0*/  @!P6 IMAD.MOV R146, RZ, RZ, -R146 ;  /* 0x000000ffff92e224 */ /* 0x000fe200078e0a92 */
[C---:B------:R-:W-:Y:S01]  /*3bf0*/  ISETP.GT.U32.AND P6, PT, R115.reuse, R150, PT ;  /* 0x000000967300720c */ /* 0x040fe20003fc4070 */
[C---:B------:R-:W-:Y:S01]  /*3c00*/  VIADD R3, R142.reuse, 0x3b ;  /* 0x0000003b8e037836 */ /* 0x040fe20000000000 */
[C---:B------:R-:W-:Y:S01]  /*3c10*/  ISETP.GT.U32.AND P1, PT, R115.reuse, R148, PT ;  /* 0x000000947300720c */ /* 0x040fe20003f24070 */
[C---:B------:R-:W-:Y:S01]  /*3c20*/  VIADD R4, R142.reuse, 0x3c ;  /* 0x0000003c8e047836 */ /* 0x040fe20000000000 */
[----:B------:R-:W-:Y:S01]  /*3c30*/  ISETP.GT.U32.AND P3, PT, R115, R147, PT ;  /* 0x000000937300720c */ /* 0x000fe20003f64070 */
[----:B------:R-:W-:Y:S01]  /*3c40*/  @!P0 IMAD.MOV R144, RZ, RZ, -R144 ;  /* 0x000000ffff908224 */ /* 0x000fe200078e0a90 */
[----:B------:R-:W-:Y:S01]  /*3c50*/  IABS R151, R3 ;  /* 0x0000000300977213 */ /* 0x000fe20000000000 */
[----:B------:R-:W-:Y:S01]  /*3c60*/  VIADD R7, R142, 0x3f ;  /* 0x0000003f8e077836 */ /* 0x000fe20000000000 */
[----:B------:R-:W-:Y:S01]  /*3c70*/  IABS R152, R4 ;  /* 0x0000000400987213 */ /* 0x000fe20000000000 */
[--C-:B------:R-:W-:Y:S01]  /*3c80*/  @!P5 IMAD.IADD R149, R149, 0x1, -R115.reuse ;  /* 0x000000019595d824 */ /* 0x100fe200078e0a73 */
[----:B------:R-:W-:Y:S01]  /*3c90*/  ISETP.GE.AND P0, PT, R6, RZ, PT ;  /* 0x000000ff0600720c */ /* 0x000fe20003f06270 */
[----:B------:R-:W-:Y:S01]  /*3ca0*/  IMAD.HI.U32 R2, R0, R151, RZ ;  /* 0x0000009700027227 */ /* 0x000fe200078e00ff */
[----:B------:R-:W-:Y:S01]  /*3cb0*/  IABS R155, R7 ;  /* 0x00000007009b7213 */ /* 0x000fe20000000000 */
[----:B------:R-:W-:Y:S01]  /*3cc0*/  STL [R1+0x36a8], R144 ;  /* 0x0036a89001007387 */ /* 0x000fe20000100800 */
[----:B------:R-:W-:Y:S01]  /*3cd0*/  ISETP.GT.U32.AND P5, PT, R115, R149, PT ;  /* 0x000000957300720c */ /* 0x000fe20003fa4070 */
[----:B------:R-:W-:Y:S01]  /*3ce0*/  @!P6 IMAD.IADD R150, R150, 0x1, -R115 ;  /* 0x000000019696e824 */ /* 0x000fe200078e0a73 */
[----:B------:R-:W-:Y:S01]  /*3cf0*/  @!P1 IADD3 R148, PT, PT, R148, -R115, RZ ;  /* 0x8000007394949210 */ /* 0x000fe20007ffe0ff */
[----:B------:R-:W-:Y:S01]  /*3d00*/  IMAD.MOV R2, RZ, RZ, -R2 ;  /* 0x000000ffff027224 */ /* 0x000fe200078e0a02 */
[----:B------:R-:W-:Y:S01]  /*3d10*/  ISETP.GE.AND P1, PT, R3, RZ, PT ;  /* 0x000000ff0300720c */ /* 0x000fe20003f26270 */
[----:B------:R-:W-:Y:S01]  /*3d20*/  IMAD.HI.U32 R3, R0, R152, RZ ;  /* 0x0000009800037227 */ /* 0x000fe200078e00ff */
[C---:B------:R-:W-:Y:S01]  /*3d30*/  ISETP.GT.U32.AND P6, PT, R115.reuse, R150, PT ;  /* 0x000000967300720c */ /* 0x040fe20003fc4070 */
[----:B------:R-:W-:Y:S02]  /*3d40*/  STL [R1+0x36a4], R146 ;  /* 0x0036a49201007387 */ /* 0x000fe40000100800 */
[----:B------:R-:W-:Y:S01]  /*3d50*/  IMAD R151, R115, R2, R151 ;  /* 0x0000000273977224 */ /* 0x000fe200078e0297 */
[----:B------:R-:W-:Y:S01]  /*3d60*/  IADD3 R3, PT, PT, -R3, RZ, RZ ;  /* 0x000000ff03037210 */ /* 0x000fe20007ffe1ff */
[--C-:B------:R-:W-:Y:S01]  /*3d70*/  @!P3 IMAD.IADD R147, R147, 0x1, -R115.reuse ;  /* 0x000000019393b824 */ /* 0x100fe200078e0a73 */
[----:B------:R-:W-:Y:S01]  /*3d80*/  ISETP.GE.AND P3, PT, R5, RZ, PT ;  /* 0x000000ff0500720c */ /* 0x000fe20003f66270 */
[----:B------:R-:W-:Y:S01]  /*3d90*/  @!P5 IMAD.IADD R149, R149, 0x1, -R115 ;  /* 0x000000019595d824 */ /* 0x000fe200078e0a73 */
[C---:B------:R-:W-:Y:S01]  /*3da0*/  ISETP.GT.U32.AND P5, PT, R115.reuse, R151, PT ;  /* 0x000000977300720c */ /* 0x040fe20003fa4070 */
[----:B------:R-:W-:-:S02]  /*3db0*/  IMAD R152, R115, R3, R152 ;  /* 0x0000000373987224 */ /* 0x000fc400078e0298 */
[----:B------:R-:W-:Y:S02]  /*3dc0*/  VIADD R5, R142, 0x3d ;  /* 0x0000003d8e057836 */ /* 0x000fe40000000000 */
[----:B------:R-:W-:Y:S01]  /*3dd0*/  @!P6 IMAD.IADD R150, R150, 0x1, -R115 ;  /* 0x000000019696e824 */ /* 0x000fe200078e0a73 */
[----:B------:R-:W-:Y:S01]  /*3de0*/  ISETP.GT.U32.AND P6, PT, R115, R152, PT ;  /* 0x000000987300720c */ /* 0x000fe20003fc4070 */
[----:B------:R-:W-:Y:S01]  /*3df0*/  VIADD R6, R142, 0x3e ;  /* 0x0000003e8e067836 */ /* 0x000fe20000000000 */
[----:B------:R-:W-:Y:S01]  /*3e00*/  IABS R153, R5 ;  /* 0x0000000500997213 */ /* 0x000fe20000000000 */
[----:B------:R-:W-:-:S03]  /*3e10*/  IMAD.HI.U32 R3, R0, R155, RZ ;  /* 0x0000009b00037227 */ /* 0x000fc600078e00ff */
[----:B------:R-:W-:Y:S01]  /*3e20*/  IABS R154, R6 ;  /* 0x00000006009a7213 */ /* 0x000fe20000000000 */
[----:B------:R-:W-:-:S04]  /*3e30*/  IMAD.HI.U32 R2, R0, R153, RZ ;  /* 0x0000009900027227 */ /* 0x000fc800078e00ff */
[----:B------:R-:W-:Y:S02]  /*3e40*/  @!P5 IMAD.IADD R151, R151, 0x1, -R115 ;  /* 0x000000019797d824 */ /* 0x000fe400078e0a73 */
[----:B------:R-:W-:Y:S01]  /*3e50*/  IMAD.MOV R2, RZ, RZ, -R2 ;  /* 0x000000ffff027224 */ /* 0x000fe200078e0a02 */
[----:B------:R-:W-:Y:S01]  /*3e60*/  @!P6 IADD3 R152, PT, PT, R152, -R115, RZ ;  /* 0x800000739898e210 */ /* 0x000fe20007ffe0ff */
[----:B------:R-:W-:Y:S01]  /*3e70*/  @!P0 IMAD.MOV R147, RZ, RZ, -R147 ;  /* 0x000000ffff938224 */ /* 0x000fe200078e0a93 */
[C---:B------:R-:W-:Y:S01]  /*3e80*/  ISETP.GT.U32.AND P6, PT, R115.reuse, R151, PT ;  /* 0x000000977300720c */ /* 0x040fe20003fc4070 */
[----:B------:R-:W-:Y:S01]  /*3e90*/  IMAD R153, R115, R2, R153 ;  /* 0x0000000273997224 */ /* 0x000fe200078e0299 */
[----:B------:R-:W-:Y:S01]  /*3ea0*/  ISETP.GE.AND P0, PT, R4, RZ, PT ;  /* 0x000000ff0400720c */ /* 0x000fe20003f06270 */
[----:B------:R-:W-:-:S03]  /*3eb0*/  IMAD.HI.U32 R2, R0, R154, RZ ;  /* 0x0000009a00027227 */ /* 0x000fc600078e00ff */
[C---:B------:R-:W-:Y:S01]  /*3ec0*/  ISETP.GT.U32.AND P5, PT, R115.reuse, R153, PT ;  /* 0x000000997300720c */ /* 0x040fe20003fa4070 */
[----:B------:R-:W-:Y:S02]  /*3ed0*/  IMAD.MOV R2, RZ, RZ, -R2 ;  /* 0x000000ffff027224 */ /* 0x000fe400078e0a02 */
[----:B------:R-:W-:Y:S02]  /*3ee0*/  IMAD.MOV R4, RZ, RZ, -R3 ;  /* 0x000000ffff047224 */ /* 0x000fe400078e0a03 */
[----:B------:R-:W-:Y:S02]  /*3ef0*/  IMAD R154, R115, R2, R154 ;  /* 0x00000002739a7224 */ /* 0x000fe400078e029a */
[----:B------:R-:W-:Y:S01]  /*3f00*/  @!P6 IADD3 R151, PT, PT, R151, -R115, RZ ;  /* 0x800000739797e210 */ /* 0x000fe20007ffe0ff */
[----:B------:R-:W-:Y:S02]  /*3f10*/  IMAD.HI.U32 R2, R0, R156, RZ ;  /* 0x0000009c00027227 */ /* 0x000fe400078e00ff */
[----:B------:R-:W-:-:S02]  /*3f20*/  ISETP.GT.U32.AND P6, PT, R115, R154, PT ;  /* 0x0000009a7300720c */ /* 0x000fc40003fc4070 */
[----:B------:R-:W-:Y:S01]  /*3f30*/  IMAD.MOV R2, RZ, RZ, -R2 ;  /* 0x000000ffff027224 */ /* 0x000fe200078e0a02 */
[----:B------:R-:W-:Y:S01]  /*3f40*/  @!P1 IADD3 R151, PT, PT, -R151, RZ, RZ ;  /* 0x000000ff97979210 */ /* 0x000fe20007ffe1ff */
[C---:B------:R-:W-:Y:S02]  /*3f50*/  IMAD R155, R115.reuse, R4, R155 ;  /* 0x00000004739b7224 */ /* 0x040fe400078e029b */
[C---:B------:R-:W-:Y:S02]  /*3f60*/  IMAD R156, R115.reuse, R2, R156 ;  /* 0x00000002739c7224 */ /* 0x040fe400078e029c */
[----:B------:R-:W-:Y:S01]  /*3f70*/  @!P4 IMAD.MOV R148, RZ, RZ, -R148 ;  /* 0x000000ffff94c224 */ /* 0x000fe200078e0a94 */
[----:B------:R-:W-:Y:S01]  /*3f80*/  ISETP.GT.U32.AND P1, PT, R115, R155, PT ;  /* 0x0000009b7300720c */ /* 0x000fe20003f24070 */
[----:B------:R-:W-:Y:S01]  /*3f90*/  @!P2 IMAD.MOV R149, RZ, RZ, -R149 ;  /* 0x000000ffff95a224 */ /* 0x000fe200078e0a95 */
[----:B------:R-:W-:Y:S01]  /*3fa0*/  ISETP.GE.AND P4, PT, R5, RZ, PT ;  /* 0x000000ff0500720c */ /* 0x000fe20003f86270 */
[----:B------:R-:W-:Y:S01]  /*3fb0*/  IMAD.HI.U32 R3, R0, R157, RZ ;  /* 0x0000009d00037227 */ /* 0x000fe200078e00ff */
[----:B------:R-:W-:Y:S01]  /*3fc0*/  IADD3 R5, PT, PT, R142, 0x42, RZ ;  /* 0x000000428e057810 */ /* 0x000fe20007ffe0ff */
[----:B------:R1:W-:Y:S01]  /*3fd0*/  STL [R1+0x36a0], R148 ;  /* 0x0036a09401007387 */ /* 0x0003e20000100800 */
[C---:B------:R-:W-:Y:S01]  /*3fe0*/  ISETP.GT.U32.AND P2, PT, R115.reuse, R152, PT ;  /* 0x000000987300720c */ /* 0x040fe20003f44070 */
[--C-:B------:R-:W-:Y:S01]  /*3ff0*/  @!P6 IMAD.IADD R154, R154, 0x1, -R115.reuse ;  /* 0x000000019a9ae824 */ /* 0x100fe200078e0a73 */
[----:B------:R-:W-:Y:S01]  /*4000*/  ISETP.GT.U32.AND P6, PT, R115, R156, PT ;  /* 0x0000009c7300720c */ /* 0x000fe20003fc4070 */
[----:B------:R-:W-:Y:S01]  /*4010*/  @!P5 IMAD.IADD R153, R153, 0x1, -R115 ;  /* 0x000000019999d824 */ /* 0x000fe200078e0a73 */
[----:B------:R-:W-:Y:S01]  /*4020*/  IABS R158, R5 ;  /* 0x00000005009e7213 */ /* 0x000fe20000000000 */
[----:B------:R-:W-:-:S02]  /*4030*/  IMAD.MOV R4, RZ, RZ, -R3 ;  /* 0x000000ffff047224 */ /* 0x000fc400078e0a03 */
[----:B------:R-:W-:Y:S01]  /*4040*/  @!P1 IMAD.IADD R155, R155, 0x1, -R115 ;  /* 0x000000019b9b9824 */ /* 0x000fe200078e0a73 */
[C---:B------:R-:W-:Y:S01]  /*4050*/  ISETP.GT.U32.AND P1, PT, R115.reuse, R154, PT ;  /* 0x0000009a7300720c */ /* 0x040fe20003f24070 */
[----:B------:R-:W-:Y:S01]  /*4060*/  IMAD.HI.U32 R2, R0, R158, RZ ;  /* 0x0000009e00027227 */ /* 0x000fe200078e00ff */
[C---:B------:R-:W-:Y:S02]  /*4070*/  ISETP.GT.U32.AND P5, PT, R115.reuse, R153, PT ;  /* 0x000000997300720c */ /* 0x040fe40003fa4070 */
[----:B-1----:R-:W-:Y:S01]  /*4080*/  IADD3 R148, PT, PT, R142, 0xb2, RZ ;  /* 0x000000b28e947810 */ /* 0x002fe20007ffe0ff */
[----:B------:R-:W-:Y:S02]  /*4090*/  IMAD R157, R115, R4, R157 ;  /* 0x00000004739d7224 */ /* 0x000fe400078e029d */
[----:B------:R-:W-:Y:S01]  /*40a0*/  @!P6 IMAD.IADD R156, R156, 0x1, -R115 ;  /* 0x000000019c9ce824 */ /* 0x000fe200078e0a73 */
[----:B------:R-:W-:Y:S01]  /*40b0*/  IABS R77, R148 ;  /* 0x00000094004d7213 */ /* 0x000fe20000000000 */
[----:B------:R-:W-:-:S02]  /*40c0*/  IMAD.MOV R2, RZ, RZ, -R2 ;  /* 0x000000ffff027224 */ /* 0x000fc400078e0a02 */
[--C-:B------:R-:W-:Y:S01]  /*40d0*/  @!P2 IMAD.IADD R152, R152, 0x1, -R115.reuse ;  /* 0x000000019898a824 */ /* 0x100fe200078e0a73 */
[C---:B------:R-:W-:Y:S01]  /*40e0*/  ISETP.GT.U32.AND P6, PT, R115.reuse, R156, PT ;  /* 0x0000009c7300720c */ /* 0x040fe20003fc4070 */
[C---:B------:R-:W-:Y:S01]  /*40f0*/  IMAD R158, R115.reuse, R2, R158 ;  /* 0x00000002739e7224 */ /* 0x040fe200078e029e */
[----:B------:R-:W-:Y:S01]  /*4100*/  @!P1 IADD3 R154, PT, PT, R154, -R115, RZ ;  /* 0x800000739a9a9210 */ /* 0x000fe20007ffe0ff */
[----:B------:R-:W-:Y:S01]  /*4110*/  @!P3 IMAD.MOV R150, RZ, RZ, -R150 ;  /* 0x000000ffff96b224 */ /* 0x000fe200078e0a96 */
[----:B------:R-:W-:Y:S01]  /*4120*/  ISETP.GT.U32.AND P1, PT, R115, R157, PT ;  /* 0x0000009d7300720c */ /* 0x000fe20003f24070 */
[--C-:B------:R-:W-:Y:S01]  /*4130*/  @!P5 IMAD.IADD R153, R153, 0x1, -R115.reuse ;  /* 0x000000019999d824 */ /* 0x100fe200078e0a73 */
[----:B------:R-:W-:Y:S01]  /*4140*/  ISETP.GE.AND P2, PT, R7, RZ, PT ;  /* 0x000000ff0700720c */ /* 0x000fe20003f46270 */
[----:B------:R-:W-:Y:S01]  /*4150*/  VIADD R7, R142, 0x44 ;  /* 0x000000448e077836 */ /* 0x000fe20000000000 */
[----:B------:R-:W-:Y:S01]  /*4160*/  ISETP.GE.AND P3, PT, R6, RZ, PT ;  /* 0x000000ff0600720c */ /* 0x000fe20003f66270 */
[----:B------:R-:W-:Y:S01]  /*4170*/  VIADD R6, R142, 0x43 ;  /* 0x000000438e067836 */ /* 0x000fe20000000000 */
[----:B------:R-:W-:Y:S01]  /*4180*/  ISETP.GE.AND P5, PT, R8, RZ, PT ;  /* 0x000000ff0800720c */ /* 0x000fe20003fa6270 */
[----:B------:R-:W-:Y:S01]  /*4190*/  VIADD R8, R142, 0x45 ;  /* 0x000000458e087836 */ /* 0x000fe20000000000 */
[----:B------:R-:W-:Y:S01]  /*41a0*/  @!P0 IADD3 R152, PT, PT, -R152, RZ, RZ ;  /* 0x000000ff98988210 */ /* 0x000fe20007ffe1ff */
[----:B------:R-:W-:Y:S01]  /*41b0*/  @!P6 IMAD.IADD R156, R156, 0x1, -R115 ;  /* 0x000000019c9ce824 */ /* 0x000fe200078e0a73 */
[----:B------:R-:W-:Y:S01]  /*41c0*/  ISETP.GT.U32.AND P6, PT, R115, R158, PT ;  /* 0x0000009e7300720c */ /* 0x000fe20003fc4070 */
[----:B------:R-:W-:Y:S01]  /*41d0*/  @!P4 IMAD.MOV R153, RZ, RZ, -R153 ;  /* 0x000000ffff99c224 */ /* 0x000fe200078e0a99 */
[----:B------:R-:W-:Y:S01]  /*41e0*/  IABS R160, R7 ;  /* 0x0000000700a07213 */ /* 0x000fe20000000000 */
[--C-:B------:R-:W-:Y:S01]  /*41f0*/  @!P1 IMAD.IADD R157, R157, 0x1, -R115.reuse ;  /* 0x000000019d9d9824 */ /* 0x100fe200078e0a73 */
[----:B------:R-:W-:Y:S01]  /*4200*/  ISETP.GT.U32.AND P0, PT, R115, R155, PT ;  /* 0x0000009b7300720c */ /* 0x000fe20003f04070 */
[----:B------:R-:W-:Y:S01]  /*4210*/  VIADD R138, R142, 0x92 ;  /* 0x000000928e8a7836 */ /* 0x000fe20000000000 */
[----:B------:R-:W-:Y:S01]  /*4220*/  IABS R159, R6 ;  /* 0x00000006009f7213 */ /* 0x000fe20000000000 */
[C---:B------:R-:W-:Y:S01]  /*4230*/  IMAD.HI.U32 R3, R0.reuse, R160, RZ ;  /* 0x000000a000037227 */ /* 0x040fe200078e00ff */
[----:B------:R-:W-:Y:S01]  /*4240*/  IABS R161, R8 ;  /* 0x0000000800a17213 */ /* 0x000fe20000000000 */
[----:B------:R-:W-:Y:S01]  /*4250*/  STL [R1+0x369c], R150 ;  /* 0x00369c9601007387 */ /* 0x000fe20000100800 */
[----:B------:R-:W-:Y:S01]  /*4260*/  ISETP.GE.AND P1, PT, R5, RZ, PT ;  /* 0x000000ff0500720c */ /* 0x000fe20003f26270 */
[----:B------:R-:W-:Y:S01]  /*4270*/  IMAD.HI.U32 R2, R0, R159, RZ ;  /* 0x0000009f00027227 */ /* 0x000fe200078e00ff */
[----:B------:R-:W-:Y:S01]  /*4280*/  IADD3 R3, PT, PT, -R3, RZ, RZ ;  /* 0x000000ff03037210 */ /* 0x000fe20007ffe1ff */
[----:B------:R-:W-:Y:S01]  /*4290*/  STL [R1+0x3698], R152 ;  /* 0x0036989801007387 */ /* 0x000fe20000100800 */
[----:B------:R-:W-:Y:S01]  /*42a0*/  IABS R238, R138 ;  /* 0x0000008a00ee7213 */ /* 0x000fe20000000000 */
[----:B------:R-:W-:Y:S01]  /*42b0*/  @!P6 IMAD.IADD R158, R158, 0x1, -R115 ;  /* 0x000000019e9ee824 */ /* 0x000fe200078e0a73 */
[----:B------:R-:W-:Y:S01]  /*42c0*/  ISETP.GT.U32.AND P6, PT, R115, R157, PT ;  /* 0x0000009d7300720c */ /* 0x000fe20003fc4070 */
[----:B------:R-:W-:-:S02]  /*42d0*/  IMAD.MOV R2, RZ, RZ, -R2 ;  /* 0x000000ffff027224 */ /* 0x000fc400078e0a02 */
[----:B------:R-:W-:Y:S01]  /*42e0*/  IMAD.HI.U32 R4, R0, R161, RZ ;  /* 0x000000a100047227 */ /* 0x000fe200078e00ff */
[----:B------:R-:W-:-:S03]  /*42f0*/  ISETP.GT.U32.AND P4, PT, R115, R158, PT ;  /* 0x0000009e7300720c */ /* 0x000fc60003f84070 */
[----:B------:R-:W-:Y:S01]  /*4300*/  @!P0 IMAD.IADD R155, R155, 0x1, -R115 ;  /* 0x000000019b9b8824 */ /* 0x000fe200078e0a73 */
[----:B------:R-:W-:Y:S01]  /*4310*/  ISETP.GE.AND P0, PT, R9, RZ, PT ;  /* 0x000000ff0900720c */ /* 0x000fe20003f06270 */
[----:B------:R-:W-:Y:S02]  /*4320*/  IMAD R159, R115, R2, R159 ;  /* 0x00000002739f7224 */ /* 0x000fe400078e029f */
[----:B------:R-:W-:Y:S01]  /*4330*/  IMAD.MOV R4, RZ, RZ, -R4 ;  /* 0x000000ffff047224 */ /* 0x000fe200078e0a04 */
[----:B------:R-:W-:Y:S01]  /*4340*/  @!P2 IADD3 R155, PT, PT, -R155, RZ, RZ ;  /* 0x000000ff9b9ba210 */ /* 0x000fe20007ffe1ff */
[C---:B------:R-:W-:Y:S02]  /*4350*/  IMAD R160, R115.reuse, R3, R160 ;  /* 0x0000000373a07224 */ /* 0x040fe400078e02a0 */
[C---:B------:R-:W-:Y:S02]  /*4360*/  VIADD R5, R142.reuse, 0x46 ;  /* 0x000000468e057836 */ /* 0x040fe40000000000 */
[----:B------:R-:W-:Y:S01]  /*4370*/  @!P3 IMAD.MOV R154, RZ, RZ, -R154 ;  /* 0x000000ffff9ab224 */ /* 0x000fe200078e0a9a */
[C---:B------:R-:W-:Y:S01]  /*4380*/  ISETP.GT.U32.AND P3, PT, R115.reuse, R159, PT ;  /* 0x0000009f7300720c */ /* 0x040fe20003f64070 */
[C---:B------:R-:W-:Y:S01]  /*4390*/  IMAD R161, R115.reuse, R4, R161 ;  /* 0x0000000473a17224 */ /* 0x040fe200078e02a1 */
[----:B------:R-:W-:Y:S01]  /*43a0*/  ISETP.GT.U32.AND P2, PT, R115, R160, PT ;  /* 0x000000a07300720c */ /* 0x000fe20003f44070 */
[----:B------:R-:W-:Y:S01]  /*43b0*/  @!P6 IMAD.IADD R157, R157, 0x1, -R115 ;  /* 0x000000019d9de824 */ /* 0x000fe200078e0a73 */
[----:B------:R-:W-:Y:S01]  /*43c0*/  IABS R162, R5 ;  /* 0x0000000500a27213 */ /* 0x000fe20000000000 */
[----:B------:R-:W-:Y:S01]  /*43d0*/  @!P5 IMAD.MOV R156, RZ, RZ, -R156 ;  /* 0x000000ffff9cd224 */ /* 0x000fe200078e0a9c */
[----:B------:R-:W-:Y:S01]  /*43e0*/  ISETP.GT.U32.AND P6, PT, R115, R161, PT ;  /* 0x000000a17300720c */ /* 0x000fe20003fc4070 */
[----:B------:R-:W-:Y:S01]  /*43f0*/  @!P0 IMAD.MOV R157, RZ, RZ, -R157 ;  /* 0x000000ffff9d8224 */ /* 0x000fe200078e0a9d */
[----:B------:R-:W-:Y:S01]  /*4400*/  IADD3 R4, PT, PT, R142, 0x47, RZ ;  /* 0x000000478e047810 */ /* 0x000fe20007ffe0ff */
[----:B------:R-:W-:Y:S01]  /*4410*/  IMAD.HI.U32 R2, R0, R162, RZ ;  /* 0x000000a200027227 */ /* 0x000fe200078e00ff */
[----:B------:R-:W-:Y:S01]  /*4420*/  @!P4 IADD3 R158, PT, PT, R158, -R115, RZ ;  /* 0x800000739e9ec210 */ /* 0x000fe20007ffe0ff */
[----:B------:R-:W-:Y:S01]  /*4430*/  STL [R1+0x3694], R154 ;  /* 0x0036949a01007387 */ /* 0x000fe20000100800 */
[----:B------:R-:W-:Y:S01]  /*4440*/  IABS R163, R4 ;  /* 0x0000000400a37213 */ /* 0x000fe20000000000 */
[----:B------:R-:W-:Y:S01]  /*4450*/  IMAD.MOV R3, RZ, RZ, -R2 ;  /* 0x000000ffff037224 */ /* 0x000fe200078e0a02 */
[----:B------:R-:W-:Y:S01]  /*4460*/  @!P1 IADD3 R158, PT, PT, -R158, RZ, RZ ;  /* 0x000000ff9e9e9210 */ /* 0x000fe20007ffe1ff */
[--C-:B------:R-:W-:Y:S01]  /*4470*/  @!P3 IMAD.IADD R159, R159, 0x1, -R115.reuse ;  /* 0x000000019f9fb824 */ /* 0x100fe200078e0a73 */
[----:B------:R-:W-:Y:S01]  /*4480*/  ISETP.GE.AND P5, PT, R6, RZ, PT ;  /* 0x000000ff0600720c */ /* 0x000fe20003fa6270 */
[----:B------:R-:W-:Y:S01]  /*4490*/  @!P2 IMAD.IADD R160, R160, 0x1, -R115 ;  /* 0x00000001a0a0a824 */ /* 0x000fe200078e0a73 */
[----:B------:R-:W-:Y:S01]  /*44a0*/  ISETP.GE.AND P4, PT, R7, RZ, PT ;  /* 0x000000ff0700720c */ /* 0x000fe20003f86270 */
[C---:B------:R-:W-:Y:S01]  /*44b0*/  IMAD R162, R115.reuse, R3, R162 ;  /* 0x0000000373a27224 */ /* 0x040fe200078e02a2 */
[----:B------:R-:W-:Y:S01]  /*44c0*/  ISETP.GT.U32.AND P2, PT, R115, R159, PT ;  /* 0x0000009f7300720c */ /* 0x000fe20003f44070 */
[----:B------:R-:W-:Y:S01]  /*44d0*/  IMAD.HI.U32 R2, R0, R163, RZ ;  /* 0x000000a300027227 */ /* 0x000fe200078e00ff */
[----:B------:R-:W-:Y:S01]  /*44e0*/  @!P6 IADD3 R161, PT, PT, R161, -R115, RZ ;  /* 0x80000073a1a1e210 */ /* 0x000fe20007ffe0ff */
[----:B------:R-:W-:Y:S01]  /*44f0*/  STL [R1+0x3690], R156 ;  /* 0x0036909c01007387 */ /* 0x000fe20000100800 */
[C---:B------:R-:W-:Y:S01]  /*4500*/  ISETP.GT.U32.AND P6, PT, R115.reuse, R160, PT ;  /* 0x000000a07300720c */ /* 0x040fe20003fc4070 */
[C---:B------:R-:W-:Y:S01]  /*4510*/  VIADD R6, R142.reuse, 0x48 ;  /* 0x000000488e067836 */ /* 0x040fe20000000000 */
[C---:B------:R-:W-:Y:S01]  /*4520*/  ISETP.GT.U32.AND P1, PT, R115.reuse, R162, PT ;  /* 0x000000a27300720c */ /* 0x040fe20003f24070 */
[----:B------:R-:W-:Y:S01]  /*4530*/  IMAD.MOV R2, RZ, RZ, -R2 ;  /* 0x000000ffff027224 */ /* 0x000fe200078e0a02 */
[C---:B------:R-:W-:Y:S01]  /*4540*/  ISETP.GT.U32.AND P0, PT, R115.reuse, R161, PT ;  /* 0x000000a17300720c */ /* 0x040fe20003f04070 */
[----:B------:R-:W-:Y:S01]  /*4550*/  VIADD R7, R142, 0x49 ;  /* 0x000000498e077836 */ /* 0x000fe20000000000 */
[----:B------:R-:W-:Y:S01]  /*4560*/  IABS R164, R6 ;  /* 0x0000000600a47213 */ /* 0x000fe20000000000 */
[----:B------:R-:W-:Y:S01]  /*4570*/  IMAD R163, R115, R2, R163 ;  /* 0x0000000273a37224 */ /* 0x000fe200078e02a3 */
[----:B------:R-:W-:Y:S01]  /*4580*/  ISETP.GE.AND P3, PT, R8, RZ, PT ;  /* 0x000000ff0800720c */ /* 0x000fe20003f66270 */
[--C-:B------:R-:W-:Y:S01]  /*4590*/  @!P2 IMAD.IADD R159, R159, 0x1, -R115.reuse ;  /* 0x000000019f9fa824 */ /* 0x100fe200078e0a73 */
[----:B------:R-:W-:Y:S01]  /*45a0*/  ISETP.GE.AND P2, PT, R5, RZ, PT ;  /* 0x000000ff0500720c */ /* 0x000fe20003f46270 */
[----:B------:R-:W-:Y:S01]  /*45b0*/  IMAD.HI.U32 R2, R0, R164, RZ ;  /* 0x000000a400027227 */ /* 0x000fe200078e00ff */
[----:B------:R-:W-:Y:S01]  /*45c0*/  IADD3 R5, PT, PT, R142, 0x4a, RZ ;  /* 0x0000004a8e057810 */ /* 0x000fe20007ffe0ff */
[----:B------:R-:W-:Y:S01]  /*45d0*/  STL [R1+0x368c], R158 ;  /* 0x00368c9e01007387 */ /* 0x000fe20000100800 */
[----:B------:R-:W-:Y:S01]  /*45e0*/  IABS R165, R7 ;  /* 0x0000000700a57213 */ /* 0x000fe20000000000 */
[--C-:B------:R-:W-:Y:S01]  /*45f0*/  @!P6 IMAD.IADD R160, R160, 0x1, -R115.reuse ;  /* 0x00000001a0a0e824 */ /* 0x100fe200078e0a73 */
[C---:B------:R-:W-:Y:S01]  /*4600*/  ISETP.GT.U32.AND P6, PT, R115.reuse, R163, PT ;  /* 0x000000a37300720c */ /* 0x040fe20003fc4070 */
[----:B------:R-:W-:Y:S01]  /*4610*/  @!P1 IMAD.IADD R162, R162, 0x1, -R115 ;  /* 0x00000001a2a29824 */ /* 0x000fe200078e0a73 */
[----:B------:R-:W-:Y:S01]  /*4620*/  IABS R166, R5 ;  /* 0x0000000500a67213 */ /* 0x000fe20000000000 */
[----:B------:R-:W-:Y:S01]  /*4630*/  IMAD.MOV R2, RZ, RZ, -R2 ;  /* 0x000000ffff027224 */ /* 0x000fe200078e0a02 */
[----:B------:R-:W-:Y:S01]  /*4640*/  ISETP.GE.AND P1, PT, R6, RZ, PT ;  /* 0x000000ff0600720c */ /* 0x000fe20003f26270 */
[----:B------:R-:W-:Y:S01]  /*4650*/  @!P5 IMAD.MOV R159, RZ, RZ, -R159 ;  /* 0x000000ffff9fd224 */ /* 0x000fe200078e0a9f */
[C---:B------:R-:W-:Y:S01]  /*4660*/  ISETP.GT.U32.AND P5, PT, R115.reuse, R162, PT ;  /* 0x000000a27300720c */ /* 0x040fe20003fa4070 */
[----:B------:R-:W-:-:S02]  /*4670*/  IMAD R164, R115, R2, R164 ;  /* 0x0000000273a47224 */ /* 0x000fc400078e02a4 */
[----:B------:R-:W-:-:S04]  /*4680*/  IMAD.HI.U32 R2, R0, R166, RZ ;  /* 0x000000a600027227 */ /* 0x000fc800078e00ff */
[----:B------:R-:W-:Y:S01]  /*4690*/  @!P6 IADD3 R163, PT, PT, R163, -R115, RZ ;  /* 0x80000073a3a3e210 */ /* 0x000fe20007ffe0ff */
[----:B------:R-:W-:Y:S01]  /*46a0*/  IMAD.HI.U32 R3, R0, R165, RZ ;  /* 0x000000a500037227 */ /* 0x000fe200078e00ff */
[----:B------:R-:W-:Y:S02]  /*46b0*/  IADD3 R2, PT, PT, -R2, RZ, RZ ;  /* 0x000000ff02027210 */ /* 0x000fe40007ffe1ff */
[----:B------:R-:W-:Y:S01]  /*46c0*/  ISETP.GT.U32.AND P6, PT, R115, R163, PT ;  /* 0x000000a37300720c */ /* 0x000fe20003fc4070 */
[--C-:B------:R-:W-:Y:S01]  /*46d0*/  @!P0 IMAD.IADD R161, R161, 0x1, -R115.reuse ;  /* 0x00000001a1a18824 */ /* 0x100fe200078e0a73 */
[----:B------:R-:W-:Y:S01]  /*46e0*/  ISETP.GE.AND P0, PT, R4, RZ, PT ;  /* 0x000000ff0400720c */ /* 0x000fe20003f06270 */
[----:B------:R-:W-:Y:S02]  /*46f0*/  @!P5 IMAD.IADD R162, R162, 0x1, -R115 ;  /* 0x00000001a2a2d824 */ /* 0x000fe400078e0a73 */
[C---:B------:R-:W-:Y:S02]  /*4700*/  IMAD R166, R115.reuse, R2, R166 ;  /* 0x0000000273a67224 */ /* 0x040fe400078e02a6 */
[----:B------:R-:W-:Y:S01]  /*4710*/  IMAD.MOV R4, RZ, RZ, -R3 ;  /* 0x000000ffff047224 */ /* 0x000fe200078e0a03 */
[----:B------:R-:W-:Y:S01]  /*4720*/  @!P2 IADD3 R162, PT, PT, -R162, RZ, RZ ;  /* 0x000000ffa2a2a210 */ /* 0x000fe20007ffe1ff */
[----:B------:R-:W-:Y:S01]  /*4730*/  @!P4 IMAD.MOV R160, RZ, RZ, -R160 ;  /* 0x000000ffffa0c224 */ /* 0x000fe200078e0aa0 */
[C---:B------:R-:W-:Y:S01]  /*4740*/  ISETP.GT.U32.AND P2, PT, R115.reuse, R166, PT ;  /* 0x000000a67300720c */ /* 0x040fe20003f44070 */
[C---:B------:R-:W-:Y:S01]  /*4750*/  IMAD R165, R115.reuse, R4, R165 ;  /* 0x0000000473a57224 */ /* 0x040fe200078e02a5 */
[----:B------:R-:W-:Y:S01]  /*4760*/  ISETP.GT.U32.AND P4, PT, R115, R164, PT ;  /* 0x000000a47300720c */ /* 0x000fe20003f84070 */
[----:B------:R-:W-:Y:S01]  /*4770*/  @!P6 IMAD.IADD R163, R163, 0x1, -R115 ;  /* 0x00000001a3a3e824 */ /* 0x000fe200078e0a73 */
[----:B------:R-:W-:Y:S01]  /*4780*/  ISETP.GE.AND P6, PT, R5, RZ, PT ;  /* 0x000000ff0500720c */ /* 0x000fe20003fc6270 */
[C---:B------:R-:W-:Y:S01]  /*4790*/  VIADD R3, R142.reuse, 0x4b ;  /* 0x0000004b8e037836 */ /* 0x040fe20000000000 */
[C---:B------:R-:W-:Y:S01]  /*47a0*/  IADD3 R5, PT, PT, R142.reuse, 0x4c, RZ ;  /* 0x0000004c8e057810 */ /* 0x040fe20007ffe0ff */
[----:B------:R-:W-:Y:S01]  /*47b0*/  @!P0 IMAD.MOV R163, RZ, RZ, -R163 ;  /* 0x000000ffffa38224 */ /* 0x000fe200078e0aa3 */
[----:B------:R-:W-:Y:S01]  /*47c0*/  ISETP.GT.U32.AND P5, PT, R115, R165, PT ;  /* 0x000000a57300720c */ /* 0x000fe20003fa4070 */
[----:B------:R-:W-:Y:S01]  /*47d0*/  VIADD R6, R142, 0x4d ;  /* 0x0000004d8e067836 */ /* 0x000fe20000000000 */
[----:B------:R-:W-:Y:S01]  /*47e0*/  IABS R168, R5 ;  /* 0x0000000500a87213 */ /* 0x000fe20000000000 */
[----:B------:R-:W-:Y:S01]  /*47f0*/  @!P3 IMAD.MOV R161, RZ, RZ, -R161 ;  /* 0x000000ffffa1b224 */ /* 0x000fe200078e0aa1 */
[----:B------:R-:W-:Y:S01]  /*4800*/  IABS R167, R3 ;  /* 0x0000000300a77213 */ /* 0x000fe20000000000 */
[--C-:B------:R-:W-:Y:S01]  /*4810*/  @!P2 IMAD.IADD R166, R166, 0x1, -R115.reuse ;  /* 0x00000001a6a6a824 */ /* 0x100fe200078e0a73 */
[----:B------:R-:W-:Y:S01]  /*4820*/  ISETP.GE.AND P0, PT, R3, RZ, PT ;  /* 0x000000ff0300720c */ /* 0x000fe20003f06270 */
[----:B------:R-:W-:Y:S01]  /*4830*/  IMAD.HI.U32 R3, R0, R168, RZ ;  /* 0x000000a800037227 */ /* 0x000fe200078e00ff */
[----:B------:R-:W-:Y:S01]  /*4840*/  ISETP.GE.AND P3, PT, R7, RZ, PT ;  /* 0x000000ff0700720c */ /* 0x000fe20003f66270 */
[----:B------:R1:W-:Y:S01]  /*4850*/  STL [R1+0x3688], R160 ;  /* 0x003688a001007387 */ /* 0x0003e20000100800 */
[----:B------:R-:W-:Y:S01]  /*4860*/  ISETP.GT.U32.AND P2, PT, R115, R166, PT ;  /* 0x000000a67300720c */ /* 0x000fe20003f44070 */
[--C-:B------:R-:W-:Y:S01]  /*4870*/  @!P4 IMAD.IADD R164, R164, 0x1, -R115.reuse ;  /* 0x00000001a4a4c824 */ /* 0x100fe200078e0a73 */
[----:B------:R-:W-:Y:S01]  /*4880*/  IADD3 R3, PT, PT, -R3, RZ, RZ ;  /* 0x000000ff03037210 */ /* 0x000fe20007ffe1ff */
[----:B------:R-:W-:Y:S01]  /*4890*/  @!P5 IMAD.IADD R165, R165, 0x1, -R115 ;  /* 0x00000001a5a5d824 */ /* 0x000fe200078e0a73 */
[----:B------:R-:W-:Y:S01]  /*48a0*/  IABS R169, R6 ;  /* 0x0000000600a97213 */ /* 0x000fe20000000000 */
[----:B------:R-:W-:Y:S01]  /*48b0*/  IMAD.HI.U32 R2, R0, R167, RZ ;  /* 0x000000a700027227 */ /* 0x000fe200078e00ff */
[C---:B------:R-:W-:Y:S01]  /*48c0*/  ISETP.GT.U32.AND P4, PT, R115.reuse, R164, PT ;  /* 0x000000a47300720c */ /* 0x040fe20003f84070 */
[----:B------:R-:W-:Y:S01]  /*48d0*/  STL [R1+0x3684], R162 ;  /* 0x003684a201007387 */ /* 0x000fe20000100800 */
[C---:B------:R-:W-:Y:S01]  /*48e0*/  ISETP.GT.U32.AND P5, PT, R115.reuse, R165, PT ;  /* 0x000000a57300720c */ /* 0x040fe20003fa4070 */
[----:B------:R-:W-:Y:S01]  /*48f0*/  IMAD R168, R115, R3, R168 ;  /* 0x0000000373a87224 */ /* 0x000fe200078e02a8 */
[----:B-1----:R-:W-:Y:S01]  /*4900*/  IADD3 R160, PT, PT, R142, 0xb8, RZ ;  /* 0x000000b88ea07810 */ /* 0x002fe20007ffe0ff */
[----:B------:R-:W-:-:S02]  /*4910*/  IMAD.MOV R2, RZ, RZ, -R2 ;  /* 0x000000ffff027224 */ /* 0x000fc400078e0a02 */
[----:B------:R-:W-:Y:S01]  /*4920*/  @!P2 IMAD.IADD R166, R166, 0x1, -R115 ;  /* 0x00000001a6a6a824 */ /* 0x000fe200078e0a73 */
[----:B------:R-:W-:Y:S01]  /*4930*/  ISETP.GT.U32.AND P2, PT, R115, R168, PT ;  /* 0x000000a87300720c */ /* 0x000fe20003f44070 */
[----:B------:R-:W-:Y:S01]  /*4940*/  IMAD.HI.U32 R4, R0, R169, RZ ;  /* 0x000000a900047227 */ /* 0x000fe200078e00ff */
[----:B------:R-:W-:-:S03]  /*4950*/  IABS R71, R160 ;  /* 0x000000a000477213 */ /* 0x000fc60000000000 */
[----:B------:R-:W-:Y:S01]  /*4960*/  @!P4 IMAD.IADD R164, R164, 0x1, -R115 ;  /* 0x00000001a4a4c824 */ /* 0x000fe200078e0a73 */
[----:B------:R-:W-:Y:S01]  /*4970*/  ISETP.GE.AND P4, PT, R5, RZ, PT ;  /* 0x000000ff0500720c */ /* 0x000fe20003f86270 */
[----:B------:R-:W-:Y:S01]  /*4980*/  IMAD R167, R115, R2, R167 ;  /* 0x0000000273a77224 */ /* 0x000fe200078e02a7 */
[C---:B------:R-:W-:Y:S01]  /*4990*/  IADD3 R2, PT, PT, R142.reuse, 0x4e, RZ ;  /* 0x0000004e8e027810 */ /* 0x040fe20007ffe0ff */
[----:B------:R-:W-:Y:S02]  /*49a0*/  IMAD.MOV R4, RZ, RZ, -R4 ;  /* 0x000000ffff047224 */ /* 0x000fe400078e0a04 */
[----:B------:R-:W-:Y:S01]  /*49b0*/  @!P5 IMAD.IADD R165, R165, 0x1, -R115 ;  /* 0x00000001a5a5d824 */ /* 0x000fe200078e0a73 */
[----:B------:R-:W-:Y:S01]  /*49c0*/  IABS R170, R2 ;  /* 0x0000000200aa7213 */ /* 0x000fe20000000000 */
[----:B------:R-:W-:Y:S01]  /*49d0*/  VIADD R7, R142, 0x4f ;  /* 0x0000004f8e077836 */ /* 0x000fe20000000000 */
[----:B------:R-:W-:Y:S01]  /*49e0*/  @!P2 IADD3 R168, PT, PT, R168, -R115, RZ ;  /* 0x80000073a8a8a210 */ /* 0x000fe20007ffe0ff */
[----:B------:R-:W-:Y:S01]  /*49f0*/  @!P1 IMAD.MOV R164, RZ, RZ, -R164 ;  /* 0x000000ffffa49224 */ /* 0x000fe200078e0aa4 */
[C---:B------:R-:W-:Y:S01]  /*4a00*/  ISETP.GT.U32.AND P1, PT, R115.reuse, R167, PT ;  /* 0x000000a77300720c */ /* 0x040fe20003f24070 */
[C---:B------:R-:W-:Y:S01]  /*4a10*/  IMAD R169, R115.reuse, R4, R169 ;  /* 0x0000000473a97224 */ /* 0x040fe200078e02a9 */
[----:B------:R-:W-:Y:S01]  /*4a20*/  IABS R171, R7 ;  /* 0x0000000700ab7213 */ /* 0x000fe20000000000 */
[----:B------:R-:W-:Y:S01]  /*4a30*/  @!P3 IMAD.MOV R165, RZ, RZ, -R165 ;  /* 0x000000ffffa5b224 */ /* 0x000fe200078e0aa5 */
[----:B------:R-:W-:Y:S01]  /*4a40*/  ISETP.GE.AND P3, PT, R2, RZ, PT ;  /* 0x000000ff0200720c */ /* 0x000fe20003f66270 */
[----:B------:R-:W-:Y:S01]  /*4a50*/  IMAD.HI.U32 R2, R0, R170, RZ ;  /* 0x000000aa00027227 */ /* 0x000fe200078e00ff */
[C---:B------:R-:W-:Y:S01]  /*4a60*/  ISETP.GT.U32.AND P2, PT, R115.reuse, R168, PT ;  /* 0x000000a87300720c */ /* 0x040fe20003f44070 */
[----:B------:R-:W-:Y:S01]  /*4a70*/  STL [R1+0x3680], R164 ;  /* 0x003680a401007387 */ /* 0x000fe20000100800 */
[----:B------:R-:W-:Y:S01]  /*4a80*/  ISETP.GE.AND P5, PT, R6, RZ, PT ;  /* 0x000000ff0600720c */ /* 0x000fe20003fa6270 */
[----:B------:R-:W-:Y:S01]  /*4a90*/  @!P6 IMAD.MOV R166, RZ, RZ, -R166 ;  /* 0x000000ffffa6e224 */ /* 0x000fe200078e0aa6 */
[----:B------:R-:W-:Y:S01]  /*4aa0*/  ISETP.GT.U32.AND P6, PT, R115, R169, PT ;  /* 0x000000a97300720c */ /* 0x000fe20003fc4070 */
[----:B------:R-:W-:-:S03]  /*4ab0*/  IMAD.HI.U32 R3, R0, R171, RZ ;  /* 0x000000ab00037227 */ /* 0x000fc600078e00ff */
[----:B------:R1:W-:Y:S01]  /*4ac0*/  STL [R1+0x367c], R166 ;  /* 0x00367ca601007387 */ /* 0x0003e20000100800 */
[----:B------:R-:W-:Y:S02]  /*4ad0*/  IMAD.MOV R2, RZ, RZ, -R2 ;  /* 0x000000ffff027224 */ /* 0x000fe400078e0a02 */
[----:B------:R-:W-:Y:S02]  /*4ae0*/  @!P1 IMAD.IADD R167, R167, 0x1, -R115 ;  /* 0x00000001a7a79824 */ /* 0x000fe400078e0a73 */
[----:B------:R-:W-:Y:S02]  /*4af0*/  IMAD.MOV R6, RZ, RZ, -R3 ;  /* 0x000000ffff067224 */ /* 0x000fe400078e0a03 */
[C---:B------:R-:W-:Y:S01]  /*4b00*/  IMAD R170, R115.reuse, R2, R170 ;  /* 0x0000000273aa7224 */ /* 0x040fe200078e02aa */
[C---:B------:R-:W-:Y:S01]  /*4b10*/  ISETP.GT.U32.AND P1, PT, R115.reuse, R167, PT ;  /* 0x000000a77300720c */ /* 0x040fe20003f24070 */
[----:B------:R-:W-:Y:S01]  /*4b20*/  IMAD R171, R115, R6, R171 ;  /* 0x0000000673ab7224 */ /* 0x000fe200078e02ab */
[----:B------:R-:W-:Y:S01]  /*4b30*/  @!P6 IADD3 R169, PT, PT, R169, -R115, RZ ;  /* 0x80000073a9a9e210 */ /* 0x000fe20007ffe0ff */
[----:B------:R-:W-:Y:S01]  /*4b40*/  @!P2 IMAD.IADD R168, R168, 0x1, -R115 ;  /* 0x00000001a8a8a824 */ /* 0x000fe200078e0a73 */
[C---:B------:R-:W-:Y:S01]  /*4b50*/  ISETP.GT.U32.AND P2, PT, R115.reuse, R170, PT ;  /* 0x000000aa7300720c */ /* 0x040fe20003f44070 */
[----:B------:R-:W-:Y:S01]  /*4b60*/  IMAD.HI.U32 R5, R0, R173, RZ ;  /* 0x000000ad00057227 */ /* 0x000fe200078e00ff */
[----:B------:R-:W-:-:S02]  /*4b70*/  ISETP.GT.U32.AND P6, PT, R115, R171, PT ;  /* 0x000000ab7300720c */ /* 0x000fc40003fc4070 */
[C---:B------:R-:W-:Y:S01]  /*4b80*/  IADD3 R6, PT, PT, R142.reuse, 0x53, RZ ;  /* 0x000000538e067810 */ /* 0x040fe20007ffe0ff */
[C---:B------:R-:W-:Y:S01]  /*4b90*/  VIADD R9, R142.reuse, 0x50 ;  /* 0x000000508e097836 */ /* 0x040fe20000000000 */
[----:B------:R-:W-:Y:S01]  /*4ba0*/  IADD3 R8, PT, PT, -R5, RZ, RZ ;  /* 0x000000ff05087210 */ /* 0x000fe20007ffe1ff */
[----:B------:R-:W-:Y:S01]  /*4bb0*/  VIADD R5, R142, 0x52 ;  /* 0x000000528e057836 */ /* 0x000fe20000000000 */
[----:B------:R-:W-:Y:S01]  /*4bc0*/  IABS R175, R6 ;  /* 0x0000000600af7213 */ /* 0x000fe20000000000 */
[----:B------:R-:W-:Y:S01]  /*4bd0*/  @!P1 IMAD.IADD R167, R167, 0x1, -R115 ;  /* 0x00000001a7a79824 */ /* 0x000fe200078e0a73 */
[----:B------:R-:W-:Y:S01]  /*4be0*/  IABS R172, R9 ;  /* 0x0000000900ac7213 */ /* 0x000fe20000000000 */
[C---:B------:R-:W-:Y:S01]  /*4bf0*/  IMAD R173, R115.reuse, R8, R173 ;  /* 0x0000000873ad7224 */ /* 0x040fe200078e02ad */
[----:B------:R-:W-:Y:S01]  /*4c00*/  IABS R174, R5 ;  /* 0x0000000500ae7213 */ /* 0x000fe20000000000 */
[----:B------:R-:W-:Y:S01]  /*4c10*/  @!P2 IMAD.IADD R170, R170, 0x1, -R115 ;  /* 0x00000001aaaaa824 */ /* 0x000fe200078e0a73 */
[----:B------:R-:W-:Y:S01]  /*4c20*/  ISETP.GT.U32.AND P2, PT, R115, R169, PT ;  /* 0x000000a97300720c */ /* 0x000fe20003f44070 */
[----:B------:R-:W-:Y:S01]  /*4c30*/  IMAD.HI.U32 R4, R0, R172, RZ ;  /* 0x000000ac00047227 */ /* 0x000fe200078e00ff */
[----:B------:R-:W-:-:S02]  /*4c40*/  ISETP.GE.AND P1, PT, R7, RZ, PT ;  /* 0x000000ff0700720c */ /* 0x000fc40003f26270 */
[----:B-1----:R-:W-:Y:S01]  /*4c50*/  IADD3 R166, PT, PT, R142, 0xbb, RZ ;  /* 0x000000bb8ea67810 */ /* 0x002fe20007ffe0ff */
[----:B------:R-:W-:-:S03]  /*4c60*/  IMAD.HI.U32 R2, R0, R174, RZ ;  /* 0x000000ae00027227 */ /* 0x000fc600078e00ff */
[----:B------:R-:W-:Y:S01]  /*4c70*/  IABS R68, R166 ;  /* 0x000000a600447213 */ /* 0x000fe20000000000 */
[----:B------:R-:W-:Y:S01]  /*4c80*/  @!P6 IMAD.IADD R171, R171, 0x1, -R115 ;  /* 0x00000001ababe824 */ /* 0x000fe200078e0a73 */
[----:B------:R-:W-:Y:S01]  /*4c90*/  IADD3 R2, PT, PT, -R2, RZ, RZ ;  /* 0x000000ff02027210 */ /* 0x000fe20007ffe1ff */
[----:B------:R-:W-:Y:S01]  /*4ca0*/  @!P0 IMAD.MOV R167, RZ, RZ, -R167 ;  /* 0x000000ffffa78224 */ /* 0x000fe200078e0aa7 */
[C---:B------:R-:W-:Y:S01]  /*4cb0*/  ISETP.GT.U32.AND P0, PT, R115.reuse, R170, PT ;  /* 0x000000aa7300720c */ /* 0x040fe20003f04070 */
[----:B------:R-:W-:Y:S01]  /*4cc0*/  IMAD.MOV R4, RZ, RZ, -R4 ;  /* 0x000000ffff047224 */ /* 0x000fe200078e0a04 */
[----:B------:R-:W-:Y:S01]  /*4cd0*/  ISETP.GT.U32.AND P6, PT, R115, R171, PT ;  /* 0x000000ab7300720c */ /* 0x000fe20003fc4070 */
[----:B------:R-:W-:-:S04]  /*4ce0*/  IMAD.HI.U32 R3, R0, R175, RZ ;  /* 0x000000af00037227 */ /* 0x000fc800078e00ff */
[C---:B------:R-:W-:Y:S02]  /*4cf0*/  IMAD R172, R115.reuse, R4, R172 ;  /* 0x0000000473ac7224 */ /* 0x040fe400078e02ac */
[----:B------:R-:W-:Y:S02]  /*4d00*/  IMAD.MOV R4, RZ, RZ, -R3 ;  /* 0x000000ffff047224 */ /* 0x000fe400078e0a03 */
[C---:B------:R-:W-:Y:S02]  /*4d10*/  IMAD R174, R115.reuse, R2, R174 ;  /* 0x0000000273ae7224 */ /* 0x040fe400078e02ae */
[----:B------:R-:W-:Y:S01]  /*4d20*/  @!P4 IMAD.MOV R168, RZ, RZ, -R168 ;  /* 0x000000ffffa8c224 */ /* 0x000fe200078e0aa8 */
[----:B------:R-:W-:Y:S01]  /*4d30*/  ISETP.GT.U32.AND P4, PT, R115, R172, PT ;  /* 0x000000ac7300720c */ /* 0x000fe20003f84070 */
[----:B------:R-:W-:Y:S01]  /*4d40*/  @!P2 IMAD.IADD R169, R169, 0x1, -R115 ;  /* 0x00000001a9a9a824 */ /* 0x000fe200078e0a73 */
[C---:B------:R-:W-:Y:S01]  /*4d50*/  ISETP.GT.U32.AND P2, PT, R115.reuse, R173, PT ;  /* 0x000000ad7300720c */ /* 0x040fe20003f44070 */
[----:B------:R-:W-:Y:S01]  /*4d60*/  IMAD R175, R115, R4, R175 ;  /* 0x0000000473af7224 */ /* 0x000fe200078e02af */
[----:B------:R-:W-:Y:S01]  /*4d70*/  @!P0 IADD3 R170, PT, PT, R170, -R115, RZ ;  /* 0x80000073aaaa8210 */ /* 0x000fe20007ffe0ff */
[----:B------:R-:W-:Y:S01]  /*4d80*/  @!P6 IMAD.IADD R171, R171, 0x1, -R115 ;  /* 0x00000001ababe824 */ /* 0x000fe200078e0a73 */
[C---:B------:R-:W-:Y:S01]  /*4d90*/  ISETP.GT.U32.AND P0, PT, R115.reuse, R174, PT ;  /* 0x000000ae7300720c */ /* 0x040fe20003f04070 */
[C---:B------:R-:W-:Y:S01]  /*4da0*/  VIADD R8, R142.reuse, 0x55 ;  /* 0x000000558e087836 */ /* 0x040fe20000000000 */
[----:B------:R-:W-:Y:S01]  /*4db0*/  ISETP.GT.U32.AND P6, PT, R115, R175, PT ;  /* 0x000000af7300720c */ /* 0x000fe20003fc4070 */
[----:B------:R-:W-:Y:S01]  /*4dc0*/  VIADD R7, R142, 0x54 ;  /* 0x000000548e077836 */ /* 0x000fe20000000000 */
[----:B------:R-:W-:Y:S01]  /*4dd0*/  @!P1 IADD3 R171, PT, PT, -R171, RZ, RZ ;  /* 0x000000ffabab9210 */ /* 0x000fe20007ffe1ff */
[----:B------:R-:W-:Y:S01]  /*4de0*/  @!P5 IMAD.MOV R169, RZ, RZ, -R169 ;  /* 0x000000ffffa9d224 */ /* 0x000fe200078e0aa9 */
[----:B------:R-:W-:Y:S01]  /*4df0*/  IABS R177, R8 ;  /* 0x0000000800b17213 */ /* 0x000fe20000000000 */
[----:B------:R-:W-:Y:S01]  /*4e00*/  @!P3 IMAD.MOV R170, RZ, RZ, -R170 ;  /* 0x000000ffffaab224 */ /* 0x000fe200078e0aaa */
[----:B------:R-:W-:Y:S01]  /*4e10*/  @!P4 IADD3 R172, PT, PT, R172, -R115, RZ ;  /* 0x80000073acacc210 */ /* 0x000fe20007ffe0ff */
[--C-:B------:R-:W-:Y:S01]  /*4e20*/  @!P2 IMAD.IADD R173, R173, 0x1, -R115.reuse ;  /* 0x00000001adada824 */ /* 0x100fe200078e0a73 */
[----:B------:R-:W-:Y:S01]  /*4e30*/  IABS R176, R7 ;  /* 0x0000000700b07213 */ /* 0x000fe20000000000 */
[----:B------:R-:W-:Y:S01]  /*4e40*/  IMAD.HI.U32 R3, R0, R177, RZ ;  /* 0x000000b100037227 */ /* 0x000fe200078e00ff */
[----:B------:R-:W-:Y:S01]  /*4e50*/  ISETP.GE.AND P4, PT, R9, RZ, PT ;  /* 0x000000ff0900720c */ /* 0x000fe20003f86270 */
[----:B------:R-:W-:Y:S01]  /*4e60*/  STL [R1+0x3678], R168 ;  /* 0x003678a801007387 */ /* 0x000fe20000100800 */
[----:B------:R-:W-:Y:S01]  /*4e70*/  @!P0 IADD3 R174, PT, PT, R174, -R115, RZ ;  /* 0x80000073aeae8210 */ /* 0x000fe20007ffe0ff */
[----:B------:R-:W-:Y:S01]  /*4e80*/  @!P6 IMAD.IADD R175, R175, 0x1, -R115 ;  /* 0x00000001afafe824 */ /* 0x000fe200078e0a73 */
[C---:B------:R-:W-:Y:S01]  /*4e90*/  ISETP.GT.U32.AND P0, PT, R115.reuse, R172, PT ;  /* 0x000000ac7300720c */ /* 0x040fe20003f04070 */
[----:B------:R-:W-:Y:S01]  /*4ea0*/  VIADD R9, R142, 0x56 ;  /* 0x000000568e097836 */ /* 0x000fe20000000000 */
[C---:B------:R-:W-:Y:S01]  /*4eb0*/  ISETP.GT.U32.AND P5, PT, R115.reuse, R173, PT ;  /* 0x000000ad7300720c */ /* 0x040fe20003fa4070 */
[----:B------:R-:W-:Y:S01]  /*4ec0*/  IMAD.HI.U32 R2, R0, R176, RZ ;  /* 0x000000b000027227 */ /* 0x000fe200078e00ff */
[C---:B------:R-:W-:Y:S01]  /*4ed0*/  ISETP.GT.U32.AND P6, PT, R115.reuse, R174, PT ;  /* 0x000000ae7300720c */ /* 0x040fe20003fc4070 */
[----:B------:R-:W-:Y:S01]  /*4ee0*/  STL [R1+0x3674], R170 ;  /* 0x003674aa01007387 */ /* 0x000fe20000100800 */
[----:B------:R-:W-:Y:S01]  /*4ef0*/  ISETP.GE.AND P2, PT, R10, RZ, PT ;  /* 0x000000ff0a00720c */ /* 0x000fe20003f46270 */
[----:B------:R-:W-:Y:S01]  /*4f00*/  IMAD.MOV R4, RZ, RZ, -R3 ;  /* 0x000000ffff047224 */ /* 0x000fe200078e0a03 */
[----:B------:R-:W-:Y:S01]  /*4f10*/  IABS R178, R9 ;  /* 0x0000000900b27213 */ /* 0x000fe20000000000 */
[----:B------:R-:W-:Y:S01]  /*4f20*/  VIADD R10, R142, 0x57 ;  /* 0x000000578e0a7836 */ /* 0x000fe20000000000 */
[----:B------:R-:W-:Y:S01]  /*4f30*/  ISETP.GT.U32.AND P3, PT, R115, R175, PT ;  /* 0x000000af7300720c */ /* 0x000fe20003f64070 */
[----:B------:R-:W-:-:S02]  /*4f40*/  IMAD.MOV R2, RZ, RZ, -R2 ;  /* 0x000000ffff027224 */ /* 0x000fc400078e0a02 */
[----:B------:R-:W-:Y:S01]  /*4f50*/  IMAD R177, R115, R4, R177 ;  /* 0x0000000473b17224 */ /* 0x000fe200078e02b1 */
[----:B------:R-:W-:Y:S01]  /*4f60*/  IABS R179, R10 ;  /* 0x0000000a00b37213 */ /* 0x000fe20000000000 */
[--C-:B------:R-:W-:Y:S01]  /*4f70*/  @!P0 IMAD.IADD R172, R172, 0x1, -R115.reuse ;  /* 0x00000001acac8824 */ /* 0x100fe200078e0a73 */
[----:B------:R-:W-:Y:S01]  /*4f80*/  ISETP.GE.AND P0, PT, R5, RZ, PT ;  /* 0x000000ff0500720c */ /* 0x000fe20003f06270 */
[----:B------:R-:W-:Y:S01]  /*4f90*/  IMAD R176, R115, R2, R176 ;  /* 0x0000000273b07224 */ /* 0x000fe200078e02b0 */
[----:B------:R-:W-:Y:S01]  /*4fa0*/  IADD3 R5, PT, PT, R142, 0x5a, RZ ;  /* 0x0000005a8e057810 */ /* 0x000fe20007ffe0ff */
[--C-:B------:R-:W-:Y:S01]  /*4fb0*/  @!P5 IMAD.IADD R173, R173, 0x1, -R115.reuse ;  /* 0x00000001adadd824 */ /* 0x100fe200078e0a73 */
[C---:B------:R-:W-:Y:S01]  /*4fc0*/  ISETP.GT.U32.AND P5, PT, R115.reuse, R177, PT ;  /* 0x000000b17300720c */ /* 0x040fe20003fa4070 */
[----:B------:R-:W-:Y:S01]  /*4fd0*/  IMAD.HI.U32 R2, R0, R178, RZ ;  /* 0x000000b200027227 */ /* 0x000fe200078e00ff */
[----:B------:R-:W-:Y:S02]  /*4fe0*/  ISETP.GT.U32.AND P1, PT, R115, R176, PT ;  /* 0x000000b07300720c */ /* 0x000fe40003f24070 */
[----:B------:R-:W-:Y:S01]  /*4ff0*/  @!P3 IADD3 R175, PT, PT, R175, -R115, RZ ;  /* 0x80000073afafb210 */ /* 0x000fe20007ffe0ff */
[----:B------:R-:W-:Y:S01]  /*5000*/  @!P6 IMAD.IADD R174, R174, 0x1, -R115 ;  /* 0x00000001aeaee824 */ /* 0x000fe200078e0a73 */
[----:B------:R-:W-:Y:S01]  /*5010*/  ISETP.GE.AND P6, PT, R6, RZ, PT ;  /* 0x000000ff0600720c */ /* 0x000fe20003fc6270 */
[----:B------:R-:W-:Y:S01]  /*5020*/  IMAD.HI.U32 R3, R0, R179, RZ ;  /* 0x000000b300037227 */ /* 0x000fe200078e00ff */
[----:B------:R-:W-:-:S02]  /*5030*/  ISETP.GE.AND P3, PT, R7, RZ, PT ;  /* 0x000000ff0700720c */ /* 0x000fc40003f66270 */
[----:B------:R-:W-:Y:S01]  /*5040*/  IABS R182, R5 ;  /* 0x0000000500b67213 */ /* 0x000fe20000000000 */
[----:B------:R-:W-:Y:S02]  /*5050*/  IMAD.MOV R2, RZ, RZ, -R2 ;  /* 0x000000ffff027224 */ /* 0x000fe400078e0a02 */
[----:B------:R-:W-:Y:S01]  /*5060*/  IMAD.MOV R4, RZ, RZ, -R3 ;  /* 0x000000ffff047224 */ /* 0x000fe200078e0a03 */
[----:B------:R-:W-:Y:S01]  /*5070*/  @!P5 IADD3 R177, PT, PT, R177, -R115, RZ ;  /* 0x80000073b1b1d210 */ /* 0x000fe20007ffe0ff */
[C---:B------:R-:W-:Y:S01]  /*5080*/  IMAD R178, R115.reuse, R2, R178 ;  /* 0x0000000273b27224 */ /* 0x040fe200078e02b2 */
[----:B------:R-:W-:Y:S01]  /*5090*/  IADD3 R2, PT, PT, R142, 0x58, RZ ;  /* 0x000000588e027810 */ /* 0x000fe20007ffe0ff */
[C---:B------:R-:W-:Y:S01]  /*50a0*/  IMAD R179, R115.reuse, R4, R179 ;  /* 0x0000000473b37224 */ /* 0x040fe200078e02b3 */
[C---:B------:R-:W-:Y:S01]  /*50b0*/  ISETP.GT.U32.AND P5, PT, R115.reuse, R177, PT ;  /* 0x000000b17300720c */ /* 0x040fe20003fa4070 */
[----:B------:R-:W-:Y:S01]  /*50c0*/  @!P0 IMAD.MOV R174, RZ, RZ, -R174 ;  /* 0x000000ffffae8224 */ /* 0x000fe200078e0aae */
[C---:B------:R-:W-:Y:S01]  /*50d0*/  ISETP.GT.U32.AND P0, PT, R115.reuse, R178, PT ;  /* 0x000000b27300720c */ /* 0x040fe20003f04070 */
[----:B------:R-:W-:Y:S01]  /*50e0*/  @!P6 IMAD.MOV R175, RZ, RZ, -R175 ;  /* 0x000000ffffafe224 */ /* 0x000fe200078e0aaf */
[C---:B------:R-:W-:Y:S01]  /*50f0*/  ISETP.GT.U32.AND P6, PT, R115.reuse, R179, PT ;  /* 0x000000b37300720c */ /* 0x040fe20003fc4070 */
[----:B------:R-:W-:Y:S01]  /*5100*/  @!P1 IMAD.IADD R176, R176, 0x1, -R115 ;  /* 0x00000001b0b09824 */ /* 0x000fe200078e0a73 */
[----:B------:R-:W-:Y:S01]  /*5110*/  IABS R180, R2 ;  /* 0x0000000200b47213 */ /* 0x000fe20000000000 */
[----:B------:R-:W-:Y:S01]  /*5120*/  @!P4 IMAD.MOV R172, RZ, RZ, -R172 ;  /* 0x000000ffffacc224 */ /* 0x000fe200078e0aac */
[----:B------:R-:W-:Y:S01]  /*5130*/  ISETP.GE.AND P1, PT, R8, RZ, PT ;  /* 0x000000ff0800720c */ /* 0x000fe20003f26270 */
[C---:B------:R-:W-:Y:S01]  /*5140*/  VIADD R3, R142.reuse, 0x59 ;  /* 0x000000598e037836 */ /* 0x040fe20000000000 */
[----:B------:R-:W-:Y:S01]  /*5150*/  ISETP.GT.U32.AND P4, PT, R115, R176, PT ;  /* 0x000000b07300720c */ /* 0x000fe20003f84070 */
[----:B------:R-:W-:Y:S01]  /*5160*/  @!P2 IMAD.MOV R173, RZ, RZ, -R173 ;  /* 0x000000ffffada224 */ /* 0x000fe200078e0aad */
[----:B------:R-:W-:Y:S01]  /*5170*/  ISETP.GE.AND P2, PT, R9, RZ, PT ;  /* 0x000000ff0900720c */ /* 0x000fe20003f46270 */
[----:B------:R-:W-:Y:S01]  /*5180*/  VIADD R6, R142, 0x5e ;  /* 0x0000005e8e067836 */ /* 0x000fe20000000000 */
[----:B------:R-:W-:Y:S01]  /*5190*/  @!P5 IADD3 R177, PT, PT, R177, -R115, RZ ;  /* 0x80000073b1b1d210 */ /* 0x000fe20007ffe0ff */
[--C-:B------:R-:W-:Y:S01]  /*51a0*/  @!P0 IMAD.IADD R178, R178, 0x1, -R115.reuse ;  /* 0x00000001b2b28824 */ /* 0x100fe200078e0a73 */
[----:B------:R-:W-:Y:S01]  /*51b0*/  ISETP.GE.AND P5, PT, R2, RZ, PT ;  /* 0x000000ff0200720c */ /* 0x000fe20003fa6270 */
[--C-:B------:R-:W-:Y:S01]  /*51c0*/  @!P6 IMAD.IADD R179, R179, 0x1, -R115.reuse ;  /* 0x00000001b3b3e824 */ /* 0x100fe200078e0a73 */
[----:B------:R-:W-:Y:S01]  /*51d0*/  IABS R181, R3 ;  /* 0x0000000300b57213 */ /* 0x000fe20000000000 */
[----:B------:R-:W-:Y:S01]  /*51e0*/  IMAD.HI.U32 R2, R0, R180, RZ ;  /* 0x000000b400027227 */ /* 0x000fe200078e00ff */
[----:B------:R-:W-:Y:S01]  /*51f0*/  ISETP.GT.U32.AND P6, PT, R115, R178, PT ;  /* 0x000000b27300720c */ /* 0x000fe20003fc4070 */
[----:B------:R-:W-:Y:S01]  /*5200*/  STL [R1+0x3670], R172 ;  /* 0x003670ac01007387 */ /* 0x000fe20000100800 */
[----:B------:R-:W-:Y:S01]  /*5210*/  ISETP.GE.AND P0, PT, R3, RZ, PT ;  /* 0x000000ff0300720c */ /* 0x000fe20003f06270 */
[----:B------:R-:W-:Y:S01]  /*5220*/  IMAD.MOV R2, RZ, RZ, -R2 ;  /* 0x000000ffff027224 */ /* 0x000fe200078e0a02 */
[----:B------:R-:W-:Y:S01]  /*5230*/  IABS R186, R6 ;  /* 0x0000000600ba7213 */ /* 0x000fe20000000000 */
[--C-:B------:R-:W-:Y:S01]  /*5240*/  @!P4 IMAD.IADD R176, R176, 0x1, -R115.reuse ;  /* 0x00000001b0b0c824 */ /* 0x100fe200078e0a73 */
[----:B------:R-:W-:Y:S01]  /*5250*/  ISETP.GE.AND P4, PT, R10, RZ, PT ;  /* 0x000000ff0a00720c */ /* 0x000fe20003f86270 */
[C---:B------:R-:W-:Y:S01]  /*5260*/  IMAD R180, R115.reuse, R2, R180 ;  /* 0x0000000273b47224 */ /* 0x040fe200078e02b4 */
[----:B------:R-:W-:Y:S01]  /*5270*/  IADD3 R2, PT, PT, R142, 0x5b, RZ ;  /* 0x0000005b8e027810 */ /* 0x000fe20007ffe0ff */
[----:B------:R-:W-:Y:S01]  /*5280*/  IMAD.HI.U32 R3, R0, R181, RZ ;  /* 0x000000b500037227 */ /* 0x000fe200078e00ff */
[----:B------:R-:W-:Y:S02]  /*5290*/  STL [R1+0x366c], R174 ;  /* 0x00366cae01007387 */ /* 0x000fe40000100800 */
[----:B------:R-:W-:Y:S01]  /*52a0*/  IABS R183, R2 ;  /* 0x0000000200b77213 */ /* 0x000fe20000000000 */
[----:B------:R-:W-:Y:S01]  /*52b0*/  @!P3 IMAD.MOV R176, RZ, RZ, -R176 ;  /* 0x000000ffffb0b224 */ /* 0x000fe200078e0ab0 */
[C---:B------:R-:W-:Y:S01]  /*52c0*/  ISETP.GT.U32.AND P3, PT, R115.reuse, R179, PT ;  /* 0x000000b37300720c */ /* 0x040fe20003f64070 */
[----:B------:R-:W-:Y:S01]  /*52d0*/  @!P6 IMAD.IADD R178, R178, 0x1, -R115 ;  /* 0x00000001b2b2e824 */ /* 0x000fe200078e0a73 */
[----:B------:R-:W-:Y:S01]  /*52e0*/  ISETP.GT.U32.AND P6, PT, R115, R180, PT ;  /* 0x000000b47300720c */ /* 0x000fe20003fc4070 */
[----:B------:R-:W-:Y:S01]  /*52f0*/  IMAD.MOV R4, RZ, RZ, -R3 ;  /* 0x000000ffff047224 */ /* 0x000fe200078e0a03 */
[----:B------:R1:W-:Y:S01]  /*5300*/  STL [R1+0x3668], R176 ;  /* 0x003668b001007387 */ /* 0x0003e20000100800 */
[----:B------:R-:W-:-:S02]  /*5310*/  @!P2 IMAD.MOV R178, RZ, RZ, -R178 ;  /* 0x000000ffffb2a224 */ /* 0x000fc400078e0ab2 */
[C---:B------:R-:W-:Y:S02]  /*5320*/  IMAD R181, R115.reuse, R4, R181 ;  /* 0x0000000473b57224 */ /* 0x040fe400078e02b5 */
[----:B------:R-:W-:Y:S01]  /*5330*/  VIADD R4, R142, 0x5c ;  /* 0x0000005c8e047836 */ /* 0x000fe20000000000 */
[----:B------:R-:W-:Y:S01]  /*5340*/  STL [R1+0x3664], R178 ;  /* 0x003664b201007387 */ /* 0x000fe20000100800 */
[----:B------:R-:W-:Y:S01]  /*5350*/  @!P1 IMAD.MOV R177, RZ, RZ, -R177 ;  /* 0x000000ffffb19224 */ /* 0x000fe200078e0ab1 */
[----:B------:R-:W-:Y:S01]  /*5360*/  ISETP.GT.U32.AND P2, PT, R115, R181, PT ;  /* 0x000000b57300720c */ /* 0x000fe20003f44070 */
[--C-:B------:R-:W-:Y:S01]  /*5370*/  @!P3 IMAD.IADD R179, R179, 0x1, -R115.reuse ;  /* 0x00000001b3b3b824 */ /* 0x100fe200078e0a73 */
[----:B------:R-:W-:Y:S01]  /*5380*/  ISETP.GE.AND P3, PT, R2, RZ, PT ;  /* 0x000000ff0200720c */ /* 0x000fe20003f66270 */
[----:B------:R-:W-:Y:S01]  /*5390*/  @!P6 IMAD.IADD R180, R180, 0x1, -R115 ;  /* 0x00000001b4b4e824 */ /* 0x000fe200078e0a73 */
[----:B------:R-:W-:Y:S01]  /*53a0*/  ISETP.GE.AND P1, PT, R5, RZ, PT ;  /* 0x000000ff0500720c */ /* 0x000fe20003f26270 */
[----:B------:R-:W-:Y:S01]  /*53b0*/  IMAD.HI.U32 R2, R0, R182, RZ ;  /* 0x000000b600027227 */ /* 0x000fe200078e00ff */
[----:B------:R-:W-:-:S02]  /*53c0*/  IADD3 R5, PT, PT, R142, 0x5d, RZ ;  /* 0x0000005d8e057810 */ /* 0x000fc40007ffe0ff */
[----:B------:R-:W-:Y:S01]  /*53d0*/  ISETP.GT.U32.AND P6, PT, R115, R180, PT ;  /* 0x000000b47300720c */ /* 0x000fe20003fc4070 */
[----:B------:R-:W-:Y:S01]  /*53e0*/  IMAD.MOV R3, RZ, RZ, -R2 ;  /* 0x000000ffff037224 */ /* 0x000fe200078e0a02 */
[----:B------:R-:W-:Y:S01]  /*53f0*/  IABS R184, R4 ;  /* 0x0000000400b87213 */ /* 0x000fe20000000000 */
[----:B------:R-:W-:Y:S01]  /*5400*/  IMAD.HI.U32 R2, R0, R183, RZ ;  /* 0x000000b700027227 */ /* 0x000fe200078e00ff */
[----:B------:R-:W-:Y:S02]  /*5410*/  IABS R185, R5 ;  /* 0x0000000500b97213 */ /* 0x000fe40000000000 */
[----:B------:R-:W-:Y:S01]  /*5420*/  @!P4 IADD3 R179, PT, PT, -R179, RZ, RZ ;  /* 0x000000ffb3b3c210 */ /* 0x000fe20007ffe1ff */
[----:B------:R-:W-:Y:S01]  /*5430*/  @!P2 IMAD.IADD R181, R181, 0x1, -R115 ;  /* 0x00000001b5b5a824 */ /* 0x000fe200078e0a73 */
[----:B------:R-:W-:Y:S01]  /*5440*/  ISETP.GE.AND P4, PT, R4, RZ, PT ;  /* 0x000000ff0400720c */ /* 0x000fe20003f86270 */
[----:B------:R-:W-:Y:S01]  /*5450*/  IMAD.MOV R2, RZ, RZ, -R2 ;  /* 0x000000ffff027224 */ /* 0x000fe200078e0a02 */
[----:B-1----:R-:W-:Y:S01]  /*5460*/  IADD3 R176, PT, PT, R142, 0xc0, RZ ;  /* 0x000000c08eb07810 */ /* 0x002fe20007ffe0ff */
[C---:B------:R-:W-:Y:S01]  /*5470*/  IMAD R182, R115.reuse, R3, R182 ;  /* 0x0000000373b67224 */ /* 0x040fe200078e02b6 */
[C---:B------:R-:W-:Y:S01]  /*5480*/  ISETP.GT.U32.AND P2, PT, R115.reuse, R181, PT ;  /* 0x000000b57300720c */ /* 0x040fe20003f44070 */
[C---:B------:R-:W-:Y:S01]  /*5490*/  IMAD R183, R115.reuse, R2, R183 ;  /* 0x0000000273b77224 */ /* 0x040fe200078e02b7 */
[----:B------:R-:W-:Y:S01]  /*54a0*/  @!P6 IADD3 R180, PT, PT, R180, -R115, RZ ;  /* 0x80000073b4b4e210 */ /* 0x000fe20007ffe0ff */
[----:B------:R-:W-:Y:S01]  /*54b0*/  IMAD.HI.U32 R2, R0, R184, RZ ;  /* 0x000000b800027227 */ /* 0x000fe200078e00ff */
[----:B------:R-:W-:-:S02]  /*54c0*/  ISETP.GT.U32.AND P6, PT, R115, R182, PT ;  /* 0x000000b67300720c */ /* 0x000fc40003fc4070 */
[----:B------:R-:W-:Y:S01]  /*54d0*/  IABS R63, R176 ;  /* 0x000000b0003f7213 */ /* 0x000fe20000000000 */
[----:B------:R-:W-:-:S04]  /*54e0*/  IMAD.HI.U32 R3, R0, R185, RZ ;  /* 0x000000b900037227 */ /* 0x000fc800078e00ff */
[----:B------:R-:W-:Y:S02]  /*54f0*/  IMAD.MOV R2, RZ, RZ, -R2 ;  /* 0x000000ffff027224 */ /* 0x000fe400078e0a02 */
[----:B------:R-:W-:Y:S01]  /*5500*/  IMAD.MOV R4, RZ, RZ, -R3 ;  /* 0x000000ffff047224 */ /* 0x000fe200078e0a03 */
[-C--:B------:R-:W-:Y:S01]  /*5510*/  @!P2 IADD3 R181, PT, PT, R181, -R115.reuse, RZ ;  /* 0x80000073b5b5a210 */ /* 0x080fe20007ffe0ff */
[C---:B------:R-:W-:Y:S02]  /*5520*/  IMAD R184, R115.reuse, R2, R184 ;  /* 0x0000000273b87224 */ /* 0x040fe400078e02b8 */
[C---:B------:R-:W-:Y:S01]  /*5530*/  IMAD R185, R115.reuse, R4, R185 ;  /* 0x0000000473b97224 */ /* 0x040fe200078e02b9 */
[----:B------:R-:W-:Y:S01]  /*5540*/  @!P6 IADD3 R182, PT, PT, R182, -R115, RZ ;  /* 0x80000073b6b6e210 */ /* 0x000fe20007ffe0ff */
[----:B------:R-:W-:Y:S01]  /*5550*/  @!P5 IMAD.MOV R180, RZ, RZ, -R180 ;  /* 0x000000ffffb4d224 */ /* 0x000fe200078e0ab4 */
[C---:B------:R-:W-:Y:S01]  /*5560*/  ISETP.GT.U32.AND P2, PT, R115.reuse, R184, PT ;  /* 0x000000b87300720c */ /* 0x040fe20003f44070 */
[----:B------:R-:W-:Y:S01]  /*5570*/  VIADD R7, R142, 0x5f ;  /* 0x0000005f8e077836 */ /* 0x000fe20000000000 */
[C---:B------:R-:W-:Y:S01]  /*5580*/  ISETP.GT.U32.AND P6, PT, R115.reuse, R185, PT ;  /* 0x000000b97300720c */ /* 0x040fe20003fc4070 */
[----:B------:R-:W-:Y:S01]  /*5590*/  IMAD.HI.U32 R2, R0, R186, RZ ;  /* 0x000000ba00027227 */ /* 0x000fe200078e00ff */
[----:B------:R-:W-:Y:S01]  /*55a0*/  ISETP.GT.U32.AND P5, PT, R115, R183, PT ;  /* 0x000000b77300720c */ /* 0x000fe20003fa4070 */
[----:B------:R-:W-:Y:S01]  /*55b0*/  STL [R1+0x3660], R180 ;  /* 0x003660b401007387 */ /* 0x000fe20000100800 */
[----:B------:R-:W-:Y:S01]  /*55c0*/  IABS R187, R7 ;  /* 0x0000000700bb7213 */ /* 0x000fe20000000000 */
[----:B------:R-:W-:-:S02]  /*55d0*/  IMAD.MOV R2, RZ, RZ, -R2 ;  /* 0x000000ffff027224 */ /* 0x000fc400078e0a02 */
[----:B------:R-:W-:Y:S02]  /*55e0*/  VIADD R8, R142, 0x60 ;  /* 0x000000608e087836 */ /* 0x000fe40000000000 */
[----:B------:R-:W-:Y:S02]  /*55f0*/  IMAD R186, R115, R2, R186 ;  /* 0x0000000273ba7224 */ /* 0x000fe400078e02ba */
[--C-:B------:R-:W-:Y:S01]  /*5600*/  @!P2 IMAD.IADD R184, R184, 0x1, -R115.reuse ;  /* 0x00000001b8b8a824 */ /* 0x100fe200078e0a73 */
[----:B------:R-:W-:Y:S01]  /*5610*/  IABS R188, R8 ;  /* 0x0000000800bc7213 */ /* 0x000fe20000000000 */
[----:B------:R-:W-:Y:S01]  /*5620*/  IMAD.HI.U32 R2, R0, R187, RZ ;  /* 0x000000bb00027227 */ /* 0x000fe200078e00ff */
[----:B------:R-:W-:Y:S02]  /*5630*/  @!P6 IADD3 R185, PT, PT, R185, -R115, RZ ;  /* 0x80000073b9b9e210 */ /* 0x000fe40007ffe0ff */
[----:B------:R-:W-:Y:S01]  /*5640*/  ISETP.GT.U32.AND P6, PT, R115, R184, PT ;  /* 0x000000b87300720c */ /* 0x000fe20003fc4070 */
[----:B------:R-:W-:Y:S01]  /*5650*/  @!P5 IMAD.IADD R183, R183, 0x1, -R115 ;  /* 0x00000001b7b7d824 */ /* 0x000fe200078e0a73 */
[----:B------:R-:W-:Y:S01]  /*5660*/  ISETP.GT.U32.AND P5, PT, R115, R182, PT ;  /* 0x000000b67300720c */ /* 0x000fe20003fa4070 */
[----:B------:R-:W-:-:S02]  /*5670*/  IMAD.MOV R2, RZ, RZ, -R2 ;  /* 0x000000ffff027224 */ /* 0x000fc400078e0a02 */
[----:B------:R-:W-:Y:S01]  /*5680*/  VIADD R9, R142, 0x61 ;  /* 0x000000618e097836 */ /* 0x000fe20000000000 */
[C---:B------:R-:W-:Y:S01]  /*5690*/  ISETP.GT.U32.AND P2, PT, R115.reuse, R183, PT ;  /* 0x000000b77300720c */ /* 0x040fe20003f44070 */
[----:B------:R-:W-:Y:S02]  /*56a0*/  IMAD R187, R115, R2, R187 ;  /* 0x0000000273bb7224 */ /* 0x000fe400078e02bb */
[----:B------:R-:W-:Y:S01]  /*56b0*/  IMAD.HI.U32 R2, R0, R188, RZ ;  /* 0x000000bc00027227 */ /* 0x000fe200078e00ff */
[----:B------:R-:W-:-:S03]  /*56c0*/  IABS R189, R9 ;  /* 0x0000000900bd7213 */ /* 0x000fc60000000000 */
[----:B------:R-:W-:Y:S01]  /*56d0*/  @!P6 IMAD.IADD R184, R184, 0x1, -R115 ;  /* 0x00000001b8b8e824 */ /* 0x000fe200078e0a73 */
[C---:B------:R-:W-:Y:S01]  /*56e0*/  ISETP.GT.U32.AND P6, PT, R115.reuse, R187, PT ;  /* 0x000000bb7300720c */ /* 0x040fe20003fc4070 */
[----:B------:R-:W-:Y:S01]  /*56f0*/  @!P0 IMAD.MOV R181, RZ, RZ, -R181 ;  /* 0x000000ffffb58224 */ /* 0x000fe200078e0ab5 */
[----:B------:R-:W-:Y:S01]  /*5700*/  IADD3 R2, PT, PT, -R2, RZ, RZ ;  /* 0x000000ff02027210 */ /* 0x000fe20007ffe1ff */
[----:B------:R-:W-:Y:S01]  /*5710*/  @!P5 IMAD.IADD R182, R182, 0x1, -R115 ;  /* 0x00000001b6b6d824 */ /* 0x000fe200078e0a73 */
[----:B------:R-:W-:Y:S01]  /*5720*/  ISETP.GT.U32.AND P0, PT, R115, R185, PT ;  /* 0x000000b97300720c */ /* 0x000fe20003f04070 */
[----:B------:R-:W-:Y:S01]  /*5730*/  IMAD.HI.U32 R3, R0, R189, RZ ;  /* 0x000000bd00037227 */ /* 0x000fe200078e00ff */
[----:B------:R-:W-:Y:S02]  /*5740*/  @!P2 IADD3 R183, PT, PT, R183, -R115, RZ ;  /* 0x80000073b7b7a210 */ /* 0x000fe40007ffe0ff */
[----:B------:R-:W-:Y:S01]  /*5750*/  ISETP.GE.AND P2, PT, R5, RZ, PT ;  /* 0x000000ff0500720c */ /* 0x000fe20003f46270 */
[----:B------:R-:W-:Y:S01]  /*5760*/  VIADD R5, R142, 0x62 ;  /* 0x000000628e057836 */ /* 0x000fe20000000000 */
[C---:B------:R-:W-:Y:S01]  /*5770*/  ISETP.GT.U32.AND P5, PT, R115.reuse, R186, PT ;  /* 0x000000ba7300720c */ /* 0x040fe20003fa4070 */
[----:B------:R-:W-:Y:S01]  /*5780*/  IMAD R188, R115, R2, R188 ;  /* 0x0000000273bc7224 */ /* 0x000fe200078e02bc */
[----:B------:R-:W-:Y:S01]  /*5790*/  @!P4 IADD3 R184, PT, PT, -R184, RZ, RZ ;  /* 0x000000ffb8b8c210 */ /* 0x000fe20007ffe1ff */
[----:B------:R-:W-:Y:S01]  /*57a0*/  IMAD.MOV R4, RZ, RZ, -R3 ;  /* 0x000000ffff047224 */ /* 0x000fe200078e0a03 */
[----:B------:R-:W-:Y:S01]  /*57b0*/  IABS R190, R5 ;  /* 0x0000000500be7213 */ /* 0x000fe20000000000 */
[----:B------:R-:W-:Y:S01]  /*57c0*/  VIADD R3, R142, 0x63 ;  /* 0x000000638e037836 */ /* 0x000fe20000000000 */
[----:B------:R-:W-:Y:S01]  /*57d0*/  @!P6 IADD3 R187, PT, PT, R187, -R115, RZ ;  /* 0x80000073bbbbe210 */ /* 0x000fe20007ffe0ff */
[----:B------:R-:W-:Y:S01]  /*57e0*/  @!P0 IMAD.IADD R185, R185, 0x1, -R115 ;  /* 0x00000001b9b98824 */ /* 0x000fe200078e0a73 */
[----:B------:R-:W-:Y:S01]  /*57f0*/  ISETP.GE.AND P0, PT, R6, RZ, PT ;  /* 0x000000ff0600720c */ /* 0x000fe20003f06270 */
[----:B------:R-:W-:Y:S01]  /*5800*/  IMAD.HI.U32 R2, R0, R190, RZ ;  /* 0x000000be00027227 */ /* 0x000fe200078e00ff */
[----:B------:R-:W-:-:S02]  /*5810*/  ISETP.GT.U32.AND P6, PT, R115, R187, PT ;  /* 0x000000bb7300720c */ /* 0x000fc40003fc4070 */
[----:B------:R-:W-:Y:S01]  /*5820*/  IABS R191, R3 ;  /* 0x0000000300bf7213 */ /* 0x000fe20000000000 */
[----:B------:R-:W-:Y:S01]  /*5830*/  IMAD.MOV R2, RZ, RZ, -R2 ;  /* 0x000000ffff027224 */ /* 0x000fe200078e0a02 */
[----:B------:R-:W-:Y:S01]  /*5840*/  ISETP.GE.AND P4, PT, R8, RZ, PT ;  /* 0x000000ff0800720c */ /* 0x000fe20003f86270 */
[----:B------:R-:W-:Y:S01]  /*5850*/  @!P5 IMAD.IADD R186, R186, 0x1, -R115 ;  /* 0x00000001babad824 */ /* 0x000fe200078e0a73 */
[----:B------:R-:W-:Y:S01]  /*5860*/  ISETP.GE.AND P5, PT, R7, RZ, PT ;  /* 0x000000ff0700720c */ /* 0x000fe20003fa6270 */
[C---:B------:R-:W-:Y:S01]  /*5870*/  IMAD R190, R115.reuse, R2, R190 ;  /* 0x0000000273be7224 */ /* 0x040fe200078e02be */
[C---:B------:R-:W-:Y:S01]  /*5880*/  IADD3 R8, PT, PT, R142.reuse, 0x73, RZ ;  /* 0x000000738e087810 */ /* 0x040fe20007ffe0ff */
[----:B------:R-:W-:Y:S02]  /*5890*/  VIADD R6, R142, 0x64 ;  /* 0x000000648e067836 */ /* 0x000fe40000000000 */
[----:B------:R-:W-:Y:S01]  /*58a0*/  @!P1 IMAD.MOV R182, RZ, RZ, -R182 ;  /* 0x000000ffffb69224 */ /* 0x000fe200078e0ab6 */
[----:B------:R-:W-:Y:S01]  /*58b0*/  ISETP.GT.U32.AND P1, PT, R115, R186, PT ;  /* 0x000000ba7300720c */ /* 0x000fe20003f24070 */
[----:B------:R-:W-:Y:S01]  /*58c0*/  @!P3 IMAD.MOV R183, RZ, RZ, -R183 ;  /* 0x000000ffffb7b224 */ /* 0x000fe200078e0ab7 */
[----:B------:R-:W-:Y:S01]  /*58d0*/  @!P6 IADD3 R187, PT, PT, R187, -R115, RZ ;  /* 0x80000073bbbbe210 */ /* 0x000fe20007ffe0ff */
[C---:B------:R-:W-:Y:S01]  /*58e0*/  IMAD.HI.U32 R2, R0.reuse, R191, RZ ;  /* 0x000000bf00027227 */ /* 0x040fe200078e00ff */
[C---:B------:R-:W-:Y:S01]  /*58f0*/  ISETP.GT.U32.AND P6, PT, R115.reuse, R190, PT ;  /* 0x000000be7300720c */ /* 0x040fe20003fc4070 */
[----:B------:R-:W-:Y:S01]  /*5900*/  STL [R1+0x365c], R182 ;  /* 0x00365cb601007387 */ /* 0x000fe20000100800 */
[----:B------:R-:W-:Y:S01]  /*5910*/  IABS R192, R6 ;  /* 0x0000000600c07213 */ /* 0x000fe20000000000 */
[C---:B------:R-:W-:Y:S01]  /*5920*/  IMAD R189, R115.reuse, R4, R189 ;  /* 0x0000000473bd7224 */ /* 0x040fe200078e02bd */
[----:B------:R-:W-:Y:S01]  /*5930*/  ISETP.GT.U32.AND P3, PT, R115, R188, PT ;  /* 0x000000bc7300720c */ /* 0x000fe20003f64070 */
[----:B------:R-:W-:Y:S01]  /*5940*/  IMAD.MOV R4, RZ, RZ, -R2 ;  /* 0x000000ffff047224 */ /* 0x000fe200078e0a02 */
[----:B------:R-:W-:Y:S01]  /*5950*/  IABS R207, R8 ;  /* 0x0000000800cf7213 */ /* 0x000fe20000000000 */
[----:B------:R-:W-:Y:S01]  /*5960*/  IMAD.HI.U32 R2, R0, R192, RZ ;  /* 0x000000c000027227 */ /* 0x000fe200078e00ff */
[----:B------:R1:W-:Y:S03]  /*5970*/  STL [R1+0x3658], R184 ;  /* 0x003658b801007387 */ /* 0x0003e60000100800 */
[--C-:B------:R-:W-:Y:S01]  /*5980*/  @!P1 IMAD.IADD R186, R186, 0x1, -R115.reuse ;  /* 0x00000001baba9824 */ /* 0x100fe200078e0a73 */
[----:B------:R-:W-:Y:S01]  /*5990*/  IADD3 R2, PT, PT, -R2, RZ, RZ ;  /* 0x000000ff02027210 */ /* 0x000fe20007ffe1ff */
[----:B------:R-:W-:Y:S01]  /*59a0*/  @!P6 IMAD.IADD R190, R190, 0x1, -R115 ;  /* 0x00000001bebee824 */ /* 0x000fe200078e0a73 */
[----:B------:R-:W-:Y:S01]  /*59b0*/  ISETP.GE.AND P1, PT, R9, RZ, PT ;  /* 0x000000ff0900720c */ /* 0x000fe20003f26270 */
[----:B------:R-:W-:Y:S01]  /*59c0*/  @!P2 IMAD.MOV R185, RZ, RZ, -R185 ;  /* 0x000000ffffb9a224 */ /* 0x000fe200078e0ab9 */
[----:B------:R-:W-:Y:S01]  /*59d0*/  @!P0 IADD3 R186, PT, PT, -R186, RZ, RZ ;  /* 0x000000ffbaba8210 */ /* 0x000fe20007ffe1ff */
[----:B------:R-:W-:Y:S01]  /*59e0*/  @!P3 IMAD.IADD R188, R188, 0x1, -R115 ;  /* 0x00000001bcbcb824 */ /* 0x000fe200078e0a73 */
[C---:B------:R-:W-:Y:S01]  /*59f0*/  ISETP.GT.U32.AND P6, PT, R115.reuse, R190, PT ;  /* 0x000000be7300720c */ /* 0x040fe20003fc4070 */
[----:B------:R-:W-:Y:S01]  /*5a00*/  IMAD R192, R115, R2, R192 ;  /* 0x0000000273c07224 */ /* 0x000fe200078e02c0 */
[----:B------:R-:W-:Y:S01]  /*5a10*/  ISETP.GE.AND P3, PT, R5, RZ, PT ;  /* 0x000000ff0500720c */ /* 0x000fe20003f66270 */
[C---:B------:R-:W-:Y:S01]  /*5a20*/  VIADD R5, R142.reuse, 0x65 ;  /* 0x000000658e057836 */ /* 0x040fe20000000000 */
[C---:B------:R-:W-:Y:S01]  /*5a30*/  ISETP.GT.U32.AND P0, PT, R115.reuse, R188, PT ;  /* 0x000000bc7300720c */ /* 0x040fe20003f04070 */
[C---:B------:R-:W-:Y:S01]  /*5a40*/  IMAD R191, R115.reuse, R4, R191 ;  /* 0x0000000473bf7224 */ /* 0x040fe200078e02bf */
[----:B------:R-:W-:Y:S01]  /*5a50*/  ISETP.GT.U32.AND P2, PT, R115, R189, PT ;  /* 0x000000bd7300720c */ /* 0x000fe20003f44070 */
[C---:B------:R-:W-:Y:S01]  /*5a60*/  VIADD R4, R142.reuse, 0x67 ;  /* 0x000000678e047836 */ /* 0x040fe20000000000 */
[----:B------:R-:W-:Y:S01]  /*5a70*/  IABS R193, R5 ;  /* 0x0000000500c17213 */ /* 0x000fe20000000000 */
[----:B------:R-:W-:Y:S01]  /*5a80*/  VIADD R7, R142, 0x66 ;  /* 0x000000668e077836 */ /* 0x000fe20000000000 */
[----:B------:R-:W-:Y:S01]  /*5a90*/  STL [R1+0x3654], R186 ;  /* 0x003654ba01007387 */ /* 0x000fe20000100800 */
[----:B------:R-:W-:Y:S01]  /*5aa0*/  @!P5 IMAD.MOV R187, RZ, RZ, -R187 ;  /* 0x000000ffffbbd224 */ /* 0x000fe200078e0abb */
[----:B------:R-:W-:Y:S01]  /*5ab0*/  IABS R195, R4 ;  /* 0x0000000400c37213 */ /* 0x000fe20000000000 */
[----:B------:R-:W-:Y:S01]  /*5ac0*/  IMAD.HI.U32 R2, R0, R193, RZ ;  /* 0x000000c100027227 */ /* 0x000fe200078e00ff */
[----:B------:R-:W-:-:S02]  /*5ad0*/  @!P6 IADD3 R190, PT, PT, R190, -R115, RZ ;  /* 0x80000073bebee210 */ /* 0x000fc40007ffe0ff */
[C---:B------:R-:W-:Y:S01]  /*5ae0*/  ISETP.GT.U32.AND P6, PT, R115.reuse, R192, PT ;  /* 0x000000c07300720c */ /* 0x040fe20003fc4070 */
[--C-:B------:R-:W-:Y:S01]  /*5af0*/  @!P0 IMAD.IADD R188, R188, 0x1, -R115.reuse ;  /* 0x00000001bcbc8824 */ /* 0x100fe200078e0a73 */
[----:B------:R-:W-:Y:S01]  /*5b00*/  ISETP.GT.U32.AND P0, PT, R115, R191, PT ;  /* 0x000000bf7300720c */ /* 0x000fe20003f04070 */
[----:B------:R-:W-:Y:S01]  /*5b10*/  @!P2 IMAD.IADD R189, R189, 0x1, -R115 ;  /* 0x00000001bdbda824 */ /* 0x000fe200078e0a73 */
[----:B------:R-:W-:Y:S01]  /*5b20*/  IABS R194, R7 ;  /* 0x0000000700c27213 */ /* 0x000fe20000000000 */
[----:B------:R-:W-:Y:S01]  /*5b30*/  IMAD.MOV R2, RZ, RZ, -R2 ;  /* 0x000000ffff027224 */ /* 0x000fe200078e0a02 */
[----:B------:R-:W-:Y:S01]  /*5b40*/  @!P4 IADD3 R188, PT, PT, -R188, RZ, RZ ;  /* 0x000000ffbcbcc210 */ /* 0x000fe20007ffe1ff */
[----:B------:R-:W-:Y:S01]  /*5b50*/  @!P3 IMAD.MOV R190, RZ, RZ, -R190 ;  /* 0x000000ffffbeb224 */ /* 0x000fe200078e0abe */
[C---:B------:R-:W-:Y:S01]  /*5b60*/  ISETP.GT.U32.AND P2, PT, R115.reuse, R189, PT ;  /* 0x000000bd7300720c */ /* 0x040fe20003f44070 */
[C---:B------:R-:W-:Y:S01]  /*5b70*/  IMAD R193, R115.reuse, R2, R193 ;  /* 0x0000000273c17224 */ /* 0x040fe200078e02c1 */
[----:B-1----:R-:W-:Y:S01]  /*5b80*/  IADD3 R184, PT, PT, R142, 0xc4, RZ ;  /* 0x000000c48eb87810 */ /* 0x002fe20007ffe0ff */
[----:B------:R-:W-:Y:S01]  /*5b90*/  IMAD.HI.U32 R2, R0, R195, RZ ;  /* 0x000000c300027227 */ /* 0x000fe200078e00ff */
[----:B------:R-:W-:Y:S02]  /*5ba0*/  STL [R1+0x3650], R188 ;  /* 0x003650bc01007387 */ /* 0x000fe40000100800 */
[----:B------:R-:W-:Y:S01]  /*5bb0*/  IABS R59, R184 ;  /* 0x000000b8003b7213 */ /* 0x000fe20000000000 */
[--C-:B------:R-:W-:Y:S01]  /*5bc0*/  @!P6 IMAD.IADD R192, R192, 0x1, -R115.reuse ;  /* 0x00000001c0c0e824 */ /* 0x100fe200078e0a73 */
[----:B------:R-:W-:Y:S01]  /*5bd0*/  ISETP.GT.U32.AND P6, PT, R115, R193, PT ;  /* 0x000000c17300720c */ /* 0x000fe20003fc4070 */
[----:B------:R-:W-:Y:S01]  /*5be0*/  IMAD.MOV R2, RZ, RZ, -R2 ;  /* 0x000000ffff027224 */ /* 0x000fe200078e0a02 */
[----:B------:R-:W-:Y:S01]  /*5bf0*/  STL [R1+0x364c], R190 ;  /* 0x00364cbe01007387 */ /* 0x000fe20000100800 */
[----:B------:R-:W-:Y:S01]  /*5c00*/  @!P0 IMAD.IADD R191, R191, 0x1, -R115 ;  /* 0x00000001bfbf8824 */ /* 0x000fe200078e0a73 */
[C---:B------:R-:W-:Y:S01]  /*5c10*/  ISETP.GT.U32.AND P4, PT, R115.reuse, R192, PT ;  /* 0x000000c07300720c */ /* 0x040fe20003f84070 */
[----:B------:R-:W-:Y:S01]  /*5c20*/  IMAD R195, R115, R2, R195 ;  /* 0x0000000273c37224 */ /* 0x000fe200078e02c3 */
[----:B------:R-:W-:Y:S01]  /*5c30*/  ISETP.GE.AND P0, PT, R6, RZ, PT ;  /* 0x000000ff0600720c */ /* 0x000fe20003f06270 */
[----:B------:R-:W-:Y:S01]  /*5c40*/  @!P2 IMAD.IADD R189, R189, 0x1, -R115 ;  /* 0x00000001bdbda824 */ /* 0x000fe200078e0a73 */
[C---:B------:R-:W-:Y:S01]  /*5c50*/  IADD3 R6, PT, PT, R142.reuse, 0x68, RZ ;  /* 0x000000688e067810 */ /* 0x040fe20007ffe0ff */
[----:B------:R-:W-:Y:S01]  /*5c60*/  VIADD R10, R142, 0x89 ;  /* 0x000000898e0a7836 */ /* 0x000fe20000000000 */
[----:B------:R-:W-:Y:S01]  /*5c70*/  ISETP.GE.AND P2, PT, R3, RZ, PT ;  /* 0x000000ff0300720c */ /* 0x000fe20003f46270 */
[----:B------:R-:W-:Y:S01]  /*5c80*/  IMAD.HI.U32 R3, R0, R194, RZ ;  /* 0x000000c200037227 */ /* 0x000fe200078e00ff */
[----:B------:R-:W-:-:S02]  /*5c90*/  IABS R196, R6 ;  /* 0x0000000600c47213 */ /* 0x000fc40000000000 */
[C---:B------:R-:W-:Y:S01]  /*5ca0*/  ISETP.GT.U32.AND P5, PT, R115.reuse, R191, PT ;  /* 0x000000bf7300720c */ /* 0x040fe20003fa4070 */
[----:B------:R-:W-:Y:S01]  /*5cb0*/  IMAD.MOV R3, RZ, RZ, -R3 ;  /* 0x000000ffff037224 */ /* 0x000fe200078e0a03 */
[----:B------:R-:W-:Y:S01]  /*5cc0*/  IABS R229, R10 ;  /* 0x0000000a00e57213 */ /* 0x000fe20000000000 */
[----:B------:R-:W-:Y:S01]  /*5cd0*/  @!P4 IMAD.IADD R192, R192, 0x1, -R115 ;  /* 0x00000001c0c0c824 */ /* 0x000fe200078e0a73 */
[----:B------:R-:W-:Y:S01]  /*5ce0*/  ISETP.GT.U32.AND P4, PT, R115, R195, PT ;  /* 0x000000c37300720c */ /* 0x000fe20003f84070 */
[----:B------:R-:W-:-:S03]  /*5cf0*/  IMAD.HI.U32 R2, R0, R196, RZ ;  /* 0x000000c400027227 */ /* 0x000fc600078e00ff */
[----:B------:R-:W-:Y:S01]  /*5d00*/  @!P0 IADD3 R192, PT, PT, -R192, RZ, RZ ;  /* 0x000000ffc0c08210 */ /* 0x000fe20007ffe1ff */
[----:B------:R-:W-:Y:S01]  /*5d10*/  IMAD R194, R115, R3, R194 ;  /* 0x0000000373c27224 */ /* 0x000fe200078e02c2 */
[----:B------:R-:W-:Y:S01]  /*5d20*/  IADD3 R3, PT, PT, R142, 0x69, RZ ;  /* 0x000000698e037810 */ /* 0x000fe20007ffe0ff */
[--C-:B------:R-:W-:Y:S01]  /*5d30*/  @!P6 IMAD.IADD R193, R193, 0x1, -R115.reuse ;  /* 0x00000001c1c1e824 */ /* 0x100fe200078e0a73 */
[----:B------:R-:W-:Y:S01]  /*5d40*/  IADD3 R2, PT, PT, -R2, RZ, RZ ;  /* 0x000000ff02027210 */ /* 0x000fe20007ffe1ff */
[----:B------:R-:W-:Y:S01]  /*5d50*/  @!P5 IMAD.IADD R191, R191, 0x1, -R115 ;  /* 0x00000001bfbfd824 */ /* 0x000fe200078e0a73 */
[----:B------:R-:W-:Y:S01]  /*5d60*/  IABS R197, R3 ;  /* 0x0000000300c57213 */ /* 0x000fe20000000000 */
[----:B------:R-:W-:Y:S01]  /*5d70*/  @!P1 IMAD.MOV R189, RZ, RZ, -R189 ;  /* 0x000000ffffbd9224 */ /* 0x000fe200078e0abd */
[----:B------:R-:W-:Y:S01]  /*5d80*/  ISETP.GT.U32.AND P3, PT, R115, R194, PT ;  /* 0x000000c27300720c */ /* 0x000fe20003f64070 */
[----:B------:R-:W-:Y:S01]  /*5d90*/  @!P4 IMAD.IADD R195, R195, 0x1, -R115 ;  /* 0x00000001c3c3c824 */ /* 0x000fe200078e0a73 */
[----:B------:R-:W-:Y:S01]  /*5da0*/  ISETP.GE.AND P6, PT, R4, RZ, PT ;  /* 0x000000ff0400720c */ /* 0x000fe20003fc6270 */
[----:B------:R-:W-:Y:S01]  /*5db0*/  IMAD R196, R115, R2, R196 ;  /* 0x0000000273c47224 */ /* 0x000fe200078e02c4 */
[----:B------:R-:W-:Y:S01]  /*5dc0*/  ISETP.GE.AND P1, PT, R5, RZ, PT ;  /* 0x000000ff0500720c */ /* 0x000fe20003f26270 */
[----:B------:R-:W-:Y:S01]  /*5dd0*/  IMAD.HI.U32 R2, R0, R197, RZ ;  /* 0x000000c500027227 */ /* 0x000fe200078e00ff */
[----:B------:R-:W-:Y:S01]  /*5de0*/  ISETP.GT.U32.AND P4, PT, R115, R195, PT ;  /* 0x000000c37300720c */ /* 0x000fe20003f84070 */
[----:B------:R-:W-:Y:S01]  /*5df0*/  STL [R1+0x3648], R192 ;  /* 0x003648c001007387 */ /* 0x000fe20000100800 */
[C---:B------:R-:W-:Y:S01]  /*5e00*/  IADD3 R5, PT, PT, R142.reuse, 0x6b, RZ ;  /* 0x0000006b8e057810 */ /* 0x040fe20007ffe0ff */
[----:B------:R-:W-:Y:S01]  /*5e10*/  IMAD.MOV R2, RZ, RZ, -R2 ;  /* 0x000000ffff027224 */ /* 0x000fe200078e0a02 */
[----:B------:R-:W-:Y:S01]  /*5e20*/  ISETP.GE.AND P5, PT, R7, RZ, PT ;  /* 0x000000ff0700720c */ /* 0x000fe20003fa6270 */
[----:B------:R-:W-:Y:S01]  /*5e30*/  @!P2 IMAD.MOV R191, RZ, RZ, -R191 ;  /* 0x000000ffffbfa224 */ /* 0x000fe200078e0abf */
[C---:B------:R-:W-:Y:S01]  /*5e40*/  ISETP.GT.U32.AND P2, PT, R115.reuse, R193, PT ;  /* 0x000000c17300720c */ /* 0x040fe20003f44070 */
[----:B------:R-:W-:Y:S01]  /*5e50*/  IMAD R197, R115, R2, R197 ;  /* 0x0000000273c57224 */ /* 0x000fe200078e02c5 */
[----:B------:R-:W-:Y:S01]  /*5e60*/  IABS R199, R5 ;  /* 0x0000000500c77213 */ /* 0x000fe20000000000 */
[----:B------:R-:W-:Y:S01]  /*5e70*/  VIADD R4, R142, 0x6a ;  /* 0x0000006a8e047836 */ /* 0x000fe20000000000 */
[----:B------:R-:W-:Y:S01]  /*5e80*/  ISETP.GE.AND P0, PT, R6, RZ, PT ;  /* 0x000000ff0600720c */ /* 0x000fe20003f06270 */
[----:B------:R-:W-:-:S02]  /*5e90*/  @!P3 IMAD.IADD R194, R194, 0x1, -R115 ;  /* 0x00000001c2c2b824 */ /* 0x000fc400078e0a73 */
[--C-:B------:R-:W-:Y:S01]  /*5ea0*/  @!P4 IMAD.IADD R195, R195, 0x1, -R115.reuse ;  /* 0x00000001c3c3c824 */ /* 0x100fe200078e0a73 */
[C---:B------:R-:W-:Y:S01]  /*5eb0*/  ISETP.GT.U32.AND P4, PT, R115.reuse, R197, PT ;  /* 0x000000c57300720c */ /* 0x040fe20003f84070 */
[C---:B------:R-:W-:Y:S01]  /*5ec0*/  VIADD R6, R142.reuse, 0x6c ;  /* 0x0000006c8e067836 */ /* 0x040fe20000000000 */
[----:B------:R-:W-:Y:S01]  /*5ed0*/  IABS R198, R4 ;  /* 0x0000000400c67213 */ /* 0x000fe20000000000 */
[----:B------:R-:W-:Y:S01]  /*5ee0*/  VIADD R7, R142, 0x72 ;  /* 0x000000728e077836 */ /* 0x000fe20000000000 */
[----:B------:R-:W-:Y:S01]  /*5ef0*/  ISETP.GT.U32.AND P3, PT, R115, R194, PT ;  /* 0x000000c27300720c */ /* 0x000fe20003f64070 */
[--C-:B------:R-:W-:Y:S01]  /*5f00*/  @!P2 IMAD.IADD R193, R193, 0x1, -R115.reuse ;  /* 0x00000001c1c1a824 */ /* 0x100fe200078e0a73 */
[----:B------:R-:W-:Y:S01]  /*5f10*/  ISETP.GT.U32.AND P2, PT, R115, R196, PT ;  /* 0x000000c47300720c */ /* 0x000fe20003f44070 */
[----:B------:R-:W-:Y:S01]  /*5f20*/  IMAD.HI.U32 R2, R0, R198, RZ ;  /* 0x000000c600027227 */ /* 0x000fe200078e00ff */
[----:B------:R-:W-:Y:S02]  /*5f30*/  IABS R200, R6 ;  /* 0x0000000600c87213 */ /* 0x000fe40000000000 */
[----:B------:R-:W-:Y:S01]  /*5f40*/  @!P6 IADD3 R195, PT, PT, -R195, RZ, RZ ;  /* 0x000000ffc3c3e210 */ /* 0x000fe20007ffe1ff */
[----:B------:R-:W-:Y:S01]  /*5f50*/  IMAD.MOV R2, RZ, RZ, -R2 ;  /* 0x000000ffff027224 */ /* 0x000fe200078e0a02 */
[----:B------:R-:W-:Y:S01]  /*5f60*/  ISETP.GE.AND P6, PT, R5, RZ, PT ;  /* 0x000000ff0500720c */ /* 0x000fe20003fc6270 */
[----:B------:R-:W-:Y:S01]  /*5f70*/  @!P4 IMAD.IADD R197, R197, 0x1, -R115 ;  /* 0x00000001c5c5c824 */ /* 0x000fe200078e0a73 */
[----:B------:R-:W-:Y:S01]  /*5f80*/  IADD3 R5, PT, PT, R142, 0x6f, RZ ;  /* 0x0000006f8e057810 */ /* 0x000fe20007ffe0ff */
[C---:B------:R-:W-:Y:S01]  /*5f90*/  IMAD R198, R115.reuse, R2, R198 ;  /* 0x0000000273c67224 */ /* 0x040fe200078e02c6 */
[----:B------:R-:W-:Y:S01]  /*5fa0*/  IABS R206, R7 ;  /* 0x0000000700ce7213 */ /* 0x000fe20000000000 */
[----:B------:R-:W-:Y:S01]  /*5fb0*/  IMAD.HI.U32 R2, R0, R199, RZ ;  /* 0x000000c700027227 */ /* 0x000fe200078e00ff */
[----:B------:R-:W-:-:S02]  /*5fc0*/  ISETP.GT.U32.AND P4, PT, R115, R197, PT ;  /* 0x000000c57300720c */ /* 0x000fc40003f84070 */
[----:B------:R-:W-:Y:S01]  /*5fd0*/  @!P2 IADD3 R196, PT, PT, R196, -R115, RZ ;  /* 0x80000073c4c4a210 */ /* 0x000fe20007ffe0ff */
[----:B------:R-:W-:Y:S01]  /*5fe0*/  IMAD.MOV R2, RZ, RZ, -R2 ;  /* 0x000000ffff027224 */ /* 0x000fe200078e0a02 */
[----:B------:R-:W-:Y:S01]  /*5ff0*/  IABS R203, R5 ;  /* 0x0000000500cb7213 */ /* 0x000fe20000000000 */
[----:B------:R-:W-:Y:S01]  /*6000*/  @!P3 IMAD.IADD R194, R194, 0x1, -R115 ;  /* 0x00000001c2c2b824 */ /* 0x000fe200078e0a73 */
[C---:B------:R-:W-:Y:S01]  /*6010*/  ISETP.GT.U32.AND P2, PT, R115.reuse, R196, PT ;  /* 0x000000c47300720c */ /* 0x040fe20003f44070 */
[----:B------:R-:W-:Y:S01]  /*6020*/  IMAD R199, R115, R2, R199 ;  /* 0x0000000273c77224 */ /* 0x000fe200078e02c7 */
[----:B------:R-:W-:Y:S01]  /*6030*/  ISETP.GE.AND P3, PT, R3, RZ, PT ;  /* 0x000000ff0300720c */ /* 0x000fe20003f66270 */
[----:B------:R-:W-:-:S04]  /*6040*/  IMAD.HI.U32 R3, R0, R200, RZ ;  /* 0x000000c800037227 */ /* 0x000fc800078e00ff */
[----:B------:R-:W-:Y:S01]  /*6050*/  @!P4 IMAD.IADD R197, R197, 0x1, -R115 ;  /* 0x00000001c5c5c824 */ /* 0x000fe200078e0a73 */
[C---:B------:R-:W-:Y:S01]  /*6060*/  ISETP.GT.U32.AND P4, PT, R115.reuse, R199, PT ;  /* 0x000000c77300720c */ /* 0x040fe20003f84070 */
[----:B------:R-:W-:Y:S01]  /*6070*/  @!P5 IMAD.MOV R194, RZ, RZ, -R194 ;  /* 0x000000ffffc2d224 */ /* 0x000fe200078e0ac2 */
[C---:B------:R-:W-:Y:S01]  /*6080*/  ISETP.GT.U32.AND P5, PT, R115.reuse, R198, PT ;  /* 0x000000c67300720c */ /* 0x040fe20003fa4070 */
[----:B------:R-:W-:Y:S02]  /*6090*/  IMAD.MOV R3, RZ, RZ, -R3 ;  /* 0x000000ffff037224 */ /* 0x000fe400078e0a03 */
[----:B------:R-:W-:Y:S01]  /*60a0*/  @!P1 IMAD.MOV R193, RZ, RZ, -R193 ;  /* 0x000000ffffc19224 */ /* 0x000fe200078e0ac1 */
[----:B------:R-:W-:Y:S01]  /*60b0*/  ISETP.GE.AND P1, PT, R4, RZ, PT ;  /* 0x000000ff0400720c */ /* 0x000fe20003f26270 */
[--C-:B------:R-:W-:Y:S01]  /*60c0*/  @!P2 IMAD.IADD R196, R196, 0x1, -R115.reuse ;  /* 0x00000001c4c4a824 */ /* 0x100fe200078e0a73 */
[----:B------:R-:W-:Y:S01]  /*60d0*/  IADD3 R4, PT, PT, R142, 0x6d, RZ ;  /* 0x0000006d8e047810 */ /* 0x000fe20007ffe0ff */
[C---:B------:R-:W-:Y:S01]  /*60e0*/  IMAD R200, R115.reuse, R3, R200 ;  /* 0x0000000373c87224 */ /* 0x040fe200078e02c8 */
[----:B------:R-:W-:Y:S01]  /*60f0*/  ISETP.GE.AND P2, PT, R6, RZ, PT ;  /* 0x000000ff0600720c */ /* 0x000fe20003f46270 */
[----:B------:R-:W-:Y:S01]  /*6100*/  VIADD R3, R142, 0x6e ;  /* 0x0000006e8e037836 */ /* 0x000fe20000000000 */
[----:B------:R-:W-:Y:S01]  /*6110*/  IABS R201, R4 ;  /* 0x0000000400c97213 */ /* 0x000fe20000000000 */
[----:B------:R-:W-:Y:S01]  /*6120*/  @!P0 IMAD.MOV R196, RZ, RZ, -R196 ;  /* 0x000000ffffc48224 */ /* 0x000fe200078e0ac4 */
[----:B------:R-:W-:Y:S01]  /*6130*/  ISETP.GT.U32.AND P0, PT, R115, R200, PT ;  /* 0x000000c87300720c */ /* 0x000fe20003f04070 */
[--C-:B------:R-:W-:Y:S01]  /*6140*/  @!P4 IMAD.IADD R199, R199, 0x1, -R115.reuse ;  /* 0x00000001c7c7c824 */ /* 0x100fe200078e0a73 */
[----:B------:R-:W-:Y:S01]  /*6150*/  IABS R202, R3 ;  /* 0x0000000300ca7213 */ /* 0x000fe20000000000 */
[----:B------:R-:W-:Y:S01]  /*6160*/  @!P5 IMAD.IADD R198, R198, 0x1, -R115 ;  /* 0x00000001c6c6d824 */ /* 0x000fe200078e0a73 */
[----:B------:R-:W-:Y:S01]  /*6170*/  STL [R1+0x3644], R194 ;  /* 0x003644c201007387 */ /* 0x000fe20000100800 */
[----:B------:R-:W-:Y:S01]  /*6180*/  IMAD.HI.U32 R2, R0, R201, RZ ;  /* 0x000000c900027227 */ /* 0x000fe200078e00ff */
[----:B------:R-:W-:-:S02]  /*6190*/  ISETP.GT.U32.AND P4, PT, R115, R199, PT ;  /* 0x000000c77300720c */ /* 0x000fc40003f84070 */
[----:B------:R-:W-:Y:S01]  /*61a0*/  ISETP.GT.U32.AND P5, PT, R115, R198, PT ;  /* 0x000000c67300720c */ /* 0x000fe20003fa4070 */
[----:B------:R-:W-:Y:S01]  /*61b0*/  @!P3 IMAD.MOV R197, RZ, RZ, -R197 ;  /* 0x000000ffffc5b224 */ /* 0x000fe200078e0ac5 */
[----:B------:R-:W-:Y:S01]  /*61c0*/  ISETP.GE.AND P3, PT, R4, RZ, PT ;  /* 0x000000ff0400720c */ /* 0x000fe20003f66270 */
[----:B------:R-:W-:Y:S01]  /*61d0*/  VIADD R9, R142, 0x8a ;  /* 0x0000008a8e097836 */ /* 0x000fe20000000000 */
[----:B------:R-:W-:Y:S01]  /*61e0*/  IADD3 R4, PT, PT, -R2, RZ, RZ ;  /* 0x000000ff02047210 */ /* 0x000fe20007ffe1ff */
[----:B------:R-:W-:Y:S01]  /*61f0*/  IMAD.HI.U32 R2, R0, R202, RZ ;  /* 0x000000ca00027227 */ /* 0x000fe200078e00ff */
[----:B------:R-:W-:Y:S02]  /*6200*/  STL [R1+0x3640], R196 ;  /* 0x003640c401007387 */ /* 0x000fe40000100800 */
[----:B------:R-:W-:Y:S01]  /*6210*/  IABS R230, R9 ;  /* 0x0000000900e67213 */ /* 0x000fe20000000000 */
[----:B------:R-:W-:Y:S02]  /*6220*/  @!P0 IMAD.IADD R200, R200, 0x1, -R115 ;  /* 0x00000001c8c88824 */ /* 0x000fe400078e0a73 */
[----:B------:R-:W-:-:S02]  /*6230*/  IMAD.MOV R2, RZ, RZ, -R2 ;  /* 0x000000ffff027224 */ /* 0x000fc400078e0a02 */
[--C-:B------:R-:W-:Y:S01]  /*6240*/  @!P4 IMAD.IADD R199, R199, 0x1, -R115.reuse ;  /* 0x00000001c7c7c824 */ /* 0x100fe200078e0a73 */
[C---:B------:R-:W-:Y:S01]  /*6250*/  ISETP.GT.U32.AND P0, PT, R115.reuse, R200, PT ;  /* 0x000000c87300720c */ /* 0x040fe20003f04070 */
[----:B------:R-:W-:Y:S02]  /*6260*/  IMAD R202, R115, R2, R202 ;  /* 0x0000000273ca7224 */ /* 0x000fe400078e02ca */
[----:B------:R-:W-:Y:S01]  /*6270*/  @!P5 IMAD.IADD R198, R198, 0x1, -R115 ;  /* 0x00000001c6c6d824 */ /* 0x000fe200078e0a73 */
[----:B------:R-:W-:Y:S01]  /*6280*/  ISETP.GE.AND P5, PT, R3, RZ, PT ;  /* 0x000000ff0300720c */ /* 0x000fe20003fa6270 */
[----:B------:R-:W-:Y:S01]  /*6290*/  @!P6 IMAD.MOV R199, RZ, RZ, -R199 ;  /* 0x000000ffffc7e224 */ /* 0x000fe200078e0ac7 */
[----:B------:R-:W-:Y:S01]  /*62a0*/  ISETP.GT.U32.AND P6, PT, R115, R202, PT ;  /* 0x000000ca7300720c */ /* 0x000fe20003fc4070 */
[----:B------:R-:W-:-:S03]  /*62b0*/  IMAD.HI.U32 R3, R0, R203, RZ ;  /* 0x000000cb00037227 */ /* 0x000fc600078e00ff */
[----:B------:R-:W-:Y:S01]  /*62c0*/  STL [R1+0x363c], R199 ;  /* 0x00363cc701007387 */ /* 0x000fe20000100800 */
[----:B------:R-:W-:Y:S01]  /*62d0*/  IMAD R201, R115, R4, R201 ;  /* 0x0000000473c97224 */ /* 0x000fe200078e02c9 */
[----:B------:R-:W-:Y:S01]  /*62e0*/  IADD3 R4, PT, PT, -R3, RZ, RZ ;  /* 0x000000ff03047210 */ /* 0x000fe20007ffe1ff */
[----:B------:R-:W-:Y:S02]  /*62f0*/  VIADD R2, R142, 0x70 ;  /* 0x000000708e027836 */ /* 0x000fe40000000000 */
[----:B------:R-:W-:Y:S01]  /*6300*/  @!P0 IMAD.IADD R200, R200, 0x1, -R115 ;  /* 0x00000001c8c88824 */ /* 0x000fe200078e0a73 */
[C---:B------:R-:W-:Y:S01]  /*6310*/  ISETP.GT.U32.AND P4, PT, R115.reuse, R201, PT ;  /* 0x000000c97300720c */ /* 0x040fe20003f84070 */
[C---:B------:R-:W-:Y:S01]  /*6320*/  IMAD R203, R115.reuse, R4, R203 ;  /* 0x0000000473cb7224 */ /* 0x040fe200078e02cb */
[----:B------:R-:W-:Y:S01]  /*6330*/  IABS R204, R2 ;  /* 0x0000000200cc7213 */ /* 0x000fe20000000000 */
[--C-:B------:R-:W-:Y:S01]  /*6340*/  @!P6 IMAD.IADD R202, R202, 0x1, -R115.reuse ;  /* 0x00000001cacae824 */ /* 0x100fe200078e0a73 */
[----:B------:R-:W-:Y:S01]  /*6350*/  @!P2 IADD3 R200, PT, PT, -R200, RZ, RZ ;  /* 0x000000ffc8c8a210 */ /* 0x000fe20007ffe1ff */
[----:B------:R-:W-:Y:S01]  /*6360*/  @!P1 IMAD.MOV R198, RZ, RZ, -R198 ;  /* 0x000000ffffc69224 */ /* 0x000fe200078e0ac6 */
[C---:B------:R-:W-:Y:S01]  /*6370*/  ISETP.GT.U32.AND P2, PT, R115.reuse, R203, PT ;  /* 0x000000cb7300720c */ /* 0x040fe20003f44070 */
[----:B------:R-:W-:Y:S01]  /*6380*/  VIADD R137, R142, 0x93 ;  /* 0x000000938e897836 */ /* 0x000fe20000000000 */
[----:B------:R-:W-:Y:S01]  /*6390*/  ISETP.GE.AND P0, PT, R2, RZ, PT ;  /* 0x000000ff0200720c */ /* 0x000fe20003f06270 */
[----:B------:R-:W-:Y:S01]  /*63a0*/  IMAD.HI.U32 R2, R0, R204, RZ ;  /* 0x000000cc00027227 */ /* 0x000fe200078e00ff */
[----:B------:R-:W-:Y:S01]  /*63b0*/  ISETP.GT.U32.AND P6, PT, R115, R202, PT ;  /* 0x000000ca7300720c */ /* 0x000fe20003fc4070 */
[----:B------:R1:W-:Y:S01]  /*63c0*/  STL [R1+0x3638], R200 ;  /* 0x003638c801007387 */ /* 0x0003e20000100800 */
[----:B------:R-:W-:Y:S01]  /*63d0*/  ISETP.GE.AND P1, PT, R5, RZ, PT ;  /* 0x000000ff0500720c */ /* 0x000fe20003f26270 */
[----:B------:R-:W-:Y:S01]  /*63e0*/  IMAD.MOV R4, RZ, RZ, -R2 ;  /* 0x000000ffff047224 */ /* 0x000fe200078e0a02 */
[----:B------:R-:W-:Y:S01]  /*63f0*/  IADD3 R5, PT, PT, R142, 0x71, RZ ;  /* 0x000000718e057810 */ /* 0x000fe20007ffe0ff */
[--C-:B------:R-:W-:Y:S01]  /*6400*/  @!P4 IMAD.IADD R201, R201, 0x1, -R115.reuse ;  /* 0x00000001c9c9c824 */ /* 0x100fe200078e0a73 */
[----:B------:R-:W-:Y:S01]  /*6410*/  IABS R239, R137 ;  /* 0x0000008900ef7213 */ /* 0x000fe20000000000 */
[----:B------:R-:W-:Y:S01]  /*6420*/  IMAD R204, R115, R4, R204 ;  /* 0x0000000473cc7224 */ /* 0x000fe200078e02cc */
[----:B------:R-:W-:Y:S01]  /*6430*/  IABS R205, R5 ;  /* 0x0000000500cd7213 */ /* 0x000fe20000000000 */
[----:B------:R-:W-:Y:S01]  /*6440*/  @!P2 IMAD.IADD R203, R203, 0x1, -R115 ;  /* 0x00000001cbcba824 */ /* 0x000fe200078e0a73 */
[----:B------:R-:W-:Y:S01]  /*6450*/  ISETP.GT.U32.AND P4, PT, R115, R201, PT ;  /* 0x000000c97300720c */ /* 0x000fe20003f84070 */
[----:B------:R-:W-:Y:S01]  /*6460*/  IMAD.HI.U32 R2, R0, R206, RZ ;  /* 0x000000ce00027227 */ /* 0x000fe200078e00ff */
[----:B-1----:R-:W-:-:S02]  /*6470*/  IADD3 R200, PT, PT, R142, 0xcc, RZ ;  /* 0x000000cc8ec87810 */ /* 0x002fc40007ffe0ff */
[C---:B------:R-:W-:Y:S01]  /*6480*/  ISETP.GT.U32.AND P2, PT, R115.reuse, R203, PT ;  /* 0x000000cb7300720c */ /* 0x040fe20003f44070 */
[----:B------:R-:W-:Y:S01]  /*6490*/  @!P6 IMAD.IADD R202, R202, 0x1, -R115 ;  /* 0x00000001cacae824 */ /* 0x000fe200078e0a73 */
[----:B------:R-:W-:Y:S01]  /*64a0*/  ISETP.GT.U32.AND P6, PT, R115, R204, PT ;  /* 0x000000cc7300720c */ /* 0x000fe20003fc4070 */
[----:B------:R-:W-:Y:S01]  /*64b0*/  IMAD.HI.U32 R3, R0, R205, RZ ;  /* 0x000000cd00037227 */ /* 0x000fe200078e00ff */
[----:B------:R-:W-:Y:S02]  /*64c0*/  IADD3 R2, PT, PT, -R2, RZ, RZ ;  /* 0x000000ff02027210 */ /* 0x000fe40007ffe1ff */
[----:B------:R-:W-:Y:S01]  /*64d0*/  IABS R51, R200 ;  /* 0x000000c800337213 */ /* 0x000fe20000000000 */
[----:B------:R-:W-:Y:S02]  /*64e0*/  IMAD.MOV R6, RZ, RZ, -R3 ;  /* 0x000000ffff067224 */ /* 0x000fe400078e0a03 */
[----:B------:R-:W-:-:S04]  /*64f0*/  IMAD.HI.U32 R3, R0, R207, RZ ;  /* 0x000000cf00037227 */ /* 0x000fc800078e00ff */
[----:B------:R-:W-:Y:S02]  /*6500*/  IMAD.MOV R4, RZ, RZ, -R3 ;  /* 0x000000ffff047224 */ /* 0x000fe400078e0a03 */
[----:B------:R-:W-:Y:S02]  /*6510*/  IMAD R206, R115, R2, R206 ;  /* 0x0000000273ce7224 */ /* 0x000fe400078e02ce */
[--C-:B------:R-:W-:Y:S02]  /*6520*/  @!P6 IMAD.IADD R204, R204, 0x1, -R115.reuse ;  /* 0x00000001cccce824 */ /* 0x100fe400078e0a73 */
[----:B------:R-:W-:Y:S01]  /*6530*/  @!P4 IMAD.IADD R201, R201, 0x1, -R115 ;  /* 0x00000001c9c9c824 */ /* 0x000fe200078e0a73 */
[----:B------:R-:W-:Y:S01]  /*6540*/  ISETP.GE.AND P4, PT, R5, RZ, PT ;  /* 0x000000ff0500720c */ /* 0x000fe20003f86270 */
[C---:B------:R-:W-:Y:S01]  /*6550*/  IMAD R207, R115.reuse, R4, R207 ;  /* 0x0000000473cf7224 */ /* 0x040fe200078e02cf */
[----:B------:R-:W-:Y:S01]  /*6560*/  ISETP.GT.U32.AND P6, PT, R115, R204, PT ;  /* 0x000000cc7300720c */ /* 0x000fe20003fc4070 */
[----:B------:R-:W-:Y:S01]  /*6570*/  @!P2 IMAD.IADD R203, R203, 0x1, -R115 ;  /* 0x00000001cbcba824 */ /* 0x000fe200078e0a73 */
[----:B------:R-:W-:Y:S01]  /*6580*/  ISETP.GT.U32.AND P2, PT, R115, R206, PT ;  /* 0x000000ce7300720c */ /* 0x000fe20003f44070 */
[C---:B------:R-:W-:Y:S01]  /*6590*/  VIADD R5, R142.reuse, 0x74 ;  /* 0x000000748e057836 */ /* 0x040fe20000000000 */
[----:B------:R-:W-:Y:S01]  /*65a0*/  @!P3 IADD3 R201, PT, PT, -R201, RZ, RZ ;  /* 0x000000ffc9c9b210 */ /* 0x000fe20007ffe1ff */
[----:B------:R-:W-:Y:S01]  /*65b0*/  @!P1 IMAD.MOV R203, RZ, RZ, -R203 ;  /* 0x000000ffffcb9224 */ /* 0x000fe200078e0acb */
[C---:B------:R-:W-:Y:S01]  /*65c0*/  ISETP.GT.U32.AND P1, PT, R115.reuse, R207, PT ;  /* 0x000000cf7300720c */ /* 0x040fe20003f24070 */
[C---:B------:R-:W-:Y:S01]  /*65d0*/  VIADD R4, R142.reuse, 0x75 ;  /* 0x000000758e047836 */ /* 0x040fe20000000000 */
[----:B------:R-:W-:Y:S01]  /*65e0*/  IABS R208, R5 ;  /* 0x0000000500d07213 */ /* 0x000fe20000000000 */
[----:B------:R-:W-:Y:S01]  /*65f0*/  IMAD R205, R115, R6, R205 ;  /* 0x0000000673cd7224 */ /* 0x000fe200078e02cd */
[----:B------:R-:W-:Y:S01]  /*6600*/  IADD3 R6, PT, PT, R142, 0x76, RZ ;  /* 0x000000768e067810 */ /* 0x000fe20007ffe0ff */
[----:B------:R-:W-:Y:S01]  /*6610*/  @!P5 IMAD.MOV R202, RZ, RZ, -R202 ;  /* 0x000000ffffcad224 */ /* 0x000fe200078e0aca */
[----:B------:R-:W-:Y:S01]  /*6620*/  IABS R209, R4 ;  /* 0x0000000400d17213 */ /* 0x000fe20000000000 */
[----:B------:R-:W-:Y:S01]  /*6630*/  IMAD.HI.U32 R2, R0, R208, RZ ;  /* 0x000000d000027227 */ /* 0x000fe200078e00ff */
[----:B------:R-:W-:-:S02]  /*6640*/  IABS R210, R6 ;  /* 0x0000000600d27213 */ /* 0x000fc40000000000 */
[----:B------:R-:W-:Y:S01]  /*6650*/  ISETP.GT.U32.AND P3, PT, R115, R205, PT ;  /* 0x000000cd7300720c */ /* 0x000fe20003f64070 */
[--C-:B------:R-:W-:Y:S01]  /*6660*/  @!P2 IMAD.IADD R206, R206, 0x1, -R115.reuse ;  /* 0x00000001cecea824 */ /* 0x100fe200078e0a73 */
[----:B------:R-:W-:Y:S01]  /*6670*/  IADD3 R2, PT, PT, -R2, RZ, RZ ;  /* 0x000000ff02027210 */ /* 0x000fe20007ffe1ff */
[----:B------:R-:W-:Y:S01]  /*6680*/  @!P6 IMAD.IADD R204, R204, 0x1, -R115 ;  /* 0x00000001cccce824 */ /* 0x000fe200078e0a73 */
[----:B------:R-:W-:Y:S01]  /*6690*/  @!P1 IADD3 R207, PT, PT, R207, -R115, RZ ;  /* 0x80000073cfcf9210 */ /* 0x000fe20007ffe0ff */
[C---:B------:R-:W-:Y:S01]  /*66a0*/  IMAD.HI.U32 R3, R0.reuse, R210, RZ ;  /* 0x000000d200037227 */ /* 0x040fe200078e00ff */
[----:B------:R-:W-:Y:S01]  /*66b0*/  ISETP.GT.U32.AND P2, PT, R115, R206, PT ;  /* 0x000000ce7300720c */ /* 0x000fe20003f44070 */
[----:B------:R-:W-:Y:S01]  /*66c0*/  STL [R1+0x3634], R202 ;  /* 0x003634ca01007387 */ /* 0x000fe20000100800 */
[----:B------:R-:W-:Y:S01]  /*66d0*/  ISETP.GE.AND P5, PT, R7, RZ, PT ;  /* 0x000000ff0700720c */ /* 0x000fe20003fa6270 */
[----:B------:R-:W-:Y:S01]  /*66e0*/  @!P0 IMAD.MOV R204, RZ, RZ, -R204 ;  /* 0x000000ffffcc8224 */ /* 0x000fe200078e0acc */
[C---:B------:R-:W-:Y:S01]  /*66f0*/  ISETP.GT.U32.AND P0, PT, R115.reuse, R207, PT ;  /* 0x000000cf7300720c */ /* 0x040fe20003f04070 */
[----:B------:R-:W-:Y:S01]  /*6700*/  IMAD R208, R115, R2, R208 ;  /* 0x0000000273d07224 */ /* 0x000fe200078e02d0 */
[----:B------:R-:W-:Y:S01]  /*6710*/  IADD3 R3, PT, PT, -R3, RZ, RZ ;  /* 0x000000ff03037210 */ /* 0x000fe20007ffe1ff */
[----:B------:R-:W-:Y:S01]  /*6720*/  IMAD.HI.U32 R2, R0, R209, RZ ;  /* 0x000000d100027227 */ /* 0x000fe200078e00ff */
[----:B------:R-:W-:Y:S01]  /*6730*/  ISETP.GE.AND P6, PT, R8, RZ, PT ;  /* 0x000000ff0800720c */ /* 0x000fe20003fc6270 */
[----:B------:R-:W-:Y:S01]  /*6740*/  STL [R1+0x3630], R204 ;  /* 0x003630cc01007387 */ /* 0x000fe20000100800 */
[----:B------:R-:W-:Y:S01]  /*6750*/  ISETP.GE.AND P1, PT, R5, RZ, PT ;  /* 0x000000ff0500720c */ /* 0x000fe20003f26270 */
[----:B------:R-:W-:-:S02]  /*6760*/  IMAD.MOV R2, RZ, RZ, -R2 ;  /* 0x000000ffff027224 */ /* 0x000fc400078e0a02 */
[----:B------:R-:W-:Y:S01]  /*6770*/  @!P2 IMAD.IADD R206, R206, 0x1, -R115 ;  /* 0x00000001cecea824 */ /* 0x000fe200078e0a73 */
[----:B------:R-:W-:Y:S01]  /*6780*/  ISETP.GE.AND P2, PT, R6, RZ, PT ;  /* 0x000000ff0600720c */ /* 0x000fe20003f46270 */
[----:B------:R-:W-:Y:S02]  /*6790*/  IMAD R209, R115, R2, R209 ;  /* 0x0000000273d17224 */ /* 0x000fe400078e02d1 */
[--C-:B------:R-:W-:Y:S01]  /*67a0*/  @!P3 IMAD.IADD R205, R205, 0x1, -R115.reuse ;  /* 0x00000001cdcdb824 */ /* 0x100fe200078e0a73 */
[----:B------:R-:W-:Y:S01]  /*67b0*/  @!P5 IADD3 R206, PT, PT, -R206, RZ, RZ ;  /* 0x000000ffceced210 */ /* 0x000fe20007ffe1ff */
[----:B------:R-:W-:Y:S01]  /*67c0*/  IMAD R210, R115, R3, R210 ;  /* 0x0000000373d27224 */ /* 0x000fe200078e02d2 */
[C---:B------:R-:W-:Y:S01]  /*67d0*/  IADD3 R3, PT, PT, R142.reuse, 0x78, RZ ;  /* 0x000000788e037810 */ /* 0x040fe20007ffe0ff */
[----:B------:R-:W-:Y:S01]  /*67e0*/  @!P0 IMAD.IADD R207, R207, 0x1, -R115 ;  /* 0x00000001cfcf8824 */ /* 0x000fe200078e0a73 */
[C---:B------:R-:W-:Y:S01]  /*67f0*/  ISETP.GT.U32.AND P0, PT, R115.reuse, R209, PT ;  /* 0x000000d17300720c */ /* 0x040fe20003f04070 */
[C---:B------:R-:W-:Y:S01]  /*6800*/  VIADD R2, R142.reuse, 0x77 ;  /* 0x000000778e027836 */ /* 0x040fe20000000000 */
[C---:B------:R-:W-:Y:S01]  /*6810*/  ISETP.GT.U32.AND P3, PT, R115.reuse, R205, PT ;  /* 0x000000cd7300720c */ /* 0x040fe20003f64070 */
[----:B------:R-:W-:Y:S01]  /*6820*/  @!P6 IMAD.MOV R207, RZ, RZ, -R207 ;  /* 0x000000ffffcfe224 */ /* 0x000fe200078e0acf */
[----:B------:R-:W-:Y:S01]  /*6830*/  ISETP.GT.U32.AND P5, PT, R115, R210, PT ;  /* 0x000000d27300720c */ /* 0x000fe20003fa4070 */
[C---:B------:R-:W-:Y:S01]  /*6840*/  VIADD R5, R142.reuse, 0x79 ;  /* 0x000000798e057836 */ /* 0x040fe20000000000 */
[----:B------:R-:W-:Y:S01]  /*6850*/  IABS R211, R2 ;  /* 0x0000000200d37213 */ /* 0x000fe20000000000 */
[----:B------:R-:W-:Y:S01]  /*6860*/  VIADD R6, R142, 0x7a ;  /* 0x0000007a8e067836 */ /* 0x000fe20000000000 */
[----:B------:R-:W-:Y:S01]  /*6870*/  ISETP.GE.AND P6, PT, R2, RZ, PT ;  /* 0x000000ff0200720c */ /* 0x000fe20003fc6270 */
[----:B------:R-:W-:Y:S01]  /*6880*/  VIADD R7, R142, 0x7b ;  /* 0x0000007b8e077836 */ /* 0x000fe20000000000 */
[----:B------:R-:W-:Y:S01]  /*6890*/  IABS R212, R3 ;  /* 0x0000000300d47213 */ /* 0x000fe20000000000 */
[----:B------:R-:W-:Y:S01]  /*68a0*/  IMAD.HI.U32 R2, R0, R211, RZ ;  /* 0x000000d300027227 */ /* 0x000fe200078e00ff */
[----:B------:R-:W-:Y:S01]  /*68b0*/  IABS R213, R5 ;  /* 0x0000000500d57213 */ /* 0x000fe20000000000 */
[----:B------:R1:W-:Y:S01]  /*68c0*/  STL [R1+0x362c], R206 ;  /* 0x00362cce01007387 */ /* 0x0003e20000100800 */
[----:B------:R-:W-:Y:S01]  /*68d0*/  @!P0 IADD3 R209, PT, PT, R209, -R115, RZ ;  /* 0x80000073d1d18210 */ /* 0x000fe20007ffe0ff */
[--C-:B------:R-:W-:Y:S01]  /*68e0*/  @!P3 IMAD.IADD R205, R205, 0x1, -R115.reuse ;  /* 0x00000001cdcdb824 */ /* 0x100fe200078e0a73 */
[C---:B------:R-:W-:Y:S01]  /*68f0*/  ISETP.GT.U32.AND P3, PT, R115.reuse, R208, PT ;  /* 0x000000d07300720c */ /* 0x040fe20003f64070 */
[----:B------:R-:W-:Y:S01]  /*6900*/  @!P5 IMAD.IADD R210, R210, 0x1, -R115 ;  /* 0x00000001d2d2d824 */ /* 0x000fe200078e0a73 */
[----:B------:R-:W-:Y:S01]  /*6910*/  ISETP.GT.U32.AND P5, PT, R115, R209, PT ;  /* 0x000000d17300720c */ /* 0x000fe20003fa4070 */
[----:B------:R-:W-:Y:S01]  /*6920*/  @!P4 IMAD.MOV R205, RZ, RZ, -R205 ;  /* 0x000000ffffcdc224 */ /* 0x000fe200078e0acd */
[----:B------:R-:W-:Y:S01]  /*6930*/  ISETP.GE.AND P4, PT, R4, RZ, PT ;  /* 0x000000ff0400720c */ /* 0x000fe20003f86270 */
[----:B------:R-:W-:Y:S01]  /*6940*/  IMAD.MOV R4, RZ, RZ, -R2 ;  /* 0x000000ffff047224 */ /* 0x000fe200078e0a02 */
[----:B------:R-:W-:Y:S01]  /*6950*/  IABS R214, R6 ;  /* 0x0000000600d67213 */ /* 0x000fe20000000000 */
[----:B------:R-:W-:Y:S01]  /*6960*/  IMAD.HI.U32 R2, R0, R212, RZ ;  /* 0x000000d400027227 */ /* 0x000fe200078e00ff */
[----:B------:R-:W-:-:S02]  /*6970*/  IABS R215, R7 ;  /* 0x0000000700d77213 */ /* 0x000fc40000000000 */
[----:B------:R-:W-:Y:S01]  /*6980*/  ISETP.GE.AND P0, PT, R5, RZ, PT ;  /* 0x000000ff0500720c */ /* 0x000fe20003f06270 */
[----:B------:R-:W-:Y:S01]  /*6990*/  IMAD R211, R115, R4, R211 ;  /* 0x0000000473d37224 */ /* 0x000fe200078e02d3 */
[----:B------:R-:W-:Y:S01]  /*69a0*/  IADD3 R4, PT, PT, -R2, RZ, RZ ;  /* 0x000000ff02047210 */ /* 0x000fe20007ffe1ff */
[--C-:B------:R-:W-:Y:S01]  /*69b0*/  @!P3 IMAD.IADD R208, R208, 0x1, -R115.reuse ;  /* 0x00000001d0d0b824 */ /* 0x100fe200078e0a73 */
[----:B-1----:R-:W-:Y:S01]  /*69c0*/  IADD3 R206, PT, PT, R142, 0xcf, RZ ;  /* 0x000000cf8ece7810 */ /* 0x002fe20007ffe0ff */
[----:B------:R-:W-:Y:S01]  /*69d0*/  @!P5 IMAD.IADD R209, R209, 0x1, -R115 ;  /* 0x00000001d1d1d824 */ /* 0x000fe200078e0a73 */
[C---:B------:R-:W-:Y:S01]  /*69e0*/  ISETP.GT.U32.AND P5, PT, R115.reuse, R211, PT ;  /* 0x000000d37300720c */ /* 0x040fe20003fa4070 */
[C---:B------:R-:W-:Y:S01]  /*69f0*/  IMAD R212, R115.reuse, R4, R212 ;  /* 0x0000000473d47224 */ /* 0x040fe200078e02d4 */
[C---:B------:R-:W-:Y:S01]  /*6a00*/  ISETP.GT.U32.AND P3, PT, R115.reuse, R208, PT ;  /* 0x000000d07300720c */ /* 0x040fe20003f64070 */
[----:B------:R-:W-:Y:S01]  /*6a10*/  @!P4 IMAD.MOV R209, RZ, RZ, -R209 ;  /* 0x000000ffffd1c224 */ /* 0x000fe200078e0ad1 */
[----:B------:R-:W-:Y:S01]  /*6a20*/  IABS R48, R206 ;  /* 0x000000ce00307213 */ /* 0x000fe20000000000 */
[----:B------:R-:W-:Y:S01]  /*6a30*/  IMAD.HI.U32 R2, R0, R213, RZ ;  /* 0x000000d500027227 */ /* 0x000fe200078e00ff */
[----:B------:R-:W-:-:S03]  /*6a40*/  ISETP.GT.U32.AND P4, PT, R115, R212, PT ;  /* 0x000000d47300720c */ /* 0x000fc60003f84070 */
[----:B------:R-:W-:Y:S02]  /*6a50*/  IMAD.MOV R2, RZ, RZ, -R2 ;  /* 0x000000ffff027224 */ /* 0x000fe400078e0a02 */
[----:B------:R-:W-:-:S04]  /*6a60*/  IMAD.HI.U32 R4, R0, R215, RZ ;  /* 0x000000d700047227 */ /* 0x000fc800078e00ff */
[--C-:B------:R-:W-:Y:S01]  /*6a70*/  @!P5 IMAD.IADD R211, R211, 0x1, -R115.reuse ;  /* 0x00000001d3d3d824 */ /* 0x100fe200078e0a73 */
[----:B------:R-:W-:Y:S01]  /*6a80*/  IADD3 R4, PT, PT, -R4, RZ, RZ ;  /* 0x000000ff04047210 */ /* 0x000fe20007ffe1ff */
[----:B------:R-:W-:Y:S01]  /*6a90*/  @!P3 IMAD.IADD R208, R208, 0x1, -R115 ;  /* 0x00000001d0d0b824 */ /* 0x000fe200078e0a73 */
[----:B------:R-:W-:Y:S01]  /*6aa0*/  ISETP.GE.AND P3, PT, R3, RZ, PT ;  /* 0x000000ff0300720c */ /* 0x000fe20003f66270 */
[----:B------:R-:W-:Y:S01]  /*6ab0*/  IMAD.HI.U32 R3, R0, R214, RZ ;  /* 0x000000d600037227 */ /* 0x000fe200078e00ff */
[C---:B------:R-:W-:Y:S02]  /*6ac0*/  ISETP.GT.U32.AND P5, PT, R115.reuse, R211, PT ;  /* 0x000000d37300720c */ /* 0x040fe40003fa4070 */
[----:B------:R-:W-:Y:S01]  /*6ad0*/  @!P4 IADD3 R212, PT, PT, R212, -R115, RZ ;  /* 0x80000073d4d4c210 */ /* 0x000fe20007ffe0ff */
[----:B------:R-:W-:Y:S01]  /*6ae0*/  IMAD R213, R115, R2, R213 ;  /* 0x0000000273d57224 */ /* 0x000fe200078e02d5 */
[----:B------:R-:W-:Y:S01]  /*6af0*/  IADD3 R3, PT, PT, -R3, RZ, RZ ;  /* 0x000000ff03037210 */ /* 0x000fe20007ffe1ff */
[C---:B------:R-:W-:Y:S01]  /*6b00*/  IMAD R215, R115.reuse, R4, R215 ;  /* 0x0000000473d77224 */ /* 0x040fe200078e02d7 */
[C---:B------:R-:W-:Y:S01]  /*6b10*/  ISETP.GT.U32.AND P4, PT, R115.reuse, R212, PT ;  /* 0x000000d47300720c */ /* 0x040fe20003f84070 */
[----:B------:R-:W-:Y:S01]  /*6b20*/  @!P1 IMAD.MOV R208, RZ, RZ, -R208 ;  /* 0x000000ffffd09224 */ /* 0x000fe200078e0ad0 */
[C---:B------:R-:W-:Y:S01]  /*6b30*/  ISETP.GT.U32.AND P1, PT, R115.reuse, R210, PT ;  /* 0x000000d27300720c */ /* 0x040fe20003f24070 */
[----:B------:R-:W-:-:S02]  /*6b40*/  IMAD R214, R115, R3, R214 ;  /* 0x0000000373d67224 */ /* 0x000fc400078e02d6 */
[----:B------:R-:W-:Y:S01]  /*6b50*/  IMAD.HI.U32 R2, R0, R216, RZ ;  /* 0x000000d800027227 */ /* 0x000fe200078e00ff */
[----:B------:R1:W-:Y:S03]  /*6b60*/  STL [R1+0x3628], R208 ;  /* 0x003628d001007387 */ /* 0x0003e60000100800 */
[----:B------:R-:W-:Y:S01]  /*6b70*/  @!P5 IMAD.IADD R211, R211, 0x1, -R115 ;  /* 0x00000001d3d3d824 */ /* 0x000fe200078e0a73 */
[C---:B------:R-:W-:Y:S01]  /*6b80*/  ISETP.GT.U32.AND P5, PT, R115.reuse, R213, PT ;  /* 0x000000d57300720c */ /* 0x040fe20003fa4070 */
[----:B------:R-:W-:Y:S02]  /*6b90*/  IMAD.MOV R2, RZ, RZ, -R2 ;  /* 0x000000ffff027224 */ /* 0x000fe400078e0a02 */
[----:B------:R-:W-:Y:S01]  /*6ba0*/  @!P6 IMAD.MOV R211, RZ, RZ, -R211 ;  /* 0x000000ffffd3e224 */ /* 0x000fe200078e0ad3 */
[C---:B------:R-:W-:Y:S01]  /*6bb0*/  ISETP.GT.U32.AND P6, PT, R115.reuse, R214, PT ;  /* 0x000000d67300720c */ /* 0x040fe20003fc4070 */
[----:B------:R-:W-:Y:S01]  /*6bc0*/  @!P4 IMAD.IADD R212, R212, 0x1, -R115 ;  /* 0x00000001d4d4c824 */ /* 0x000fe200078e0a73 */
[----:B------:R-:W-:Y:S01]  /*6bd0*/  ISETP.GT.U32.AND P4, PT, R115, R215, PT ;  /* 0x000000d77300720c */ /* 0x000fe20003f84070 */
[----:B------:R-:W-:-:S03]  /*6be0*/  IMAD.HI.U32 R3, R0, R217, RZ ;  /* 0x000000d900037227 */ /* 0x000fc600078e00ff */
[----:B------:R-:W-:Y:S01]  /*6bf0*/  @!P3 IADD3 R212, PT, PT, -R212, RZ, RZ ;  /* 0x000000ffd4d4b210 */ /* 0x000fe20007ffe1ff */
[--C-:B------:R-:W-:Y:S01]  /*6c00*/  @!P1 IMAD.IADD R210, R210, 0x1, -R115.reuse ;  /* 0x00000001d2d29824 */ /* 0x100fe200078e0a73 */
[----:B------:R-:W-:Y:S01]  /*6c10*/  ISETP.GE.AND P1, PT, R6, RZ, PT ;  /* 0x000000ff0600720c */ /* 0x000fe20003f26270 */
[--C-:B------:R-:W-:Y:S01]  /*6c20*/  @!P5 IMAD.IADD R213, R213, 0x1, -R115.reuse ;  /* 0x00000001d5d5d824 */ /* 0x100fe200078e0a73 */
[----:B------:R-:W-:Y:S01]  /*6c30*/  IADD3 R6, PT, PT, -R3, RZ, RZ ;  /* 0x000000ff03067210 */ /* 0x000fe20007ffe1ff */
[C---:B------:R-:W-:Y:S02]  /*6c40*/  IMAD R216, R115.reuse, R2, R216 ;  /* 0x0000000273d87224 */ /* 0x040fe400078e02d8 */
[--C-:B------:R-:W-:Y:S01]  /*6c50*/  @!P6 IMAD.IADD R214, R214, 0x1, -R115.reuse ;  /* 0x00000001d6d6e824 */ /* 0x100fe200078e0a73 */
[----:B------:R-:W-:Y:S01]  /*6c60*/  ISETP.GT.U32.AND P5, PT, R115, R213, PT ;  /* 0x000000d57300720c */ /* 0x000fe20003fa4070 */
[----:B------:R-:W-:Y:S02]  /*6c70*/  @!P4 IMAD.IADD R215, R215, 0x1, -R115 ;  /* 0x00000001d7d7c824 */ /* 0x000fe400078e0a73 */
[----:B------:R-:W-:Y:S01]  /*6c80*/  IMAD.HI.U32 R4, R0, R218, RZ ;  /* 0x000000da00047227 */ /* 0x000fe200078e00ff */
[----:B------:R-:W-:-:S02]  /*6c90*/  ISETP.GT.U32.AND P6, PT, R115, R214, PT ;  /* 0x000000d67300720c */ /* 0x000fc40003fc4070 */
[C---:B------:R-:W-:Y:S01]  /*6ca0*/  ISETP.GT.U32.AND P4, PT, R115.reuse, R215, PT ;  /* 0x000000d77300720c */ /* 0x040fe20003f84070 */
[----:B------:R-:W-:Y:S02]  /*6cb0*/  IMAD R217, R115, R6, R217 ;  /* 0x0000000673d97224 */ /* 0x000fe400078e02d9 */
[----:B------:R-:W-:Y:S02]  /*6cc0*/  IMAD.MOV R4, RZ, RZ, -R4 ;  /* 0x000000ffff047224 */ /* 0x000fe400078e0a04 */
[----:B------:R-:W-:-:S04]  /*6cd0*/  IMAD.HI.U32 R2, R0, R219, RZ ;  /* 0x000000db00027227 */ /* 0x000fc800078e00ff */
[--C-:B------:R-:W-:Y:S01]  /*6ce0*/  @!P5 IMAD.IADD R213, R213, 0x1, -R115.reuse ;  /* 0x00000001d5d5d824 */ /* 0x100fe200078e0a73 */
[C---:B------:R-:W-:Y:S01]  /*6cf0*/  ISETP.GT.U32.AND P5, PT, R115.reuse, R216, PT ;  /* 0x000000d87300720c */ /* 0x040fe20003fa4070 */
[--C-:B------:R-:W-:Y:S01]  /*6d00*/  @!P6 IMAD.IADD R214, R214, 0x1, -R115.reuse ;  /* 0x00000001d6d6e824 */ /* 0x100fe200078e0a73 */
[C---:B------:R-:W-:Y:S01]  /*6d10*/  ISETP.GT.U32.AND P6, PT, R115.reuse, R217, PT ;  /* 0x000000d97300720c */ /* 0x040fe20003fc4070 */
[----:B------:R-:W-:Y:S01]  /*6d20*/  IMAD R218, R115, R4, R218 ;  /* 0x0000000473da7224 */ /* 0x000fe200078e02da */
[----:B------:R-:W-:Y:S01]  /*6d30*/  IADD3 R6, PT, PT, -R2, RZ, RZ ;  /* 0x000000ff02067210 */ /* 0x000fe20007ffe1ff */
[----:B------:R-:W-:Y:S01]  /*6d40*/  @!P4 IMAD.IADD R215, R215, 0x1, -R115 ;  /* 0x00000001d7d7c824 */ /* 0x000fe200078e0a73 */
[----:B------:R-:W-:Y:S01]  /*6d50*/  @!P1 IADD3 R214, PT, PT, -R214, RZ, RZ ;  /* 0x000000ffd6d69210 */ /* 0x000fe20007ffe1ff */
[----:B------:R-:W-:Y:S01]  /*6d60*/  IMAD.HI.U32 R3, R0, R220, RZ ;  /* 0x000000dc00037227 */ /* 0x000fe200078e00ff */
[----:B------:R-:W-:-:S03]  /*6d70*/  ISETP.GT.U32.AND P4, PT, R115, R218, PT ;  /* 0x000000da7300720c */ /* 0x000fc60003f84070 */
[----:B------:R-:W-:Y:S02]  /*6d80*/  IMAD R219, R115, R6, R219 ;  /* 0x0000000673db7224 */ /* 0x000fe400078e02db */
[--C-:B------:R-:W-:Y:S02]  /*6d90*/  @!P5 IMAD.IADD R216, R216, 0x1, -R115.reuse ;  /* 0x00000001d8d8d824 */ /* 0x100fe400078e0a73 */
[----:B------:R-:W-:Y:S02]  /*6da0*/  @!P6 IMAD.IADD R217, R217, 0x1, -R115 ;  /* 0x00000001d9d9e824 */ /* 0x000fe400078e0a73 */
[----:B------:R-:W-:Y:S01]  /*6db0*/  IMAD.MOV R3, RZ, RZ, -R3 ;  /* 0x000000ffff037224 */ /* 0x000fe200078e0a03 */
[C---:B------:R-:W-:Y:S01]  /*6dc0*/  ISETP.GT.U32.AND P5, PT, R115.reuse, R216, PT ;  /* 0x000000d87300720c */ /* 0x040fe20003fa4070 */
[----:B------:R-:W-:Y:S01]  /*6dd0*/  IMAD.HI.U32 R2, R0, R221, RZ ;  /* 0x000000dd00027227 */ /* 0x000fe200078e00ff */
[----:B------:R-:W-:-:S03]  /*6de0*/  ISETP.GT.U32.AND P6, PT, R115, R217, PT ;  /* 0x000000d97300720c */ /* 0x000fc60003fc4070 */
[----:B------:R-:W-:Y:S01]  /*6df0*/  @!P4 IMAD.IADD R218, R218, 0x1, -R115 ;  /* 0x00000001dadac824 */ /* 0x000fe200078e0a73 */
[----:B------:R-:W-:Y:S01]  /*6e00*/  IADD3 R2, PT, PT, -R2, RZ, RZ ;  /* 0x000000ff02027210 */ /* 0x000fe20007ffe1ff */
[C---:B------:R-:W-:Y:S02]  /*6e10*/  IMAD R220, R115.reuse, R3, R220 ;  /* 0x0000000373dc7224 */ /* 0x040fe400078e02dc */
[----:B------:R-:W-:Y:S01]  /*6e20*/  IMAD.HI.U32 R4, R0, R222, RZ ;  /* 0x000000de00047227 */ /* 0x000fe200078e00ff */
[----:B------:R-:W-:-:S03]  /*6e30*/  ISETP.GT.U32.AND P4, PT, R115, R218, PT ;  /* 0x000000da7300720c */ /* 0x000fc60003f84070 */
[----:B------:R-:W-:Y:S01]  /*6e40*/  @!P5 IADD3 R216, PT, PT, R216, -R115, RZ ;  /* 0x80000073d8d8d210 */ /* 0x000fe20007ffe0ff */
[C---:B------:R-:W-:Y:S01]  /*6e50*/  IMAD R221, R115.reuse, R2, R221 ;  /* 0x0000000273dd7224 */ /* 0x040fe200078e02dd */
[----:B------:R-:W-:Y:S01]  /*6e60*/  ISETP.GT.U32.AND P5, PT, R115, R219, PT ;  /* 0x000000db7300720c */ /* 0x000fe20003fa4070 */
[----:B------:R-:W-:Y:S01]  /*6e70*/  @!P6 IMAD.IADD R217, R217, 0x1, -R115 ;  /* 0x00000001d9d9e824 */ /* 0x000fe200078e0a73 */
[----:B------:R-:W-:Y:S01]  /*6e80*/  ISETP.GT.U32.AND P6, PT, R115, R220, PT ;  /* 0x000000dc7300720c */ /* 0x000fe20003fc4070 */
[----:B------:R-:W-:Y:S02]  /*6e90*/  IMAD.MOV R4, RZ, RZ, -R4 ;  /* 0x000000ffff047224 */ /* 0x000fe400078e0a04 */
[----:B------:R-:W-:-:S04]  /*6ea0*/  IMAD.HI.U32 R2, R0, R223, RZ ;  /* 0x000000df00027227 */ /* 0x000fc800078e00ff */
[--C-:B------:R-:W-:Y:S01]  /*6eb0*/  @!P4 IMAD.IADD R218, R218, 0x1, -R115.reuse ;  /* 0x00000001dadac824 */ /* 0x100fe200078e0a73 */
[C---:B------:R-:W-:Y:S01]  /*6ec0*/  ISETP.GT.U32.AND P4, PT, R115.reuse, R221, PT ;  /* 0x000000dd7300720c */ /* 0x040fe20003f84070 */
[----:B------:R-:W-:Y:S02]  /*6ed0*/  IMAD R222, R115, R4, R222 ;  /* 0x0000000473de7224 */ /* 0x000fe400078e02de */
[----:B------:R-:W-:Y:S02]  /*6ee0*/  @!P5 IMAD.IADD R219, R219, 0x1, -R115 ;  /* 0x00000001dbdbd824 */ /* 0x000fe400078e0a73 */
[----:B------:R-:W-:Y:S01]  /*6ef0*/  @!P6 IADD3 R220, PT, PT, R220, -R115, RZ ;  /* 0x80000073dcdce210 */ /* 0x000fe20007ffe0ff */
[----:B------:R-:W-:Y:S02]  /*6f00*/  IMAD.MOV R2, RZ, RZ, -R2 ;  /* 0x000000ffff027224 */ /* 0x000fe400078e0a02 */
[C---:B------:R-:W-:Y:S01]  /*6f10*/  ISETP.GT.U32.AND P5, PT, R115.reuse, R219, PT ;  /* 0x000000db7300720c */ /* 0x040fe20003fa4070 */
[----:B------:R-:W-:Y:S01]  /*6f20*/  IMAD.HI.U32 R3, R0, R224, RZ ;  /* 0x000000e000037227 */ /* 0x000fe200078e00ff */
[----:B------:R-:W-:-:S03]  /*6f30*/  ISETP.GT.U32.AND P6, PT, R115, R220, PT ;  /* 0x000000dc7300720c */ /* 0x000fc60003fc4070 */
[----:B------:R-:W-:Y:S01]  /*6f40*/  @!P4 IADD3 R221, PT, PT, R221, -R115, RZ ;  /* 0x80000073ddddc210 */ /* 0x000fe20007ffe0ff */
[C---:B------:R-:W-:Y:S02]  /*6f50*/  IMAD R223, R115.reuse, R2, R223 ;  /* 0x0000000273df7224 */ /* 0x040fe400078e02df */
[----:B------:R-:W-:Y:S01]  /*6f60*/  IMAD.MOV R3, RZ, RZ, -R3 ;  /* 0x000000ffff037224 */ /* 0x000fe200078e0a03 */
[C---:B------:R-:W-:Y:S01]  /*6f70*/  ISETP.GT.U32.AND P4, PT, R115.reuse, R221, PT ;  /* 0x000000dd7300720c */ /* 0x040fe20003f84070 */
[----:B------:R-:W-:Y:S02]  /*6f80*/  VIADD R8, R142, 0x85 ;  /* 0x000000858e087836 */ /* 0x000fe40000000000 */
[----:B------:R-:W-:Y:S02]  /*6f90*/  IMAD R224, R115, R3, R224 ;  /* 0x0000000373e07224 */ /* 0x000fe400078e02e0 */
[--C-:B------:R-:W-:Y:S01]  /*6fa0*/  @!P5 IMAD.IADD R219, R219, 0x1, -R115.reuse ;  /* 0x00000001dbdbd824 */ /* 0x100fe200078e0a73 */
[C---:B------:R-:W-:Y:S01]  /*6fb0*/  ISETP.GT.U32.AND P5, PT, R115.reuse, R222, PT ;  /* 0x000000de7300720c */ /* 0x040fe20003fa4070 */
[----:B------:R-:W-:Y:S01]  /*6fc0*/  @!P6 IMAD.IADD R220, R220, 0x1, -R115 ;  /* 0x00000001dcdce824 */ /* 0x000fe200078e0a73 */
[----:B------:R-:W-:Y:S01]  /*6fd0*/  ISETP.GT.U32.AND P6, PT, R115, R223, PT ;  /* 0x000000df7300720c */ /* 0x000fe20003fc4070 */
[----:B------:R-:W-:Y:S01]  /*6fe0*/  IMAD.HI.U32 R5, R0, R226, RZ ;  /* 0x000000e200057227 */ /* 0x000fe200078e00ff */
[----:B------:R-:W-:-:S03]  /*6ff0*/  IABS R225, R8 ;  /* 0x0000000800e17213 */ /* 0x000fc60000000000 */
[----:B------:R-:W-:Y:S01]  /*7000*/  @!P4 IADD3 R221, PT, PT, R221, -R115, RZ ;  /* 0x80000073ddddc210 */ /* 0x000fe20007ffe0ff */
[----:B------:R-:W-:Y:S01]  /*7010*/  IMAD.MOV R5, RZ, RZ, -R5 ;  /* 0x000000ffff057224 */ /* 0x000fe200078e0a05 */
[----:B------:R-:W-:Y:S01]  /*7020*/  ISETP.GT.U32.AND P4, PT, R115, R224, PT ;  /* 0x000000e07300720c */ /* 0x000fe20003f84070 */
[----:B------:R-:W-:-:S04]  /*7030*/  IMAD.HI.U32 R4, R0, R225, RZ ;  /* 0x000000e100047227 */ /* 0x000fc800078e00ff */
[--C-:B------:R-:W-:Y:S02]  /*7040*/  @!P5 IMAD.IADD R222, R222, 0x1, -R115.reuse ;  /* 0x00000001deded824 */ /* 0x100fe400078e0a73 */
[----:B------:R-:W-:Y:S02]  /*7050*/  @!P6 IMAD.IADD R223, R223, 0x1, -R115 ;  /* 0x00000001dfdfe824 */ /* 0x000fe400078e0a73 */
[----:B------:R-:W-:Y:S01]  /*7060*/  IMAD.MOV R4, RZ, RZ, -R4 ;  /* 0x000000ffff047224 */ /* 0x000fe200078e0a04 */
[C---:B------:R-:W-:Y:S01]  /*7070*/  ISETP.GT.U32.AND P5, PT, R115.reuse, R222, PT ;  /* 0x000000de7300720c */ /* 0x040fe20003fa4070 */
[----:B------:R-:W-:Y:S01]  /*7080*/  IMAD.HI.U32 R2, R0, R227, RZ ;  /* 0x000000e300027227 */ /* 0x000fe200078e00ff */
[C---:B------:R-:W-:Y:S02]  /*7090*/  ISETP.GT.U32.AND P6, PT, R115.reuse, R223, PT ;  /* 0x000000df7300720c */ /* 0x040fe40003fc4070 */
[----:B------:R-:W-:Y:S01]  /*70a0*/  @!P4 IADD3 R224, PT, PT, R224, -R115, RZ ;  /* 0x80000073e0e0c210 */ /* 0x000fe20007ffe0ff */
[----:B------:R-:W-:-:S02]  /*70b0*/  IMAD R225, R115, R4, R225 ;  /* 0x0000000473e17224 */ /* 0x000fc400078e02e1 */
[C---:B------:R-:W-:Y:S01]  /*70c0*/  IMAD R226, R115.reuse, R5, R226 ;  /* 0x0000000573e27224 */ /* 0x040fe200078e02e2 */
[----:B------:R-:W-:Y:S01]  /*70d0*/  ISETP.GT.U32.AND P4, PT, R115, R224, PT ;  /* 0x000000e07300720c */ /* 0x000fe20003f84070 */
[----:B------:R-:W-:Y:S02]  /*70e0*/  IMAD.MOV R4, RZ, RZ, -R2 ;  /* 0x000000ffff047224 */ /* 0x000fe400078e0a02 */
[----:B------:R-:W-:-:S04]  /*70f0*/  IMAD.HI.U32 R2, R0, R228, RZ ;  /* 0x000000e400027227 */ /* 0x000fc800078e00ff */
[--C-:B------:R-:W-:Y:S01]  /*7100*/  @!P5 IMAD.IADD R222, R222, 0x1, -R115.reuse ;  /* 0x00000001deded824 */ /* 0x100fe200078e0a73 */
[----:B------:R-:W-:Y:S01]  /*7110*/  ISETP.GT.U32.AND P5, PT, R115, R225, PT ;  /* 0x000000e17300720c */ /* 0x000fe20003fa4070 */
[----:B------:R-:W-:Y:S01]  /*7120*/  @!P6 IMAD.IADD R223, R223, 0x1, -R115 ;  /* 0x00000001dfdfe824 */ /* 0x000fe200078e0a73 */
[C---:B------:R-:W-:Y:S01]  /*7130*/  ISETP.GT.U32.AND P6, PT, R115.reuse, R226, PT ;  /* 0x000000e27300720c */ /* 0x040fe20003fc4070 */
[C---:B------:R-:W-:Y:S02]  /*7140*/  IMAD R227, R115.reuse, R4, R227 ;  /* 0x0000000473e37224 */ /* 0x040fe400078e02e3 */
[----:B------:R-:W-:Y:S02]  /*7150*/  @!P4 IMAD.IADD R224, R224, 0x1, -R115 ;  /* 0x00000001e0e0c824 */ /* 0x000fe400078e0a73 */
[----:B------:R-:W-:Y:S01]  /*7160*/  IMAD.MOV R2, RZ, RZ, -R2 ;  /* 0x000000ffff027224 */ /* 0x000fe200078e0a02 */
[----:B------:R-:W-:Y:S01]  /*7170*/  ISETP.GT.U32.AND P4, PT, R115, R227, PT ;  /* 0x000000e37300720c */ /* 0x000fe20003f84070 */
[----:B------:R-:W-:-:S04]  /*7180*/  IMAD.HI.U32 R3, R0, R229, RZ ;  /* 0x000000e500037227 */ /* 0x000fc800078e00ff */
[----:B------:R-:W-:Y:S02]  /*7190*/  @!P5 IMAD.IADD R225, R225, 0x1, -R115 ;  /* 0x00000001e1e1d824 */ /* 0x000fe400078e0a73 */
[----:B------:R-:W-:Y:S01]  /*71a0*/  @!P6 IADD3 R226, PT, PT, R226, -R115, RZ ;  /* 0x80000073e2e2e210 */ /* 0x000fe20007ffe0ff */
[C---:B------:R-:W-:Y:S02]  /*71b0*/  IMAD R228, R115.reuse, R2, R228 ;  /* 0x0000000273e47224 */ /* 0x040fe400078e02e4 */
[C---:B------:R-:W-:Y:S01]  /*71c0*/  ISETP.GT.U32.AND P5, PT, R115.reuse, R225, PT ;  /* 0x000000e17300720c */ /* 0x040fe20003fa4070 */
[----:B------:R-:W-:Y:S01]  /*71d0*/  IMAD.MOV R6, RZ, RZ, -R3 ;  /* 0x000000ffff067224 */ /* 0x000fe200078e0a03 */
[----:B------:R-:W-:Y:S01]  /*71e0*/  ISETP.GT.U32.AND P6, PT, R115, R226, PT ;  /* 0x000000e27300720c */ /* 0x000fe20003fc4070 */
[----:B------:R-:W-:Y:S02]  /*71f0*/  @!P4 IMAD.IADD R227, R227, 0x1, -R115 ;  /* 0x00000001e3e3c824 */ /* 0x000fe400078e0a73 */
[----:B------:R-:W-:-:S03]  /*7200*/  IMAD.HI.U32 R4, R0, R230, RZ ;  /* 0x000000e600047227 */ /* 0x000fc600078e00ff */
[C---:B------:R-:W-:Y:S01]  /*7210*/  ISETP.GT.U32.AND P4, PT, R115.reuse, R227, PT ;  /* 0x000000e37300720c */ /* 0x040fe20003f84070 */
[----:B------:R-:W-:Y:S01]  /*7220*/  IMAD R229, R115, R6, R229 ;  /* 0x0000000673e57224 */ /* 0x000fe200078e02e5 */
[----:B------:R-:W-:Y:S01]  /*7230*/  IADD3 R4, PT, PT, -R4, RZ, RZ ;  /* 0x000000ff04047210 */ /* 0x000fe20007ffe1ff */
[----:B------:R-:W-:Y:S01]  /*7240*/  @!P2 IMAD.MOV R210, RZ, RZ, -R210 ;  /* 0x000000ffffd2a224 */ /* 0x000fe200078e0ad2 */
[----:B------:R-:W-:Y:S01]  /*7250*/  ISETP.GE.AND P2, PT, R7, RZ, PT ;  /* 0x000000ff0700720c */ /* 0x000fe20003f46270 */
[--C-:B------:R-:W-:Y:S01]  /*7260*/  @!P5 IMAD.IADD R225, R225, 0x1, -R115.reuse ;  /* 0x00000001e1e1d824 */ /* 0x100fe200078e0a73 */
[C---:B------:R-:W-:Y:S01]  /*7270*/  ISETP.GT.U32.AND P5, PT, R115.reuse, R228, PT ;  /* 0x000000e47300720c */ /* 0x040fe20003fa4070 */
[C---:B------:R-:W-:Y:S01]  /*7280*/  IMAD R230, R115.reuse, R4, R230 ;  /* 0x0000000473e67224 */ /* 0x040fe200078e02e6 */
[----:B------:R-:W-:Y:S01]  /*7290*/  @!P6 IADD3 R226, PT, PT, R226, -R115, RZ ;  /* 0x80000073e2e2e210 */ /* 0x000fe20007ffe0ff */
[C---:B------:R-:W-:Y:S01]  /*72a0*/  VIADD R7, R142.reuse, 0x8b ;  /* 0x0000008b8e077836 */ /* 0x040fe20000000000 */
[----:B------:R-:W-:Y:S01]  /*72b0*/  ISETP.GT.U32.AND P6, PT, R115, R229, PT ;  /* 0x000000e57300720c */ /* 0x000fe20003fc4070 */
[C---:B------:R-:W-:Y:S01]  /*72c0*/  VIADD R3, R142.reuse, 0x8d ;  /* 0x0000008d8e037836 */ /* 0x040fe20000000000 */
[C---:B------:R-:W-:Y:S01]  /*72d0*/  IADD3 R6, PT, PT, R142.reuse, 0x8c, RZ ;  /* 0x0000008c8e067810 */ /* 0x040fe20007ffe0ff */
[C---:B------:R-:W-:Y:S01]  /*72e0*/  VIADD R2, R142.reuse, 0x8e ;  /* 0x0000008e8e027836 */ /* 0x040fe20000000000 */
[----:B------:R-:W-:Y:S01]  /*72f0*/  @!P4 IADD3 R227, PT, PT, R227, -R115, RZ ;  /* 0x80000073e3e3c210 */ /* 0x000fe20007ffe0ff */
[C---:B------:R-:W-:Y:S01]  /*7300*/  VIADD R136, R142.reuse, 0x94 ;  /* 0x000000948e887836 */ /* 0x040fe20000000000 */
[----:B------:R-:W-:Y:S01]  /*7310*/  ISETP.GT.U32.AND P4, PT, R115, R230, PT ;  /* 0x000000e67300720c */ /* 0x000fe20003f84070 */
[----:B------:R-:W-:Y:S01]  /*7320*/  VIADD R117, R142, 0x95 ;  /* 0x000000958e757836 */ /* 0x000fe20000000000 */
[----:B------:R-:W-:Y:S01]  /*7330*/  IABS R231, R7 ;  /* 0x0000000700e77213 */ /* 0x000fe20000000000 */
[--C-:B------:R-:W-:Y:S01]  /*7340*/  @!P5 IMAD.IADD R228, R228, 0x1, -R115.reuse ;  /* 0x00000001e4e4d824 */ /* 0x100fe200078e0a73 */
[----:B------:R-:W-:Y:S01]  /*7350*/  IABS R232, R6 ;  /* 0x0000000600e87213 */ /* 0x000fe20000000000 */
[----:B------:R-:W-:Y:S01]  /*7360*/  VIADD R116, R142, 0x96 ;  /* 0x000000968e747836 */ /* 0x000fe20000000000 */
[----:B------:R-:W-:Y:S01]  /*7370*/  IABS R233, R3 ;  /* 0x0000000300e97213 */ /* 0x000fe20000000000 */
[--C-:B------:R-:W-:Y:S01]  /*7380*/  @!P6 IMAD.IADD R229, R229, 0x1, -R115.reuse ;  /* 0x00000001e5e5e824 */ /* 0x100fe200078e0a73 */
[C---:B------:R-:W-:Y:S01]  /*7390*/  ISETP.GT.U32.AND P5, PT, R115.reuse, R228, PT ;  /* 0x000000e47300720c */ /* 0x040fe20003fa4070 */
[C---:B------:R-:W-:Y:S01]  /*73a0*/  IMAD.HI.U32 R4, R0.reuse, R231, RZ ;  /* 0x000000e700047227 */ /* 0x040fe200078e00ff */
[----:B------:R-:W-:Y:S01]  /*73b0*/  IABS R234, R2 ;  /* 0x0000000200ea7213 */ /* 0x000fe20000000000 */
[----:B------:R-:W-:Y:S01]  /*73c0*/  STL [R1+0x3624], R210 ;  /* 0x003624d201007387 */ /* 0x000fe20000100800 */
[----:B------:R-:W-:Y:S01]  /*73d0*/  ISETP.GT.U32.AND P6, PT, R115, R229, PT ;  /* 0x000000e57300720c */ /* 0x000fe20003fc4070 */
[----:B------:R-:W-:Y:S01]  /*73e0*/  IMAD.MOV R4, RZ, RZ, -R4 ;  /* 0x000000ffff047224 */ /* 0x000fe200078e0a04 */
[----:B------:R-:W-:Y:S01]  /*73f0*/  IABS R242, R136 ;  /* 0x0000008800f27213 */ /* 0x000fe20000000000 */
[----:B------:R-:W-:Y:S01]  /*7400*/  IMAD.HI.U32 R5, R0, R232, RZ ;  /* 0x000000e800057227 */ /* 0x000fe200078e00ff */
[----:B------:R-:W-:Y:S01]  /*7410*/  IABS R243, R117 ;  /* 0x0000007500f37213 */ /* 0x000fe20000000000 */
[----:B------:R2:W-:Y:S01]  /*7420*/  STL [R1+0x3620], R212 ;  /* 0x003620d401007387 */ /* 0x0005e20000100800 */
[----:B------:R-:W-:Y:S01]  /*7430*/  IABS R244, R116 ;  /* 0x0000007400f47213 */ /* 0x000fe20000000000 */
[----:B------:R-:W-:-:S02]  /*7440*/  @!P4 IMAD.IADD R230, R230, 0x1, -R115 ;  /* 0x00000001e6e6c824 */ /* 0x000fc400078e0a73 */
[C---:B------:R-:W-:Y:S01]  /*7450*/  IMAD R231, R115.reuse, R4, R231 ;  /* 0x0000000473e77224 */ /* 0x040fe200078e02e7 */
[----:B------:R-:W-:Y:S01]  /*7460*/  IADD3 R4, PT, PT, R142, 0x90, RZ ;  /* 0x000000908e047810 */ /* 0x000fe20007ffe0ff */
[----:B------:R-:W-:Y:S01]  /*7470*/  IMAD.MOV R5, RZ, RZ, -R5 ;  /* 0x000000ffff057224 */ /* 0x000fe200078e0a05 */
[C---:B------:R-:W-:Y:S01]  /*7480*/  ISETP.GT.U32.AND P4, PT, R115.reuse, R230, PT ;  /* 0x000000e67300720c */ /* 0x040fe20003f84070 */
[----:B------:R-:W-:Y:S01]  /*7490*/  @!P5 IMAD.IADD R228, R228, 0x1, -R115 ;  /* 0x00000001e4e4d824 */ /* 0x000fe200078e0a73 */
[----:B------:R-:W-:Y:S01]  /*74a0*/  ISETP.GT.U32.AND P5, PT, R115, R231, PT ;  /* 0x000000e77300720c */ /* 0x000fe20003fa4070 */
[----:B------:R-:W-:Y:S01]  /*74b0*/  IMAD.HI.U32 R11, R0, R233, RZ ;  /* 0x000000e9000b7227 */ /* 0x000fe200078e00ff */
[----:B------:R-:W-:Y:S01]  /*74c0*/  @!P6 IADD3 R229, PT, PT, R229, -R115, RZ ;  /* 0x80000073e5e5e210 */ /* 0x000fe20007ffe0ff */
[----:B------:R3:W-:Y:S01]  /*74d0*/  STL [R1+0x361c], R214 ;  /* 0x00361cd601007387 */ /* 0x0007e20000100800 */
[----:B------:R-:W-:Y:S01]  /*74e0*/  IABS R236, R4 ;  /* 0x0000000400ec7213 */ /* 0x000fe20000000000 */
[----:B------:R-:W-:-:S02]  /*74f0*/  IMAD R232, R115, R5, R232 ;  /* 0x0000000573e87224 */ /* 0x000fc400078e02e8 */
[----:B------:R-:W-:Y:S02]  /*7500*/  IMAD.MOV R16, RZ, RZ, -R11 ;  /* 0x000000ffff107224 */ /* 0x000fe400078e0a0b */
[----:B------:R-:W-:Y:S01]  /*7510*/  VIADD R5, R142, 0x8f ;  /* 0x0000008f8e057836 */ /* 0x000fe20000000000 */
[C---:B------:R-:W-:Y:S01]  /*7520*/  ISETP.GT.U32.AND P6, PT, R115.reuse, R232, PT ;  /* 0x000000e87300720c */ /* 0x040fe20003fc4070 */
[----:B------:R-:W-:Y:S01]  /*7530*/  IMAD R233, R115, R16, R233 ;  /* 0x0000001073e97224 */ /* 0x000fe200078e02e9 */
[----:B------:R-:W-:Y:S01]  /*7540*/  @!P4 IADD3 R230, PT, PT, R230, -R115, RZ ;  /* 0x80000073e6e6c210 */ /* 0x000fe20007ffe0ff */
[----:B------:R-:W-:Y:S01]  /*7550*/  @!P5 IMAD.IADD R231, R231, 0x1, -R115 ;  /* 0x00000001e7e7d824 */ /* 0x000fe200078e0a73 */
[----:B------:R-:W-:Y:S01]  /*7560*/  IABS R235, R5 ;  /* 0x0000000500eb7213 */ /* 0x000fe20000000000 */
[----:B------:R-:W-:Y:S01]  /*7570*/  IMAD.HI.U32 R15, R0, R234, RZ ;  /* 0x000000ea000f7227 */ /* 0x000fe200078e00ff */
[C---:B------:R-:W-:Y:S02]  /*7580*/  ISETP.GT.U32.AND P4, PT, R115.reuse, R233, PT ;  /* 0x000000e97300720c */ /* 0x040fe40003f84070 */
[----:B------:R-:W-:Y:S01]  /*7590*/  ISETP.GT.U32.AND P5, PT, R115, R231, PT ;  /* 0x000000e77300720c */ /* 0x000fe20003fa4070 */
[----:B------:R-:W-:-:S02]  /*75a0*/  IMAD.MOV R15, RZ, RZ, -R15 ;  /* 0x000000ffff0f7224 */ /* 0x000fc400078e0a0f */
[----:B------:R-:W-:Y:S02]  /*75b0*/  IMAD.HI.U32 R11, R0, R235, RZ ;  /* 0x000000eb000b7227 */ /* 0x000fe400078e00ff */
[----:B------:R-:W-:Y:S02]  /*75c0*/  @!P6 IADD3 R232, PT, PT, R232, -R115, RZ ;  /* 0x80000073e8e8e210 */ /* 0x000fe40007ffe0ff */
[C---:B------:R-:W-:Y:S02]  /*75d0*/  IMAD R234, R115.reuse, R15, R234 ;  /* 0x0000000f73ea7224 */ /* 0x040fe400078e02ea */
[----:B------:R-:W-:Y:S01]  /*75e0*/  ISETP.GT.U32.AND P6, PT, R115, R232, PT ;  /* 0x000000e87300720c */ /* 0x000fe20003fc4070 */
[----:B------:R-:W-:Y:S02]  /*75f0*/  IMAD.MOV R22, RZ, RZ, -R11 ;  /* 0x000000ffff167224 */ /* 0x000fe400078e0a0b */
[----:B------:R-:W-:Y:S01]  /*7600*/  @!P4 IMAD.IADD R233, R233, 0x1, -R115 ;  /* 0x00000001e9e9c824 */ /* 0x000fe200078e0a73 */
[----:B------:R-:W-:Y:S01]  /*7610*/  @!P5 IADD3 R231, PT, PT, R231, -R115, RZ ;  /* 0x80000073e7e7d210 */ /* 0x000fe20007ffe0ff */
[C---:B------:R-:W-:Y:S01]  /*7620*/  IMAD R235, R115.reuse, R22, R235 ;  /* 0x0000001673eb7224 */ /* 0x040fe200078e02eb */
[C---:B------:R-:W-:Y:S01]  /*7630*/  ISETP.GT.U32.AND P5, PT, R115.reuse, R234, PT ;  /* 0x000000ea7300720c */ /* 0x040fe20003fa4070 */
[----:B------:R-:W-:Y:S01]  /*7640*/  IMAD.HI.U32 R15, R0, R236, RZ ;  /* 0x000000ec000f7227 */ /* 0x000fe200078e00ff */
[----:B------:R-:W-:-:S03]  /*7650*/  ISETP.GT.U32.AND P4, PT, R115, R233, PT ;  /* 0x000000e97300720c */ /* 0x000fc60003f84070 */
[----:B------:R-:W-:Y:S02]  /*7660*/  IMAD.MOV R15, RZ, RZ, -R15 ;  /* 0x000000ffff0f7224 */ /* 0x000fe400078e0a0f */
[--C-:B------:R-:W-:Y:S01]  /*7670*/  @!P6 IMAD.IADD R232, R232, 0x1, -R115.reuse ;  /* 0x00000001e8e8e824 */ /* 0x100fe200078e0a73 */
[C---:B------:R-:W-:Y:S01]  /*7680*/  ISETP.GT.U32.AND P6, PT, R115.reuse, R235, PT ;  /* 0x000000eb7300720c */ /* 0x040fe20003fc4070 */
[----:B------:R-:W-:Y:S02]  /*7690*/  IMAD R236, R115, R15, R236 ;  /* 0x0000000f73ec7224 */ /* 0x000fe400078e02ec */
[----:B------:R-:W-:Y:S02]  /*76a0*/  IMAD.HI.U32 R16, R0, R237, RZ ;  /* 0x000000ed00107227 */ /* 0x000fe400078e00ff */
[----:B------:R-:W-:Y:S02]  /*76b0*/  @!P5 IADD3 R234, PT, PT, R234, -R115, RZ ;  /* 0x80000073eaead210 */ /* 0x000fe40007ffe0ff */
[----:B------:R-:W-:Y:S01]  /*76c0*/  @!P4 IMAD.IADD R233, R233, 0x1, -R115 ;  /* 0x00000001e9e9c824 */ /* 0x000fe200078e0a73 */
[C---:B------:R-:W-:Y:S01]  /*76d0*/  ISETP.GT.U32.AND P4, PT, R115.reuse, R236, PT ;  /* 0x000000ec7300720c */ /* 0x040fe20003f84070 */
[----:B------:R-:W-:Y:S01]  /*76e0*/  IMAD.MOV R16, RZ, RZ, -R16 ;  /* 0x000000ffff107224 */ /* 0x000fe200078e0a10 */
[----:B------:R-:W-:Y:S01]  /*76f0*/  ISETP.GT.U32.AND P5, PT, R115, R234, PT ;  /* 0x000000ea7300720c */ /* 0x000fe20003fa4070 */
[----:B------:R-:W-:-:S02]  /*7700*/  IMAD.HI.U32 R11, R0, R238, RZ ;  /* 0x000000ee000b7227 */ /* 0x000fc400078e00ff */
[----:B------:R-:W-:Y:S02]  /*7710*/  @!P6 IADD3 R235, PT, PT, R235, -R115, RZ ;  /* 0x80000073ebebe210 */ /* 0x000fe40007ffe0ff */
[C---:B------:R-:W-:Y:S02]  /*7720*/  IMAD R237, R115.reuse, R16, R237 ;  /* 0x0000001073ed7224 */ /* 0x040fe400078e02ed */
[----:B------:R-:W-:Y:S01]  /*7730*/  ISETP.GT.U32.AND P6, PT, R115, R235, PT ;  /* 0x000000eb7300720c */ /* 0x000fe20003fc4070 */
[----:B------:R-:W-:Y:S02]  /*7740*/  IMAD.MOV R22, RZ, RZ, -R11 ;  /* 0x000000ffff167224 */ /* 0x000fe400078e0a0b */
[----:B------:R-:W-:-:S04]  /*7750*/  IMAD.HI.U32 R15, R0, R239, RZ ;  /* 0x000000ef000f7227 */ /* 0x000fc800078e00ff */
[--C-:B------:R-:W-:Y:S02]  /*7760*/  @!P4 IMAD.IADD R236, R236, 0x1, -R115.reuse ;  /* 0x00000001ececc824 */ /* 0x100fe400078e0a73 */
[C---:B------:R-:W-:Y:S02]  /*7770*/  IMAD R238, R115.reuse, R22, R238 ;  /* 0x0000001673ee7224 */ /* 0x040fe400078e02ee */
[--C-:B------:R-:W-:Y:S01]  /*7780*/  @!P5 IMAD.IADD R234, R234, 0x1, -R115.reuse ;  /* 0x00000001eaead824 */ /* 0x100fe200078e0a73 */
[----:B------:R-:W-:Y:S01]  /*7790*/  ISETP.GT.U32.AND P4, PT, R115, R236, PT ;  /* 0x000000ec7300720c */ /* 0x000fe20003f84070 */
[----:B------:R-:W-:Y:S01]  /*77a0*/  @!P6 IMAD.IADD R235, R235, 0x1, -R115 ;  /* 0x00000001ebebe824 */ /* 0x000fe200078e0a73 */
[C---:B------:R-:W-:Y:S01]  /*77b0*/  ISETP.GT.U32.AND P5, PT, R115.reuse, R237, PT ;  /* 0x000000ed7300720c */ /* 0x040fe20003fa4070 */
[----:B------:R-:W-:Y:S01]  /*77c0*/  IMAD.MOV R22, RZ, RZ, -R15 ;  /* 0x000000ffff167224 */ /* 0x000fe200078e0a0f */
[----:B------:R-:W-:Y:S01]  /*77d0*/  ISETP.GT.U32.AND P6, PT, R115, R238, PT ;  /* 0x000000ee7300720c */ /* 0x000fe20003fc4070 */
[----:B------:R-:W-:-:S04]  /*77e0*/  IMAD.HI.U32 R11, R0, R242, RZ ;  /* 0x000000f2000b7227 */ /* 0x000fc800078e00ff */
[----:B------:R-:W-:Y:S02]  /*77f0*/  IMAD R239, R115, R22, R239 ;  /* 0x0000001673ef7224 */ /* 0x000fe400078e02ef */
[----:B------:R-:W-:Y:S02]  /*7800*/  IMAD.HI.U32 R16, R0, R243, RZ ;  /* 0x000000f300107227 */ /* 0x000fe400078e00ff */
[----:B------:R-:W-:Y:S02]  /*7810*/  @!P4 IADD3 R236, PT, PT, R236, -R115, RZ ;  /* 0x80000073ececc210 */ /* 0x000fe40007ffe0ff */
[--C-:B------:R-:W-:Y:S01]  /*7820*/  @!P5 IMAD.IADD R237, R237, 0x1, -R115.reuse ;  /* 0x00000001ededd824 */ /* 0x100fe200078e0a73 */
[C---:B------:R-:W-:Y:S01]  /*7830*/  ISETP.GT.U32.AND P4, PT, R115.reuse, R239, PT ;  /* 0x000000ef7300720c */ /* 0x040fe20003f84070 */
[----:B------:R-:W-:Y:S02]  /*7840*/  @!P6 IMAD.IADD R238, R238, 0x1, -R115 ;  /* 0x00000001eeeee824 */ /* 0x000fe400078e0a73 */
[----:B------:R-:W-:Y:S01]  /*7850*/  IMAD.MOV R11, RZ, RZ, -R11 ;  /* 0x000000ffff0b7224 */ /* 0x000fe200078e0a0b */
[C---:B------:R-:W-:Y:S01]  /*7860*/  ISETP.GT.U32.AND P5, PT, R115.reuse, R237, PT ;  /* 0x000000ed7300720c */ /* 0x040fe20003fa4070 */
[----:B------:R-:W-:Y:S01]  /*7870*/  IMAD.MOV R16, RZ, RZ, -R16 ;  /* 0x000000ffff107224 */ /* 0x000fe200078e0a10 */
[C---:B------:R-:W-:Y:S01]  /*7880*/  ISETP.GT.U32.AND P6, PT, R115.reuse, R238, PT ;  /* 0x000000ee7300720c */ /* 0x040fe20003fc4070 */
[----:B------:R-:W-:-:S02]  /*7890*/  IMAD R242, R115, R11, R242 ;  /* 0x0000000b73f27224 */ /* 0x000fc400078e02f2 */
[----:B------:R-:W-:Y:S02]  /*78a0*/  IMAD R243, R115, R16, R243 ;  /* 0x0000001073f37224 */ /* 0x000fe400078e02f3 */
[----:B------:R-:W-:-:S04]  /*78b0*/  IMAD.HI.U32 R11, R0, R244, RZ ;  /* 0x000000f4000b7227 */ /* 0x000fc800078e00ff */
[----:B------:R-:W-:Y:S02]  /*78c0*/  @!P4 IMAD.IADD R239, R239, 0x1, -R115 ;  /* 0x00000001efefc824 */ /* 0x000fe400078e0a73 */
[----:B------:R-:W-:Y:S01]  /*78d0*/  @!P5 IADD3 R237, PT, PT, R237, -R115, RZ ;  /* 0x80000073ededd210 */ /* 0x000fe20007ffe0ff */
[----:B------:R-:W-:Y:S01]  /*78e0*/  IMAD.MOV R11, RZ, RZ, -R11 ;  /* 0x000000ffff0b7224 */ /* 0x000fe200078e0a0b */
[C---:B------:R-:W-:Y:S01]  /*78f0*/  ISETP.GT.U32.AND P5, PT, R115.reuse, R242, PT ;  /* 0x000000f27300720c */ /* 0x040fe20003fa4070 */
[----:B------:R-:W-:Y:S01]  /*7900*/  VIADD R240, R142, 0x97 ;  /* 0x000000978ef07836 */ /* 0x000fe20000000000 */
[C---:B------:R-:W-:Y:S01]  /*7910*/  ISETP.GT.U32.AND P4, PT, R115.reuse, R239, PT ;  /* 0x000000ef7300720c */ /* 0x040fe20003f84070 */
[C---:B------:R-:W-:Y:S01]  /*7920*/  IMAD R244, R115.reuse, R11, R244 ;  /* 0x0000000b73f47224 */ /* 0x040fe200078e02f4 */
[----:B------:R-:W-:Y:S01]  /*7930*/  @!P6 IADD3 R238, PT, PT, R238, -R115, RZ ;  /* 0x80000073eeeee210 */ /* 0x000fe20007ffe0ff */
[----:B------:R-:W-:Y:S01]  /*7940*/  VIADD R139, R142, 0x99 ;  /* 0x000000998e8b7836 */ /* 0x000fe20000000000 */
[----:B------:R-:W-:Y:S01]  /*7950*/  ISETP.GT.U32.AND P6, PT, R115, R243, PT ;  /* 0x000000f37300720c */ /* 0x000fe20003fc4070 */
[----:B------:R-:W-:Y:S01]  /*7960*/  IMAD.HI.U32 R16, R0, R246, RZ ;  /* 0x000000f600107227 */ /* 0x000fe200078e00ff */
[----:B------:R-:W-:-:S02]  /*7970*/  IABS R245, R240 ;  /* 0x000000f000f57213 */ /* 0x000fc40000000000 */
[----:B------:R-:W-:Y:S01]  /*7980*/  IABS R102, R139 ;  /* 0x0000008b00667213 */ /* 0x000fe20000000000 */
[----:B------:R-:W-:Y:S02]  /*7990*/  IMAD.MOV R16, RZ, RZ, -R16 ;  /* 0x000000ffff107224 */ /* 0x000fe400078e0a10 */
[--C-:B------:R-:W-:Y:S02]  /*79a0*/  @!P5 IMAD.IADD R242, R242, 0x1, -R115.reuse ;  /* 0x00000001f2f2d824 */ /* 0x100fe400078e0a73 */
[----:B------:R-:W-:Y:S01]  /*79b0*/  @!P4 IMAD.IADD R239, R239, 0x1, -R115 ;  /* 0x00000001efefc824 */ /* 0x000fe200078e0a73 */
[----:B------:R-:W-:Y:S01]  /*79c0*/  ISETP.GT.U32.AND P4, PT, R115, R244, PT ;  /* 0x000000f47300720c */ /* 0x000fe20003f84070 */
[----:B------:R-:W-:Y:S02]  /*79d0*/  VIADD R251, R142, 0x9b ;  /* 0x0000009b8efb7836 */ /* 0x000fe40000000000 */
[----:B------:R-:W-:Y:S01]  /*79e0*/  @!P6 IADD3 R243, PT, PT, R243, -R115, RZ ;  /* 0x80000073f3f3e210 */ /* 0x000fe20007ffe0ff */
[----:B------:R-:W-:Y:S01]  /*79f0*/  IMAD.HI.U32 R15, R0, R245, RZ ;  /* 0x000000f5000f7227 */ /* 0x000fe200078e00ff */
[----:B------:R-:W-:-:S02]  /*7a00*/  ISETP.GT.U32.AND P6, PT, R115, R242, PT ;  /* 0x000000f27300720c */ /* 0x000fc40003fc4070 */
[----:B------:R-:W-:Y:S01]  /*7a10*/  IABS R100, R251 ;  /* 0x000000fb00647213 */ /* 0x000fe20000000000 */
[----:B------:R-:W-:Y:S01]  /*7a20*/  IMAD R246, R115, R16, R246 ;  /* 0x0000001073f67224 */ /* 0x000fe200078e02f6 */
[----:B------:R-:W-:Y:S01]  /*7a30*/  IADD3 R28, PT, PT, -R15, RZ, RZ ;  /* 0x000000ff0f1c7210 */ /* 0x000fe20007ffe1ff */
[----:B------:R-:W-:-:S04]  /*7a40*/  IMAD.HI.U32 R22, R0, R102, RZ ;  /* 0x0000006600167227 */ /* 0x000fc800078e00ff */
[--C-:B------:R-:W-:Y:S01]  /*7a50*/  @!P4 IMAD.IADD R244, R244, 0x1, -R115.reuse ;  /* 0x00000001f4f4c824 */ /* 0x100fe200078e0a73 */
[C---:B------:R-:W-:Y:S01]  /*7a60*/  ISETP.GT.U32.AND P4, PT, R115.reuse, R243, PT ;  /* 0x000000f37300720c */ /* 0x040fe20003f84070 */
[----:B------:R-:W-:Y:S02]  /*7a70*/  IMAD.MOV R22, RZ, RZ, -R22 ;  /* 0x000000ffff167224 */ /* 0x000fe400078e0a16 */
[----:B------:R-:W-:Y:S01]  /*7a80*/  @!P6 IMAD.IADD R242, R242, 0x1, -R115 ;  /* 0x00000001f2f2e824 */ /* 0x000fe200078e0a73 */
[C---:B------:R-:W-:Y:S01]  /*7a90*/  ISETP.GT.U32.AND P6, PT, R115.reuse, R246, PT ;  /* 0x000000f67300720c */ /* 0x040fe20003fc4070 */
[----:B------:R-:W-:Y:S01]  /*7aa0*/  IMAD.HI.U32 R15, R0, R100, RZ ;  /* 0x00000064000f7227 */ /* 0x000fe200078e00ff */
[----:B------:R-:W-:-:S03]  /*7ab0*/  ISETP.GT.U32.AND P3, PT, R115, R244, PT ;  /* 0x000000f47300720c */ /* 0x000fc60003f64070 */
[----:B------:R-:W-:Y:S02]  /*7ac0*/  IMAD R102, R115, R22, R102 ;  /* 0x0000001673667224 */ /* 0x000fe400078e0266 */
[----:B------:R-:W-:Y:S02]  /*7ad0*/  IMAD.MOV R22, RZ, RZ, -R15 ;  /* 0x000000ffff167224 */ /* 0x000fe400078e0a0f */
[----:B------:R-:W-:Y:S01]  /*7ae0*/  @!P4 IMAD.IADD R243, R243, 0x1, -R115 ;  /* 0x00000001f3f3c824 */ /* 0x000fe200078e0a73 */
[C---:B------:R-:W-:Y:S01]  /*7af0*/  ISETP.GT.U32.AND P4, PT, R115.reuse, R102, PT ;  /* 0x000000667300720c */ /* 0x040fe20003f84070 */
[C---:B------:R-:W-:Y:S02]  /*7b00*/  IMAD R100, R115.reuse, R22, R100 ;  /* 0x0000001673647224 */ /* 0x040fe400078e0264 */
[----:B------:R-:W-:Y:S01]  /*7b10*/  @!P6 IADD3 R246, PT, PT, R246, -R115, RZ ;  /* 0x80000073f6f6e210 */ /* 0x000fe20007ffe0ff */
[C---:B------:R-:W-:Y:S02]  /*7b20*/  VIADD R113, R142.reuse, 0x9d ;  /* 0x0000009d8e717836 */ /* 0x040fe40000000000 */
[----:B------:R-:W-:Y:S01]  /*7b30*/  ISETP.GT.U32.AND P6, PT, R115, R100, PT ;  /* 0x000000647300720c */ /* 0x000fe20003fc4070 */
[----:B------:R-:W-:-:S02]  /*7b40*/  VIADD R104, R142, 0x9f ;  /* 0x0000009f8e687836 */ /* 0x000fc40000000000 */
[----:B------:R-:W-:Y:S01]  /*7b50*/  IABS R98, R113 ;  /* 0x0000007100627213 */ /* 0x000fe20000000000 */
[----:B------:R-:W-:Y:S02]  /*7b60*/  VIADD R250, R142, 0x9a ;  /* 0x0000009a8efa7836 */ /* 0x000fe40000000000 */
[C---:B------:R-:W-:Y:S01]  /*7b70*/  IMAD R245, R115.reuse, R28, R245 ;  /* 0x0000001c73f57224 */ /* 0x040fe200078e02f5 */
[----:B------:R-:W-:Y:S01]  /*7b80*/  IABS R96, R104 ;  /* 0x0000006800607213 */ /* 0x000fe20000000000 */
[----:B------:R-:W-:Y:S01]  /*7b90*/  @!P4 IMAD.IADD R102, R102, 0x1, -R115 ;  /* 0x000000016666c824 */ /* 0x000fe200078e0a73 */
[----:B------:R-:W-:Y:S01]  /*7ba0*/  IABS R101, R250 ;  /* 0x000000fa00657213 */ /* 0x000fe20000000000 */
[----:B------:R-:W-:Y:S01]  /*7bb0*/  IMAD.HI.U32 R15, R0, R98, RZ ;  /* 0x00000062000f7227 */ /* 0x000fe200078e00ff */
[----:B------:R-:W-:-:S03]  /*7bc0*/  ISETP.GT.U32.AND P5, PT, R115, R245, PT ;  /* 0x000000f57300720c */ /* 0x000fc60003fa4070 */
[----:B------:R-:W-:Y:S01]  /*7bd0*/  @!P6 IMAD.IADD R100, R100, 0x1, -R115 ;  /* 0x000000016464e824 */ /* 0x000fe200078e0a73 */
[C---:B------:R-:W-:Y:S01]  /*7be0*/  ISETP.GT.U32.AND P6, PT, R115.reuse, R102, PT ;  /* 0x000000667300720c */ /* 0x040fe20003fc4070 */
[----:B------:R-:W-:Y:S02]  /*7bf0*/  IMAD.MOV R15, RZ, RZ, -R15 ;  /* 0x000000ffff0f7224 */ /* 0x000fe400078e0a0f */
[----:B------:R-:W-:Y:S02]  /*7c00*/  VIADD R106, R142, 0x9c ;  /* 0x0000009c8e6a7836 */ /* 0x000fe40000000000 */
[----:B------:R-:W-:Y:S02]  /*7c10*/  IMAD R98, R115, R15, R98 ;  /* 0x0000000f73627224 */ /* 0x000fe400078e0262 */
[----:B------:R-:W-:Y:S01]  /*7c20*/  IMAD.HI.U32 R15, R0, R96, RZ ;  /* 0x00000060000f7227 */ /* 0x000fe200078e00ff */
[----:B------:R-:W-:-:S03]  /*7c30*/  IABS R99, R106 ;  /* 0x0000006a00637213 */ /* 0x000fc60000000000 */
[----:B------:R-:W-:-:S04]  /*7c40*/  IMAD.HI.U32 R11, R0, R101, RZ ;  /* 0x00000065000b7227 */ /* 0x000fc800078e00ff */
[----:B------:R-:W-:Y:S01]  /*7c50*/  @!P6 IMAD.IADD R102, R102, 0x1, -R115 ;  /* 0x000000016666e824 */ /* 0x000fe200078e0a73 */
[----:B------:R-:W-:Y:S01]  /*7c60*/  ISETP.GT.U32.AND P6, PT, R115, R98, PT ;  /* 0x000000627300720c */ /* 0x000fe20003fc4070 */
[C---:B------:R-:W-:Y:S02]  /*7c70*/  VIADD R252, R142.reuse, 0x9e ;  /* 0x0000009e8efc7836 */ /* 0x040fe40000000000 */
[----:B------:R-:W-:Y:S02]  /*7c80*/  IMAD.MOV R15, RZ, RZ, -R15 ;  /* 0x000000ffff0f7224 */ /* 0x000fe400078e0a0f */
[----:B------:R-:W-:Y:S01]  /*7c90*/  VIADD R248, R142, 0xa1 ;  /* 0x000000a18ef87836 */ /* 0x000fe20000000000 */
[----:B------:R-:W-:Y:S01]  /*7ca0*/  IABS R97, R252 ;  /* 0x000000fc00617213 */ /* 0x000fe20000000000 */
[----:B------:R-:W-:Y:S02]  /*7cb0*/  IMAD.MOV R16, RZ, RZ, -R11 ;  /* 0x000000ffff107224 */ /* 0x000fe400078e0a0b */
[----:B------:R-:W-:Y:S01]  /*7cc0*/  IMAD.HI.U32 R11, R0, R99, RZ ;  /* 0x00000063000b7227 */ /* 0x000fe200078e00ff */
[----:B------:R-:W-:-:S03]  /*7cd0*/  IABS R94, R248 ;  /* 0x000000f8005e7213 */ /* 0x000fc60000000000 */
[----:B------:R-:W-:Y:S02]  /*7ce0*/  @!P6 IMAD.IADD R98, R98, 0x1, -R115 ;  /* 0x000000016262e824 */ /* 0x000fe400078e0a73 */
[C---:B------:R-:W-:Y:S02]  /*7cf0*/  IMAD R96, R115.reuse, R15, R96 ;  /* 0x0000000f73607224 */ /* 0x040fe400078e0260 */
[C---:B------:R-:W-:Y:S01]  /*7d00*/  IMAD R101, R115.reuse, R16, R101 ;  /* 0x0000001073657224 */ /* 0x040fe200078e0265 */
[----:B------:R-:W-:Y:S01]  /*7d10*/  ISETP.GT.U32.AND P6, PT, R115, R98, PT ;  /* 0x000000627300720c */ /* 0x000fe20003fc4070 */
[----:B------:R-:W-:Y:S01]  /*7d20*/  @!P5 IMAD.IADD R245, R245, 0x1, -R115 ;  /* 0x00000001f5f5d824 */ /* 0x000fe200078e0a73 */
[----:B------:R-:W-:Y:S01]  /*7d30*/  IADD3 R16, PT, PT, -R11, RZ, RZ ;  /* 0x000000ff0b107210 */ /* 0x000fe20007ffe1ff */
[----:B------:R-:W-:-:S03]  /*7d40*/  IMAD.HI.U32 R11, R0, R97, RZ ;  /* 0x00000061000b7227 */ /* 0x000fc600078e00ff */
[----:B------:R-:W-:Y:S01]  /*7d50*/  ISETP.GT.U32.AND P5, PT, R115, R245, PT ;  /* 0x000000f57300720c */ /* 0x000fe20003fa4070 */
[----:B------:R-:W-:-:S04]  /*7d60*/  IMAD.HI.U32 R15, R0, R94, RZ ;  /* 0x0000005e000f7227 */ /* 0x000fc800078e00ff */
[C---:B------:R-:W-:Y:S02]  /*7d70*/  IMAD R99, R115.reuse, R16, R99 ;  /* 0x0000001073637224 */ /* 0x040fe400078e0263 */
[----:B------:R-:W-:Y:S01]  /*7d80*/  @!P6 IADD3 R98, PT, PT, R98, -R115, RZ ;  /* 0x800000736262e210 */ /* 0x000fe20007ffe0ff */
[----:B------:R-:W-:Y:S01]  /*7d90*/  IMAD.MOV R16, RZ, RZ, -R11 ;  /* 0x000000ffff107224 */ /* 0x000fe200078e0a0b */
[C---:B------:R-:W-:Y:S01]  /*7da0*/  ISETP.GT.U32.AND P6, PT, R115.reuse, R96, PT ;  /* 0x000000607300720c */ /* 0x040fe20003fc4070 */
[----:B------:R-:W-:Y:S01]  /*7db0*/  IMAD.MOV R15, RZ, RZ, -R15 ;  /* 0x000000ffff0f7224 */ /* 0x000fe200078e0a0f */
[----:B------:R-:W-:Y:S01]  /*7dc0*/  ISETP.GT.U32.AND P4, PT, R115, R99, PT ;  /* 0x000000637300720c */ /* 0x000fe20003f84070 */
[----:B------:R-:W-:-:S04]  /*7dd0*/  IMAD.HI.U32 R11, R0, R95, RZ ;  /* 0x0000005f000b7227 */ /* 0x000fc800078e00ff */
[----:B------:R-:W-:Y:S02]  /*7de0*/  VIADD R103, R142, 0xa2 ;  /* 0x000000a28e677836 */ /* 0x000fe40000000000 */
[----:B------:R-:W-:Y:S02]  /*7df0*/  IMAD R94, R115, R15, R94 ;  /* 0x0000000f735e7224 */ /* 0x000fe400078e025e */
[----:B------:R-:W-:Y:S01]  /*7e00*/  IMAD.MOV R22, RZ, RZ, -R11 ;  /* 0x000000ffff167224 */ /* 0x000fe200078e0a0b */
[----:B------:R-:W-:Y:S01]  /*7e10*/  IABS R93, R103 ;  /* 0x00000067005d7213 */ /* 0x000fe20000000000 */
[----:B------:R-:W-:-:S04]  /*7e20*/  IMAD.HI.U32 R11, R0, R92, RZ ;  /* 0x0000005c000b7227 */ /* 0x000fc800078e00ff */
[----:B------:R-:W-:Y:S01]  /*7e30*/  VIADD R107, R142, 0xa4 ;  /* 0x000000a48e6b7836 */ /* 0x000fe20000000000 */
[----:B------:R-:W-:Y:S01]  /*7e40*/  IADD3 R11, PT, PT, -R11, RZ, RZ ;  /* 0x000000ff0b0b7210 */ /* 0x000fe20007ffe1ff */
[----:B------:R-:W-:Y:S01]  /*7e50*/  @!P6 IMAD.IADD R96, R96, 0x1, -R115 ;  /* 0x000000016060e824 */ /* 0x000fe200078e0a73 */
[C---:B------:R-:W-:Y:S01]  /*7e60*/  ISETP.GT.U32.AND P6, PT, R115.reuse, R94, PT ;  /* 0x0000005e7300720c */ /* 0x040fe20003fc4070 */
[----:B------:R-:W-:Y:S01]  /*7e70*/  IMAD R97, R115, R16, R97 ;  /* 0x0000001073617224 */ /* 0x000fe200078e0261 */
[----:B------:R-:W-:Y:S01]  /*7e80*/  IABS R91, R107 ;  /* 0x0000006b005b7213 */ /* 0x000fe20000000000 */
[----:B------:R-:W-:Y:S01]  /*7e90*/  @!P5 IMAD.IADD R245, R245, 0x1, -R115 ;  /* 0x00000001f5f5d824 */ /* 0x000fe200078e0a73 */
[----:B------:R-:W-:Y:S01]  /*7ea0*/  ISETP.GE.AND P5, PT, R25, RZ, PT ;  /* 0x000000ff1900720c */ /* 0x000fe20003fa6270 */
[----:B------:R-:W-:-:S04]  /*7eb0*/  IMAD.HI.U32 R16, R0, R93, RZ ;  /* 0x0000005d00107227 */ /* 0x000fc800078e00ff */
[----:B------:R-:W-:Y:S02]  /*7ec0*/  VIADD R109, R142, 0xa5 ;  /* 0x000000a58e6d7836 */ /* 0x000fe40000000000 */
[----:B------:R-:W-:Y:S02]  /*7ed0*/  IMAD.MOV R16, RZ, RZ, -R16 ;  /* 0x000000ffff107224 */ /* 0x000fe400078e0a10 */
[C---:B------:R-:W-:Y:S01]  /*7ee0*/  IMAD R92, R115.reuse, R11, R92 ;  /* 0x0000000b735c7224 */ /* 0x040fe200078e025c */
[----:B------:R-:W-:Y:S01]  /*7ef0*/  IABS R90, R109 ;  /* 0x0000006d005a7213 */ /* 0x000fe20000000000 */
[----:B------:R-:W-:Y:S02]  /*7f00*/  IMAD.HI.U32 R11, R0, R91, RZ ;  /* 0x0000005b000b7227 */ /* 0x000fe400078e00ff */
[----:B------:R-:W-:Y:S02]  /*7f10*/  @!P5 IADD3 R216, PT, PT, -R216, RZ, RZ ;  /* 0x000000ffd8d8d210 */ /* 0x000fe40007ffe1ff */
[----:B------:R-:W-:Y:S01]  /*7f20*/  @!P2 IMAD.MOV R215, RZ, RZ, -R215 ;  /* 0x000000ffffd7a224 */ /* 0x000fe200078e0ad7 */
[C---:B------:R-:W-:Y:S01]  /*7f30*/  ISETP.GT.U32.AND P2, PT, R115.reuse, R96, PT ;  /* 0x000000607300720c */ /* 0x040fe20003f44070 */
[----:B------:R-:W-:Y:S01]  /*7f40*/  IMAD R93, R115, R16, R93 ;  /* 0x00000010735d7224 */ /* 0x000fe200078e025d */
[----:B------:R-:W-:Y:S01]  /*7f50*/  STL [R1+0x3618], R216 ;  /* 0x003618d801007387 */ /* 0x000fe20000100800 */
[----:B------:R-:W-:-:S02]  /*7f60*/  IMAD.MOV R16, RZ, RZ, -R11 ;  /* 0x000000ffff107224 */ /* 0x000fc400078e0a0b */
[----:B------:R-:W-:Y:S01]  /*7f70*/  @!P6 IMAD.IADD R94, R94, 0x1, -R115 ;  /* 0x000000015e5ee824 */ /* 0x000fe200078e0a73 */
[----:B------:R-:W-:Y:S01]  /*7f80*/  ISETP.GT.U32.AND P6, PT, R115, R92, PT ;  /* 0x0000005c7300720c */ /* 0x000fe20003fc4070 */
[----:B------:R-:W-:-:S03]  /*7f90*/  IMAD.HI.U32 R11, R0, R90, RZ ;  /* 0x0000005a000b7227 */ /* 0x000fc600078e00ff */
[----:B------:R-:W-:Y:S01]  /*7fa0*/  ISETP.GT.U32.AND P5, PT, R115, R94, PT ;  /* 0x0000005e7300720c */ /* 0x000fe20003fa4070 */
[----:B------:R-:W-:Y:S01]  /*7fb0*/  VIADD R111, R142, 0xa6 ;  /* 0x000000a68e6f7836 */ /* 0x000fe20000000000 */
[----:B------:R-:W-:Y:S01]  /*7fc0*/  IADD3 R11, PT, PT, -R11, RZ, RZ ;  /* 0x000000ff0b0b7210 */ /* 0x000fe20007ffe1ff */
[----:B------:R-:W-:Y:S02]  /*7fd0*/  IMAD R91, R115, R16, R91 ;  /* 0x00000010735b7224 */ /* 0x000fe400078e025b */
[--C-:B------:R-:W-:Y:S01]  /*7fe0*/  @!P4 IMAD.IADD R99, R99, 0x1, -R115.reuse ;  /* 0x000000016363c824 */ /* 0x100fe200078e0a73 */
[----:B------:R-:W-:Y:S01]  /*7ff0*/  IABS R89, R111 ;  /* 0x0000006f00597213 */ /* 0x000fe20000000000 */
[C---:B------:R-:W-:Y:S01]  /*8000*/  IMAD R90, R115.reuse, R11, R90 ;  /* 0x0000000b735a7224 */ /* 0x040fe200078e025a */
[C---:B------:R-:W-:Y:S01]  /*8010*/  ISETP.GT.U32.AND P4, PT, R115.reuse, R100, PT ;  /* 0x000000647300720c */ /* 0x040fe20003f84070 */
[----:B------:R-:W-:Y:S01]  /*8020*/  @!P2 IMAD.IADD R96, R96, 0x1, -R115 ;  /* 0x000000016060a824 */ /* 0x000fe200078e0a73 */
[C---:B------:R-:W-:Y:S01]  /*8030*/  ISETP.GT.U32.AND P2, PT, R115.reuse, R91, PT ;  /* 0x0000005b7300720c */ /* 0x040fe20003f44070 */
[----:B------:R-:W-:Y:S01]  /*8040*/  IMAD.HI.U32 R11, R0, R89, RZ ;  /* 0x00000059000b7227 */ /* 0x000fe200078e00ff */
[----:B------:R-:W-:-:S03]  /*8050*/  ISETP.GT.U32.AND P1, PT, R115, R99, PT ;  /* 0x000000637300720c */ /* 0x000fc60003f24070 */
[--C-:B------:R-:W-:Y:S01]  /*8060*/  @!P3 IMAD.IADD R244, R244, 0x1, -R115.reuse ;  /* 0x00000001f4f4b824 */ /* 0x100fe200078e0a73 */
[----:B------:R-:W-:Y:S01]  /*8070*/  IADD3 R16, PT, PT, -R11, RZ, RZ ;  /* 0x000000ff0b107210 */ /* 0x000fe20007ffe1ff */
[----:B------:R-:W-:Y:S01]  /*8080*/  @!P5 IMAD.IADD R94, R94, 0x1, -R115 ;  /* 0x000000015e5ed824 */ /* 0x000fe200078e0a73 */
[C---:B------:R-:W-:Y:S01]  /*8090*/  ISETP.GT.U32.AND P3, PT, R115.reuse, R101, PT ;  /* 0x000000657300720c */ /* 0x040fe20003f64070 */
[----:B------:R-:W-:Y:S01]  /*80a0*/  IMAD.HI.U32 R15, R0, R88, RZ ;  /* 0x00000058000f7227 */ /* 0x000fe200078e00ff */
[----:B------:R-:W-:-:S03]  /*80b0*/  ISETP.GT.U32.AND P5, PT, R115, R90, PT ;  /* 0x0000005a7300720c */ /* 0x000fc60003fa4070 */
[----:B------:R-:W-:Y:S02]  /*80c0*/  IMAD R89, R115, R16, R89 ;  /* 0x0000001073597224 */ /* 0x000fe400078e0259 */
[--C-:B------:R-:W-:Y:S02]  /*80d0*/  @!P2 IMAD.IADD R91, R91, 0x1, -R115.reuse ;  /* 0x000000015b5ba824 */ /* 0x100fe400078e0a73 */
[----:B------:R-:W-:Y:S01]  /*80e0*/  @!P1 IMAD.IADD R99, R99, 0x1, -R115 ;  /* 0x0000000163639824 */ /* 0x000fe200078e0a73 */
[C---:B------:R-:W-:Y:S01]  /*80f0*/  ISETP.GT.U32.AND P2, PT, R115.reuse, R89, PT ;  /* 0x000000597300720c */ /* 0x040fe20003f44070 */
[----:B------:R-:W-:Y:S01]  /*8100*/  VIADD R120, R142, 0xa8 ;  /* 0x000000a88e787836 */ /* 0x000fe20000000000 */
[----:B------:R-:W-:Y:S01]  /*8110*/  ISETP.GT.U32.AND P1, PT, R115, R97, PT ;  /* 0x000000617300720c */ /* 0x000fe20003f24070 */
[----:B------:R-:W-:Y:S01]  /*8120*/  @!P0 IMAD.MOV R213, RZ, RZ, -R213 ;  /* 0x000000ffffd58224 */ /* 0x000fe200078e0ad5 */
[----:B------:R-:W-:Y:S01]  /*8130*/  @!P3 IADD3 R101, PT, PT, R101, -R115, RZ ;  /* 0x800000736565b210 */ /* 0x000fe20007ffe0ff */
[----:B------:R-:W-:Y:S01]  /*8140*/  @!P5 IMAD.IADD R90, R90, 0x1, -R115 ;  /* 0x000000015a5ad824 */ /* 0x000fe200078e0a73 */
[C---:B------:R-:W-:Y:S01]  /*8150*/  ISETP.GT.U32.AND P5, PT, R115.reuse, R91, PT ;  /* 0x0000005b7300720c */ /* 0x040fe20003fa4070 */
[----:B------:R-:W-:Y:S01]  /*8160*/  IMAD.MOV R15, RZ, RZ, -R15 ;  /* 0x000000ffff0f7224 */ /* 0x000fe200078e0a0f */
[C---:B------:R-:W-:Y:S01]  /*8170*/  ISETP.GT.U32.AND P0, PT, R115.reuse, R101, PT ;  /* 0x000000657300720c */ /* 0x040fe20003f04070 */
[----:B------:R-:W-:Y:S01]  /*8180*/  VIADD R122, R142, 0xa9 ;  /* 0x000000a98e7a7836 */ /* 0x000fe20000000000 */
[----:B------:R-:W-:Y:S01]  /*8190*/  IABS R87, R120 ;  /* 0x0000007800577213 */ /* 0x000fe20000000000 */
[C---:B------:R-:W-:Y:S01]  /*81a0*/  IMAD R88, R115.reuse, R15, R88 ;  /* 0x0000000f73587224 */ /* 0x040fe200078e0258 */
[C---:B------:R-:W-:Y:S01]  /*81b0*/  ISETP.GT.U32.AND P3, PT, R115.reuse, R246, PT ;  /* 0x000000f67300720c */ /* 0x040fe20003f64070 */
[----:B------:R-:W-:Y:S01]  /*81c0*/  IMAD R95, R115, R22, R95 ;  /* 0x00000016735f7224 */ /* 0x000fe200078e025f */
[----:B------:R-:W-:Y:S01]  /*81d0*/  @!P2 IADD3 R89, PT, PT, R89, -R115, RZ ;  /* 0x800000735959a210 */ /* 0x000fe20007ffe0ff */
[----:B------:R-:W-:Y:S01]  /*81e0*/  @!P1 IMAD.IADD R97, R97, 0x1, -R115 ;  /* 0x0000000161619824 */ /* 0x000fe200078e0a73 */
[----:B------:R-:W-:Y:S01]  /*81f0*/  IABS R86, R122 ;  /* 0x0000007a00567213 */ /* 0x000fe20000000000 */
[----:B------:R-:W-:Y:S01]  /*8200*/  IMAD.HI.U32 R11, R0, R87, RZ ;  /* 0x00000057000b7227 */ /* 0x000fe200078e00ff */
[----:B------:R-:W-:-:S02]  /*8210*/  ISETP.GT.U32.AND P2, PT, R115, R89, PT ;  /* 0x000000597300720c */ /* 0x000fc40003f44070 */
[----:B------:R-:W-:Y:S01]  /*8220*/  ISETP.GT.U32.AND P1, PT, R115, R97, PT ;  /* 0x000000617300720c */ /* 0x000fe20003f24070 */
[----:B------:R-:W-:Y:S01]  /*8230*/  @!P5 IMAD.IADD R91, R91, 0x1, -R115 ;  /* 0x000000015b5bd824 */ /* 0x000fe200078e0a73 */
[----:B------:R-:W-:Y:S01]  /*8240*/  ISETP.GT.U32.AND P5, PT, R115, R88, PT ;  /* 0x000000587300720c */ /* 0x000fe20003fa4070 */
[----:B------:R-:W-:Y:S01]  /*8250*/  IMAD.MOV R16, RZ, RZ, -R11 ;  /* 0x000000ffff107224 */ /* 0x000fe200078e0a0b */
[----:B------:R-:W-:Y:S01]  /*8260*/  @!P0 IADD3 R101, PT, PT, R101, -R115, RZ ;  /* 0x8000007365658210 */ /* 0x000fe20007ffe0ff */
[----:B------:R-:W-:Y:S01]  /*8270*/  IMAD.HI.U32 R11, R0, R86, RZ ;  /* 0x00000056000b7227 */ /* 0x000fe200078e00ff */
[----:B------:R-:W-:-:S03]  /*8280*/  ISETP.GE.AND P0, PT, R23, RZ, PT ;  /* 0x000000ff1700720c */ /* 0x000fc60003f06270 */
[----:B------:R-:W-:Y:S01]  /*8290*/  IMAD R87, R115, R16, R87 ;  /* 0x0000001073577224 */ /* 0x000fe200078e0257 */
[----:B------:R-:W-:Y:S01]  /*82a0*/  IADD3 R11, PT, PT, -R11, RZ, RZ ;  /* 0x000000ff0b0b7210 */ /* 0x000fe20007ffe1ff */
[--C-:B------:R-:W-:Y:S02]  /*82b0*/  @!P2 IMAD.IADD R89, R89, 0x1, -R115.reuse ;  /* 0x000000015959a824 */ /* 0x100fe400078e0a73 */
[--C-:B------:R-:W-:Y:S01]  /*82c0*/  @!P1 IMAD.IADD R97, R97, 0x1, -R115.reuse ;  /* 0x0000000161619824 */ /* 0x100fe200078e0a73 */
[C---:B------:R-:W-:Y:S01]  /*82d0*/  ISETP.GT.U32.AND P2, PT, R115.reuse, R87, PT ;  /* 0x000000577300720c */ /* 0x040fe20003f44070 */
[----:B------:R-:W-:Y:S01]  /*82e0*/  @!P5 IMAD.IADD R88, R88, 0x1, -R115 ;  /* 0x000000015858d824 */ /* 0x000fe200078e0a73 */
[C---:B------:R-:W-:Y:S01]  /*82f0*/  ISETP.GT.U32.AND P1, PT, R115.reuse, R95, PT ;  /* 0x0000005f7300720c */ /* 0x040fe20003f24070 */
[----:B------:R-:W-:Y:S02]  /*8300*/  VIADD R126, R142, 0xab ;  /* 0x000000ab8e7e7836 */ /* 0x000fe40000000000 */
[----:B------:R-:W-:Y:S01]  /*8310*/  @!P0 IMAD.MOV R218, RZ, RZ, -R218 ;  /* 0x000000ffffda8224 */ /* 0x000fe200078e0ada */
[C---:B------:R-:W-:Y:S01]  /*8320*/  ISETP.GT.U32.AND P0, PT, R115.reuse, R90, PT ;  /* 0x0000005a7300720c */ /* 0x040fe20003f04070 */
[C---:B------:R-:W-:Y:S01]  /*8330*/  IMAD R86, R115.reuse, R11, R86 ;  /* 0x0000000b73567224 */ /* 0x040fe200078e0256 */
[----:B------:R-:W-:Y:S01]  /*8340*/  ISETP.GT.U32.AND P5, PT, R115, R88, PT ;  /* 0x000000587300720c */ /* 0x000fe20003fa4070 */
[----:B------:R-:W-:Y:S01]  /*8350*/  IMAD.HI.U32 R15, R0, R85, RZ ;  /* 0x00000055000f7227 */ /* 0x000fe200078e00ff */
[----:B------:R-:W-:Y:S01]  /*8360*/  IABS R84, R126 ;  /* 0x0000007e00547213 */ /* 0x000fe20000000000 */
[----:B------:R1:W-:Y:S02]  /*8370*/  STL [R1+0x3614], R218 ;  /* 0x003614da01007387 */ /* 0x0003e40000100800 */
[----:B------:R-:W-:Y:S01]  /*8380*/  @!P2 IADD3 R87, PT, PT, R87, -R115, RZ ;  /* 0x800000735757a210 */ /* 0x000fe20007ffe0ff */
[----:B------:R-:W-:-:S02]  /*8390*/  VIADD R128, R142, 0xac ;  /* 0x000000ac8e807836 */ /* 0x000fc40000000000 */
[--C-:B------:R-:W-:Y:S01]  /*83a0*/  @!P1 IMAD.IADD R95, R95, 0x1, -R115.reuse ;  /* 0x000000015f5f9824 */ /* 0x100fe200078e0a73 */
[C---:B------:R-:W-:Y:S01]  /*83b0*/  ISETP.GT.U32.AND P1, PT, R115.reuse, R93, PT ;  /* 0x0000005d7300720c */ /* 0x040fe20003f24070 */
[----:B------:R-:W-:Y:S01]  /*83c0*/  IMAD.HI.U32 R16, R0, R84, RZ ;  /* 0x0000005400107227 */ /* 0x000fe200078e00ff */
[C---:B------:R-:W-:Y:S02]  /*83d0*/  ISETP.GT.U32.AND P2, PT, R115.reuse, R87, PT ;  /* 0x000000577300720c */ /* 0x040fe40003f44070 */
[----:B------:R-:W-:Y:S01]  /*83e0*/  @!P5 IADD3 R88, PT, PT, R88, -R115, RZ ;  /* 0x800000735858d210 */ /* 0x000fe20007ffe0ff */
[----:B------:R-:W-:Y:S01]  /*83f0*/  @!P0 IMAD.IADD R90, R90, 0x1, -R115 ;  /* 0x000000015a5a8824 */ /* 0x000fe200078e0a73 */
[----:B------:R-:W-:Y:S01]  /*8400*/  ISETP.GE.AND P0, PT, R18, RZ, PT ;  /* 0x000000ff1200720c */ /* 0x000fe20003f06270 */
[----:B------:R-:W-:Y:S01]  /*8410*/  IMAD.MOV R18, RZ, RZ, -R15 ;  /* 0x000000ffff127224 */ /* 0x000fe200078e0a0f */
[C---:B------:R-:W-:Y:S01]  /*8420*/  ISETP.GT.U32.AND P5, PT, R115.reuse, R86, PT ;  /* 0x000000567300720c */ /* 0x040fe20003fa4070 */
[----:B------:R-:W-:Y:S01]  /*8430*/  VIADD R130, R142, 0xad ;  /* 0x000000ad8e827836 */ /* 0x000fe20000000000 */
[----:B------:R-:W-:Y:S01]  /*8440*/  IADD3 R16, PT, PT, -R16, RZ, RZ ;  /* 0x000000ff10107210 */ /* 0x000fe20007ffe1ff */
[----:B------:R-:W-:Y:S01]  /*8450*/  IMAD R85, R115, R18, R85 ;  /* 0x0000001273557224 */ /* 0x000fe200078e0255 */
[----:B------:R-:W-:Y:S01]  /*8460*/  IABS R83, R128 ;  /* 0x0000008000537213 */ /* 0x000fe20000000000 */
[--C-:B------:R-:W-:Y:S01]  /*8470*/  @!P1 IMAD.IADD R93, R93, 0x1, -R115.reuse ;  /* 0x000000015d5d9824 */ /* 0x100fe200078e0a73 */
[----:B------:R-:W-:Y:S01]  /*8480*/  ISETP.GT.U32.AND P1, PT, R115, R95, PT ;  /* 0x0000005f7300720c */ /* 0x000fe20003f24070 */
[----:B------:R-:W-:Y:S01]  /*8490*/  @!P2 IMAD.IADD R87, R87, 0x1, -R115 ;  /* 0x000000015757a824 */ /* 0x000fe200078e0a73 */
[C---:B------:R-:W-:Y:S01]  /*84a0*/  ISETP.GT.U32.AND P2, PT, R115.reuse, R85, PT ;  /* 0x000000557300720c */ /* 0x040fe20003f44070 */
[----:B------:R-:W-:Y:S01]  /*84b0*/  IMAD R84, R115, R16, R84 ;  /* 0x0000001073547224 */ /* 0x000fe200078e0254 */
[----:B------:R-:W-:Y:S01]  /*84c0*/  IABS R82, R130 ;  /* 0x0000008200527213 */ /* 0x000fe20000000000 */
[----:B------:R-:W-:Y:S01]  /*84d0*/  IMAD.HI.U32 R11, R0, R83, RZ ;  /* 0x00000053000b7227 */ /* 0x000fe200078e00ff */
[----:B------:R-:W-:-:S03]  /*84e0*/  @!P0 IADD3 R223, PT, PT, -R223, RZ, RZ ;  /* 0x000000ffdfdf8210 */ /* 0x000fc60007ffe1ff */
[----:B------:R-:W-:Y:S01]  /*84f0*/  @!P5 IMAD.IADD R86, R86, 0x1, -R115 ;  /* 0x000000015656d824 */ /* 0x000fe200078e0a73 */
[----:B------:R-:W-:Y:S01]  /*8500*/  ISETP.GT.U32.AND P5, PT, R115, R84, PT ;  /* 0x000000547300720c */ /* 0x000fe20003fa4070 */
[----:B------:R-:W-:Y:S02]  /*8510*/  IMAD.MOV R18, RZ, RZ, -R11 ;  /* 0x000000ffff127224 */ /* 0x000fe400078e0a0b */
[--C-:B------:R-:W-:Y:S01]  /*8520*/  @!P1 IMAD.IADD R95, R95, 0x1, -R115.reuse ;  /* 0x000000015f5f9824 */ /* 0x100fe200078e0a73 */
[----:B------:R-:W-:Y:S01]  /*8530*/  ISETP.GE.AND P1, PT, R20, RZ, PT ;  /* 0x000000ff1400720c */ /* 0x000fe20003f26270 */
[----:B------:R-:W-:Y:S01]  /*8540*/  @!P2 IMAD.IADD R85, R85, 0x1, -R115 ;  /* 0x000000015555a824 */ /* 0x000fe200078e0a73 */
[----:B------:R-:W-:Y:S01]  /*8550*/  ISETP.GT.U32.AND P2, PT, R115, R86, PT ;  /* 0x000000567300720c */ /* 0x000fe20003f44070 */
[----:B------:R-:W-:-:S04]  /*8560*/  IMAD.HI.U32 R11, R0, R82, RZ ;  /* 0x00000052000b7227 */ /* 0x000fc800078e00ff */
[----:B------:R-:W-:Y:S01]  /*8570*/  VIADD R132, R142, 0xae ;  /* 0x000000ae8e847836 */ /* 0x000fe20000000000 */
[----:B------:R-:W-:Y:S01]  /*8580*/  IADD3 R11, PT, PT, -R11, RZ, RZ ;  /* 0x000000ff0b0b7210 */ /* 0x000fe20007ffe1ff */
[----:B------:R-:W-:Y:S01]  /*8590*/  @!P5 IMAD.IADD R84, R84, 0x1, -R115 ;  /* 0x000000015454d824 */ /* 0x000fe200078e0a73 */
[C---:B------:R-:W-:Y:S01]  /*85a0*/  ISETP.GT.U32.AND P5, PT, R115.reuse, R85, PT ;  /* 0x000000557300720c */ /* 0x040fe20003fa4070 */
[----:B------:R-:W-:Y:S01]  /*85b0*/  VIADD R134, R142, 0xaf ;  /* 0x000000af8e867836 */ /* 0x000fe20000000000 */
[----:B------:R-:W-:Y:S01]  /*85c0*/  IABS R81, R132 ;  /* 0x0000008400517213 */ /* 0x000fe20000000000 */
[C---:B------:R-:W-:Y:S02]  /*85d0*/  IMAD R83, R115.reuse, R18, R83 ;  /* 0x0000001273537224 */ /* 0x040fe400078e0253 */
[----:B------:R-:W-:Y:S01]  /*85e0*/  @!P1 IMAD.MOV R220, RZ, RZ, -R220 ;  /* 0x000000ffffdc9224 */ /* 0x000fe200078e0adc */
[----:B------:R-:W-:Y:S01]  /*85f0*/  IABS R80, R134 ;  /* 0x0000008600507213 */ /* 0x000fe20000000000 */
[----:B------:R-:W-:Y:S01]  /*8600*/  @!P2 IMAD.IADD R86, R86, 0x1, -R115 ;  /* 0x000000015656a824 */ /* 0x000fe200078e0a73 */
[C---:B------:R-:W-:Y:S01]  /*8610*/  ISETP.GT.U32.AND P1, PT, R115.reuse, R84, PT ;  /* 0x000000547300720c */ /* 0x040fe20003f24070 */
[C---:B------:R-:W-:Y:S01]  /*8620*/  IMAD R82, R115.reuse, R11, R82 ;  /* 0x0000000b73527224 */ /* 0x040fe200078e0252 */
[----:B------:R-:W-:Y:S01]  /*8630*/  ISETP.GT.U32.AND P2, PT, R115, R83, PT ;  /* 0x000000537300720c */ /* 0x000fe20003f44070 */
[----:B------:R-:W-:Y:S01]  /*8640*/  IMAD.HI.U32 R15, R0, R81, RZ ;  /* 0x00000051000f7227 */ /* 0x000fe200078e00ff */
[----:B------:R1:W-:Y:S01]  /*8650*/  STL [R1+0x3610], R220 ;  /* 0x003610dc01007387 */ /* 0x0003e20000100800 */
[----:B------:R-:W-:-:S02]  /*8660*/  @!P5 IADD3 R85, PT, PT, R85, -R115, RZ ;  /* 0x800000735555d210 */ /* 0x000fc40007ffe0ff */
[----:B------:R-:W-:Y:S01]  /*8670*/  IMAD.HI.U32 R16, R0, R80, RZ ;  /* 0x0000005000107227 */ /* 0x000fe200078e00ff */
[----:B------:R-:W-:-:S03]  /*8680*/  ISETP.GT.U32.AND P5, PT, R115, R82, PT ;  /* 0x000000527300720c */ /* 0x000fc60003fa4070 */
[--C-:B------:R-:W-:Y:S01]  /*8690*/  @!P4 IMAD.IADD R100, R100, 0x1, -R115.reuse ;  /* 0x000000016464c824 */ /* 0x100fe200078e0a73 */
[----:B------:R-:W-:Y:S01]  /*86a0*/  ISETP.GE.AND P4, PT, R26, RZ, PT ;  /* 0x000000ff1a00720c */ /* 0x000fe20003f86270 */
[----:B------:R-:W-:Y:S01]  /*86b0*/  @!P3 IMAD.IADD R246, R246, 0x1, -R115 ;  /* 0x00000001f6f6b824 */ /* 0x000fe200078e0a73 */
[----:B------:R-:W-:Y:S01]  /*86c0*/  ISETP.GE.AND P3, PT, R24, RZ, PT ;  /* 0x000000ff1800720c */ /* 0x000fe20003f66270 */
[----:B------:R-:W-:Y:S02]  /*86d0*/  IMAD.MOV R18, RZ, RZ, -R15 ;  /* 0x000000ffff127224 */ /* 0x000fe400078e0a0f */
[----:B------:R-:W-:Y:S02]  /*86e0*/  IMAD.MOV R16, RZ, RZ, -R16 ;  /* 0x000000ffff107224 */ /* 0x000fe400078e0a10 */
[----:B------:R-:W-:Y:S02]  /*86f0*/  VIADD R144, R142, 0xb0 ;  /* 0x000000b08e907836 */ /* 0x000fe40000000000 */
[----:B------:R-:W-:-:S02]  /*8700*/  IMAD R81, R115, R18, R81 ;  /* 0x0000001273517224 */ /* 0x000fc400078e0251 */
[C---:B------:R-:W-:Y:S01]  /*8710*/  IMAD R80, R115.reuse, R16, R80 ;  /* 0x0000001073507224 */ /* 0x040fe200078e0250 */
[----:B------:R-:W-:Y:S01]  /*8720*/  IABS R79, R144 ;  /* 0x00000090004f7213 */ /* 0x000fe20000000000 */
[--C-:B------:R-:W-:Y:S01]  /*8730*/  @!P1 IMAD.IADD R84, R84, 0x1, -R115.reuse ;  /* 0x0000000154549824 */ /* 0x100fe200078e0a73 */
[----:B------:R-:W-:Y:S01]  /*8740*/  ISETP.GT.U32.AND P1, PT, R115, R81, PT ;  /* 0x000000517300720c */ /* 0x000fe20003f24070 */
[----:B------:R-:W-:Y:S01]  /*8750*/  @!P2 IMAD.IADD R83, R83, 0x1, -R115 ;  /* 0x000000015353a824 */ /* 0x000fe200078e0a73 */
[----:B------:R-:W-:Y:S01]  /*8760*/  ISETP.GT.U32.AND P2, PT, R115, R80, PT ;  /* 0x000000507300720c */ /* 0x000fe20003f44070 */
[----:B------:R-:W-:Y:S02]  /*8770*/  VIADD R146, R142, 0xb1 ;  /* 0x000000b18e927836 */ /* 0x000fe40000000000 */
[----:B------:R-:W-:Y:S01]  /*8780*/  @!P4 IMAD.MOV R219, RZ, RZ, -R219 ;  /* 0x000000ffffdbc224 */ /* 0x000fe200078e0adb */
[----:B------:R-:W-:Y:S01]  /*8790*/  ISETP.GE.AND P4, PT, R17, RZ, PT ;  /* 0x000000ff1100720c */ /* 0x000fe20003f86270 */
[----:B------:R-:W-:Y:S01]  /*87a0*/  IMAD.HI.U32 R17, R0, R79, RZ ;  /* 0x0000004f00117227 */ /* 0x000fe200078e00ff */
[----:B------:R-:W-:-:S03]  /*87b0*/  IABS R78, R146 ;  /* 0x00000092004e7213 */ /* 0x000fc60000000000 */
[----:B------:R-:W-:Y:S01]  /*87c0*/  @!P5 IMAD.IADD R82, R82, 0x1, -R115 ;  /* 0x000000015252d824 */ /* 0x000fe200078e0a73 */
[C---:B------:R-:W-:Y:S01]  /*87d0*/  ISETP.GT.U32.AND P5, PT, R115.reuse, R83, PT ;  /* 0x000000537300720c */ /* 0x040fe20003fa4070 */
[----:B------:R-:W-:Y:S01]  /*87e0*/  @!P3 IMAD.MOV R217, RZ, RZ, -R217 ;  /* 0x000000ffffd9b224 */ /* 0x000fe200078e0ad9 */
[----:B------:R-:W-:Y:S01]  /*87f0*/  ISETP.GT.U32.AND P3, PT, R115, R93, PT ;  /* 0x0000005d7300720c */ /* 0x000fe20003f64070 */
[----:B------:R-:W-:Y:S01]  /*8800*/  IMAD.HI.U32 R11, R0, R78, RZ ;  /* 0x0000004e000b7227 */ /* 0x000fe200078e00ff */
[----:B------:R-:W-:-:S03]  /*8810*/  IADD3 R20, PT, PT, -R17, RZ, RZ ;  /* 0x000000ff11147210 */ /* 0x000fc60007ffe1ff */
[--C-:B------:R-:W-:Y:S01]  /*8820*/  @!P1 IMAD.IADD R81, R81, 0x1, -R115.reuse ;  /* 0x0000000151519824 */ /* 0x100fe200078e0a73 */
[----:B------:R-:W-:Y:S01]  /*8830*/  ISETP.GT.U32.AND P1, PT, R115, R82, PT ;  /* 0x000000527300720c */ /* 0x000fe20003f24070 */
[----:B------:R-:W-:Y:S01]  /*8840*/  @!P2 IMAD.IADD R80, R80, 0x1, -R115 ;  /* 0x000000015050a824 */ /* 0x000fe200078e0a73 */
[----:B------:R-:W-:Y:S01]  /*8850*/  IADD3 R15, PT, PT, -R11, RZ, RZ ;  /* 0x000000ff0b0f7210 */ /* 0x000fe20007ffe1ff */
[C---:B------:R-:W-:Y:S02]  /*8860*/  IMAD R79, R115.reuse, R20, R79 ;  /* 0x00000014734f7224 */ /* 0x040fe400078e024f */
[----:B------:R-:W-:Y:S01]  /*8870*/  IMAD.HI.U32 R11, R0, R77, RZ ;  /* 0x0000004d000b7227 */ /* 0x000fe200078e00ff */
[----:B------:R-:W-:-:S03]  /*8880*/  ISETP.GT.U32.AND P2, PT, R115, R80, PT ;  /* 0x000000507300720c */ /* 0x000fc60003f44070 */
[--C-:B------:R-:W-:Y:S01]  /*8890*/  @!P5 IMAD.IADD R83, R83, 0x1, -R115.reuse ;  /* 0x000000015353d824 */ /* 0x100fe200078e0a73 */
[----:B------:R-:W-:Y:S01]  /*88a0*/  ISETP.GT.U32.AND P5, PT, R115, R79, PT ;  /* 0x0000004f7300720c */ /* 0x000fe20003fa4070 */
[----:B------:R-:W-:Y:S01]  /*88b0*/  @!P3 IMAD.IADD R93, R93, 0x1, -R115 ;  /* 0x000000015d5db824 */ /* 0x000fe200078e0a73 */
[----:B------:R-:W-:Y:S01]  /*88c0*/  ISETP.GE.AND P3, PT, R21, RZ, PT ;  /* 0x000000ff1500720c */ /* 0x000fe20003f66270 */
[----:B------:R-:W-:Y:S01]  /*88d0*/  IMAD R78, R115, R15, R78 ;  /* 0x0000000f734e7224 */ /* 0x000fe200078e024e */
[----:B------:R-:W-:Y:S01]  /*88e0*/  IADD3 R18, PT, PT, -R11, RZ, RZ ;  /* 0x000000ff0b127210 */ /* 0x000fe20007ffe1ff */
[----:B------:R-:W-:Y:S01]  /*88f0*/  VIADD R150, R142, 0xb3 ;  /* 0x000000b38e967836 */ /* 0x000fe20000000000 */
[----:B------:R-:W-:Y:S01]  /*8900*/  @!P1 IADD3 R82, PT, PT, R82, -R115, RZ ;  /* 0x8000007352529210 */ /* 0x000fe20007ffe0ff */
[----:B------:R-:W-:Y:S01]  /*8910*/  VIADD R152, R142, 0xb4 ;  /* 0x000000b48e987836 */ /* 0x000fe20000000000 */
[C---:B------:R-:W-:Y:S01]  /*8920*/  ISETP.GT.U32.AND P1, PT, R115.reuse, R78, PT ;  /* 0x0000004e7300720c */ /* 0x040fe20003f24070 */
[C---:B------:R-:W-:Y:S01]  /*8930*/  IMAD R77, R115.reuse, R18, R77 ;  /* 0x00000012734d7224 */ /* 0x040fe200078e024d */
[----:B------:R-:W-:Y:S01]  /*8940*/  IABS R76, R150 ;  /* 0x00000096004c7213 */ /* 0x000fe20000000000 */
[----:B------:R-:W-:Y:S01]  /*8950*/  @!P2 IMAD.IADD R80, R80, 0x1, -R115 ;  /* 0x000000015050a824 */ /* 0x000fe200078e0a73 */
[----:B------:R-:W-:Y:S01]  /*8960*/  IABS R75, R152 ;  /* 0x00000098004b7213 */ /* 0x000fe20000000000 */
[----:B------:R-:W-:Y:S01]  /*8970*/  VIADD R154, R142, 0xb5 ;  /* 0x000000b58e9a7836 */ /* 0x000fe20000000000 */
[----:B------:R-:W-:Y:S01]  /*8980*/  ISETP.GT.U32.AND P2, PT, R115, R77, PT ;  /* 0x0000004d7300720c */ /* 0x000fe20003f44070 */
[----:B------:R-:W-:Y:S01]  /*8990*/  @!P3 IMAD.MOV R221, RZ, RZ, -R221 ;  /* 0x000000ffffddb224 */ /* 0x000fe200078e0add */
[----:B------:R-:W-:Y:S01]  /*89a0*/  @!P5 IADD3 R79, PT, PT, R79, -R115, RZ ;  /* 0x800000734f4fd210 */ /* 0x000fe20007ffe0ff */
[----:B------:R-:W-:Y:S01]  /*89b0*/  IMAD.HI.U32 R15, R0, R76, RZ ;  /* 0x0000004c000f7227 */ /* 0x000fe200078e00ff */
[----:B------:R-:W-:-:S02]  /*89c0*/  ISETP.GT.U32.AND P3, PT, R115, R81, PT ;  /* 0x000000517300720c */ /* 0x000fc40003f64070 */
[C---:B------:R-:W-:Y:S01]  /*89d0*/  ISETP.GT.U32.AND P5, PT, R115.reuse, R79, PT ;  /* 0x0000004f7300720c */ /* 0x040fe20003fa4070 */
[----:B------:R-:W-:Y:S01]  /*89e0*/  IMAD.MOV R15, RZ, RZ, -R15 ;  /* 0x000000ffff0f7224 */ /* 0x000fe200078e0a0f */
[----:B------:R-:W-:Y:S01]  /*89f0*/  IABS R74, R154 ;  /* 0x0000009a004a7213 */ /* 0x000fe20000000000 */
[--C-:B------:R-:W-:Y:S02]  /*8a00*/  @!P1 IMAD.IADD R78, R78, 0x1, -R115.reuse ;  /* 0x000000014e4e9824 */ /* 0x100fe400078e0a73 */
[----:B------:R-:W-:Y:S02]  /*8a10*/  IMAD R76, R115, R15, R76 ;  /* 0x0000000f734c7224 */ /* 0x000fe400078e024c */
[----:B------:R-:W-:Y:S01]  /*8a20*/  @!P2 IMAD.IADD R77, R77, 0x1, -R115 ;  /* 0x000000014d4da824 */ /* 0x000fe200078e0a73 */
[----:B------:R-:W-:Y:S01]  /*8a30*/  ISETP.GT.U32.AND P1, PT, R115, R78, PT ;  /* 0x0000004e7300720c */ /* 0x000fe20003f24070 */
[----:B------:R-:W-:-:S03]  /*8a40*/  IMAD.HI.U32 R16, R0, R75, RZ ;  /* 0x0000004b00107227 */ /* 0x000fc600078e00ff */
[----:B------:R-:W-:Y:S01]  /*8a50*/  ISETP.GT.U32.AND P2, PT, R115, R77, PT ;  /* 0x0000004d7300720c */ /* 0x000fe20003f44070 */
[----:B------:R-:W-:Y:S01]  /*8a60*/  @!P3 IMAD.IADD R81, R81, 0x1, -R115 ;  /* 0x000000015151b824 */ /* 0x000fe200078e0a73 */
[----:B------:R-:W-:Y:S01]  /*8a70*/  ISETP.GE.AND P3, PT, R8, RZ, PT ;  /* 0x000000ff0800720c */ /* 0x000fe20003f66270 */
[----:B------:R-:W-:-:S04]  /*8a80*/  IMAD.HI.U32 R8, R0, R74, RZ ;  /* 0x0000004a00087227 */ /* 0x000fc800078e00ff */
[----:B------:R-:W-:Y:S01]  /*8a90*/  @!P5 IMAD.IADD R79, R79, 0x1, -R115 ;  /* 0x000000014f4fd824 */ /* 0x000fe200078e0a73 */
[C---:B------:R-:W-:Y:S01]  /*8aa0*/  ISETP.GT.U32.AND P5, PT, R115.reuse, R76, PT ;  /* 0x0000004c7300720c */ /* 0x040fe20003fa4070 */
[----:B------:R-:W-:Y:S01]  /*8ab0*/  IMAD.MOV R16, RZ, RZ, -R16 ;  /* 0x000000ffff107224 */ /* 0x000fe200078e0a10 */
[----:B------:R-:W-:Y:S01]  /*8ac0*/  IADD3 R8, PT, PT, -R8, RZ, RZ ;  /* 0x000000ff08087210 */ /* 0x000fe20007ffe1ff */
[----:B------:R-:W-:Y:S02]  /*8ad0*/  VIADD R156, R142, 0xb6 ;  /* 0x000000b68e9c7836 */ /* 0x000fe40000000000 */
[C---:B------:R-:W-:Y:S02]  /*8ae0*/  IMAD R75, R115.reuse, R16, R75 ;  /* 0x00000010734b7224 */ /* 0x040fe400078e024b */
[--C-:B------:R-:W-:Y:S01]  /*8af0*/  @!P1 IMAD.IADD R78, R78, 0x1, -R115.reuse ;  /* 0x000000014e4e9824 */ /* 0x100fe200078e0a73 */
[----:B------:R-:W-:Y:S01]  /*8b00*/  IABS R73, R156 ;  /* 0x0000009c00497213 */ /* 0x000fe20000000000 */
[C---:B------:R-:W-:Y:S01]  /*8b10*/  IMAD R74, R115.reuse, R8, R74 ;  /* 0x00000008734a7224 */ /* 0x040fe200078e024a */
[----:B------:R-:W-:Y:S01]  /*8b20*/  ISETP.GT.U32.AND P1, PT, R115, R75, PT ;  /* 0x0000004b7300720c */ /* 0x000fe20003f24070 */
[----:B------:R-:W-:-:S02]  /*8b30*/  @!P2 IMAD.IADD R77, R77, 0x1, -R115 ;  /* 0x000000014d4da824 */ /* 0x000fc400078e0a73 */
[----:B------:R-:W-:Y:S01]  /*8b40*/  @!P5 IMAD.IADD R76, R76, 0x1, -R115 ;  /* 0x000000014c4cd824 */ /* 0x000fe200078e0a73 */
[----:B------:R-:W-:Y:S01]  /*8b50*/  ISETP.GT.U32.AND P2, PT, R115, R74, PT ;  /* 0x0000004a7300720c */ /* 0x000fe20003f44070 */
[----:B------:R-:W-:-:S03]  /*8b60*/  IMAD.HI.U32 R16, R0, R73, RZ ;  /* 0x0000004900107227 */ /* 0x000fc600078e00ff */
[----:B------:R-:W-:Y:S01]  /*8b70*/  ISETP.GT.U32.AND P5, PT, R115, R76, PT ;  /* 0x0000004c7300720c */ /* 0x000fe20003fa4070 */
[----:B------:R-:W-:Y:S01]  /*8b80*/  VIADD R158, R142, 0xb7 ;  /* 0x000000b78e9e7836 */ /* 0x000fe20000000000 */
[----:B------:R-:W-:Y:S01]  /*8b90*/  IADD3 R16, PT, PT, -R16, RZ, RZ ;  /* 0x000000ff10107210 */ /* 0x000fe20007ffe1ff */
[----:B------:R-:W-:-:S03]  /*8ba0*/  IMAD.HI.U32 R11, R0, R71, RZ ;  /* 0x00000047000b7227 */ /* 0x000fc600078e00ff */
[----:B------:R-:W-:Y:S01]  /*8bb0*/  IABS R72, R158 ;  /* 0x0000009e00487213 */ /* 0x000fe20000000000 */
[----:B------:R-:W-:Y:S02]  /*8bc0*/  @!P1 IMAD.IADD R75, R75, 0x1, -R115 ;  /* 0x000000014b4b9824 */ /* 0x000fe400078e0a73 */
[C---:B------:R-:W-:Y:S02]  /*8bd0*/  IMAD R73, R115.reuse, R16, R73 ;  /* 0x0000001073497224 */ /* 0x040fe400078e0249 */
[----:B------:R-:W-:Y:S01]  /*8be0*/  @!P2 IMAD.IADD R74, R74, 0x1, -R115 ;  /* 0x000000014a4aa824 */ /* 0x000fe200078e0a73 */
[----:B------:R-:W-:Y:S01]  /*8bf0*/  ISETP.GT.U32.AND P1, PT, R115, R75, PT ;  /* 0x0000004b7300720c */ /* 0x000fe20003f24070 */
[----:B------:R-:W-:-:S03]  /*8c00*/  IMAD.HI.U32 R15, R0, R72, RZ ;  /* 0x00000048000f7227 */ /* 0x000fc600078e00ff */
[C---:B------:R-:W-:Y:S01]  /*8c10*/  ISETP.GT.U32.AND P2, PT, R115.reuse, R74, PT ;  /* 0x0000004a7300720c */ /* 0x040fe20003f44070 */
[----:B------:R-:W-:Y:S01]  /*8c20*/  @!P5 IMAD.IADD R76, R76, 0x1, -R115 ;  /* 0x000000014c4cd824 */ /* 0x000fe200078e0a73 */
[C---:B------:R-:W-:Y:S01]  /*8c30*/  ISETP.GT.U32.AND P5, PT, R115.reuse, R73, PT ;  /* 0x000000497300720c */ /* 0x040fe20003fa4070 */
[----:B------:R-:W-:Y:S02]  /*8c40*/  IMAD.MOV R15, RZ, RZ, -R15 ;  /* 0x000000ffff0f7224 */ /* 0x000fe400078e0a0f */
[----:B------:R-:W-:Y:S02]  /*8c50*/  IMAD.MOV R11, RZ, RZ, -R11 ;  /* 0x000000ffff0b7224 */ /* 0x000fe400078e0a0b */
[C---:B------:R-:W-:Y:S02]  /*8c60*/  IMAD R72, R115.reuse, R15, R72 ;  /* 0x0000000f73487224 */ /* 0x040fe400078e0248 */
[----:B------:R-:W-:Y:S02]  /*8c70*/  VIADD R162, R142, 0xb9 ;  /* 0x000000b98ea27836 */ /* 0x000fe40000000000 */
[----:B------:R-:W-:-:S02]  /*8c80*/  IMAD R71, R115, R11, R71 ;  /* 0x0000000b73477224 */ /* 0x000fc400078e0247 */
[--C-:B------:R-:W-:Y:S01]  /*8c90*/  @!P1 IMAD.IADD R75, R75, 0x1, -R115.reuse ;  /* 0x000000014b4b9824 */ /* 0x100fe200078e0a73 */
[----:B------:R-:W-:Y:S01]  /*8ca0*/  ISETP.GT.U32.AND P1, PT, R115, R72, PT ;  /* 0x000000487300720c */ /* 0x000fe20003f24070 */
[----:B------:R-:W-:Y:S01]  /*8cb0*/  @!P5 IMAD.IADD R73, R73, 0x1, -R115 ;  /* 0x000000014949d824 */ /* 0x000fe200078e0a73 */
[----:B------:R-:W-:Y:S01]  /*8cc0*/  IABS R70, R162 ;  /* 0x000000a200467213 */ /* 0x000fe20000000000 */
[----:B------:R-:W-:Y:S01]  /*8cd0*/  VIADD R164, R142, 0xba ;  /* 0x000000ba8ea47836 */ /* 0x000fe20000000000 */
[----:B------:R-:W-:Y:S01]  /*8ce0*/  @!P2 IADD3 R74, PT, PT, R74, -R115, RZ ;  /* 0x800000734a4aa210 */ /* 0x000fe20007ffe0ff */
[C---:B------:R-:W-:Y:S01]  /*8cf0*/  IMAD.HI.U32 R15, R0.reuse, R68, RZ ;  /* 0x00000044000f7227 */ /* 0x040fe200078e00ff */
[C---:B------:R-:W-:Y:S02]  /*8d00*/  ISETP.GT.U32.AND P2, PT, R115.reuse, R71, PT ;  /* 0x000000477300720c */ /* 0x040fe40003f44070 */
[----:B------:R-:W-:Y:S01]  /*8d10*/  ISETP.GT.U32.AND P5, PT, R115, R73, PT ;  /* 0x000000497300720c */ /* 0x000fe20003fa4070 */
[----:B------:R-:W-:Y:S01]  /*8d20*/  IMAD.HI.U32 R8, R0, R70, RZ ;  /* 0x0000004600087227 */ /* 0x000fe200078e00ff */
[----:B------:R-:W-:-:S03]  /*8d30*/  IABS R69, R164 ;  /* 0x000000a400457213 */ /* 0x000fc60000000000 */
[----:B------:R-:W-:Y:S01]  /*8d40*/  @!P1 IMAD.IADD R72, R72, 0x1, -R115 ;  /* 0x0000000148489824 */ /* 0x000fe200078e0a73 */
[----:B------:R-:W-:Y:S01]  /*8d50*/  IADD3 R8, PT, PT, -R8, RZ, RZ ;  /* 0x000000ff08087210 */ /* 0x000fe20007ffe1ff */
[----:B------:R-:W-:Y:S02]  /*8d60*/  IMAD.MOV R15, RZ, RZ, -R15 ;  /* 0x000000ffff0f7224 */ /* 0x000fe400078e0a0f */
[--C-:B------:R-:W-:Y:S01]  /*8d70*/  @!P6 IMAD.IADD R92, R92, 0x1, -R115.reuse ;  /* 0x000000015c5ce824 */ /* 0x100fe200078e0a73 */
[C---:B------:R-:W-:Y:S01]  /*8d80*/  ISETP.GT.U32.AND P1, PT, R115.reuse, R72, PT ;  /* 0x000000487300720c */ /* 0x040fe20003f24070 */
[----:B------:R-:W-:Y:S01]  /*8d90*/  IMAD R70, R115, R8, R70 ;  /* 0x0000000873467224 */ /* 0x000fe200078e0246 */
[----:B------:R-:W-:Y:S01]  /*8da0*/  @!P2 IADD3 R71, PT, PT, R71, -R115, RZ ;  /* 0x800000734747a210 */ /* 0x000fe20007ffe0ff */
[----:B------:R-:W-:Y:S01]  /*8db0*/  IMAD.HI.U32 R8, R0, R69, RZ ;  /* 0x0000004500087227 */ /* 0x000fe200078e00ff */
[C---:B------:R-:W-:Y:S02]  /*8dc0*/  ISETP.GT.U32.AND P6, PT, R115.reuse, R92, PT ;  /* 0x0000005c7300720c */ /* 0x040fe40003fc4070 */
[----:B------:R-:W-:Y:S01]  /*8dd0*/  ISETP.GT.U32.AND P2, PT, R115, R71, PT ;  /* 0x000000477300720c */ /* 0x000fe20003f44070 */
[----:B------:R-:W-:Y:S01]  /*8de0*/  @!P5 IMAD.IADD R73, R73, 0x1, -R115 ;  /* 0x000000014949d824 */ /* 0x000fe200078e0a73 */
[----:B------:R-:W-:Y:S01]  /*8df0*/  ISETP.GT.U32.AND P5, PT, R115, R70, PT ;  /* 0x000000467300720c */ /* 0x000fe20003fa4070 */
[----:B------:R-:W-:-:S02]  /*8e00*/  IMAD.MOV R8, RZ, RZ, -R8 ;  /* 0x000000ffff087224 */ /* 0x000fc400078e0a08 */
[----:B------:R-:W-:Y:S02]  /*8e10*/  VIADD R170, R142, 0xbd ;  /* 0x000000bd8eaa7836 */ /* 0x000fe40000000000 */
[C---:B------:R-:W-:Y:S02]  /*8e20*/  IMAD R69, R115.reuse, R8, R69 ;  /* 0x0000000873457224 */ /* 0x040fe400078e0245 */
[C---:B------:R-:W-:Y:S01]  /*8e30*/  IMAD R68, R115.reuse, R15, R68 ;  /* 0x0000000f73447224 */ /* 0x040fe200078e0244 */
[----:B------:R-:W-:Y:S01]  /*8e40*/  IABS R66, R170 ;  /* 0x000000aa00427213 */ /* 0x000fe20000000000 */
[--C-:B------:R-:W-:Y:S01]  /*8e50*/  @!P1 IMAD.IADD R72, R72, 0x1, -R115.reuse ;  /* 0x0000000148489824 */ /* 0x100fe200078e0a73 */
[----:B------:R-:W-:Y:S01]  /*8e60*/  ISETP.GT.U32.AND P1, PT, R115, R69, PT ;  /* 0x000000457300720c */ /* 0x000fe20003f24070 */
[--C-:B------:R-:W-:Y:S01]  /*8e70*/  @!P2 IMAD.IADD R71, R71, 0x1, -R115.reuse ;  /* 0x000000014747a824 */ /* 0x100fe200078e0a73 */
[----:B------:R-:W-:Y:S01]  /*8e80*/  ISETP.GT.U32.AND P2, PT, R115, R68, PT ;  /* 0x000000447300720c */ /* 0x000fe20003f44070 */
[----:B------:R-:W-:Y:S01]  /*8e90*/  @!P5 IMAD.IADD R70, R70, 0x1, -R115 ;  /* 0x000000014646d824 */ /* 0x000fe200078e0a73 */
[----:B------:R-:W-:Y:S01]  /*8ea0*/  @!P6 IADD3 R92, PT, PT, R92, -R115, RZ ;  /* 0x800000735c5ce210 */ /* 0x000fe20007ffe0ff */
[----:B------:R-:W-:Y:S01]  /*8eb0*/  IMAD.HI.U32 R8, R0, R66, RZ ;  /* 0x0000004200087227 */ /* 0x000fe200078e00ff */
[----:B------:R-:W-:-:S02]  /*8ec0*/  ISETP.GE.AND P6, PT, R19, RZ, PT ;  /* 0x000000ff1300720c */ /* 0x000fc40003fc6270 */
[----:B------:R-:W-:Y:S01]  /*8ed0*/  ISETP.GT.U32.AND P5, PT, R115, R70, PT ;  /* 0x000000467300720c */ /* 0x000fe20003fa4070 */
[----:B------:R-:W-:Y:S01]  /*8ee0*/  VIADD R172, R142, 0xbe ;  /* 0x000000be8eac7836 */ /* 0x000fe20000000000 */
[----:B------:R-:W-:Y:S01]  /*8ef0*/  IADD3 R8, PT, PT, -R8, RZ, RZ ;  /* 0x000000ff08087210 */ /* 0x000fe20007ffe1ff */
[C---:B------:R-:W-:Y:S02]  /*8f00*/  VIADD R174, R142.reuse, 0xbf ;  /* 0x000000bf8eae7836 */ /* 0x040fe40000000000 */
[----:B------:R-:W-:Y:S01]  /*8f10*/  @!P1 IADD3 R69, PT, PT, R69, -R115, RZ ;  /* 0x8000007345459210 */ /* 0x000fe20007ffe0ff */
[----:B------:R-:W-:Y:S01]  /*8f20*/  VIADD R168, R142, 0xbc ;  /* 0x000000bc8ea87836 */ /* 0x000fe20000000000 */
[----:B------:R-:W-:Y:S01]  /*8f30*/  IABS R65, R172 ;  /* 0x000000ac00417213 */ /* 0x000fe20000000000 */
[----:B------:R-:W-:Y:S01]  /*8f40*/  @!P2 IMAD.IADD R68, R68, 0x1, -R115 ;  /* 0x000000014444a824 */ /* 0x000fe200078e0a73 */
[C---:B------:R-:W-:Y:S01]  /*8f50*/  ISETP.GT.U32.AND P2, PT, R115.reuse, R69, PT ;  /* 0x000000457300720c */ /* 0x040fe20003f44070 */
[----:B------:R-:W-:Y:S01]  /*8f60*/  IMAD R66, R115, R8, R66 ;  /* 0x0000000873427224 */ /* 0x000fe200078e0242 */
[----:B------:R-:W-:Y:S01]  /*8f70*/  IABS R64, R174 ;  /* 0x000000ae00407213 */ /* 0x000fe20000000000 */
[----:B------:R-:W-:Y:S01]  /*8f80*/  IMAD.HI.U32 R8, R0, R65, RZ ;  /* 0x0000004100087227 */ /* 0x000fe200078e00ff */
[----:B------:R-:W-:-:S02]  /*8f90*/  @!P5 IADD3 R70, PT, PT, R70, -R115, RZ ;  /* 0x800000734646d210 */ /* 0x000fc40007ffe0ff */
[C---:B------:R-:W-:Y:S01]  /*8fa0*/  ISETP.GT.U32.AND P5, PT, R115.reuse, R66, PT ;  /* 0x000000427300720c */ /* 0x040fe20003fa4070 */
[----:B------:R-:W-:Y:S01]  /*8fb0*/  IMAD.MOV R8, RZ, RZ, -R8 ;  /* 0x000000ffff087224 */ /* 0x000fe200078e0a08 */
[----:B------:R-:W-:Y:S01]  /*8fc0*/  IABS R67, R168 ;  /* 0x000000a800437213 */ /* 0x000fe20000000000 */
[----:B------:R-:W-:Y:S01]  /*8fd0*/  @!P6 IMAD.MOV R222, RZ, RZ, -R222 ;  /* 0x000000ffffdee224 */ /* 0x000fe200078e0ade */
[C---:B------:R-:W-:Y:S01]  /*8fe0*/  ISETP.GT.U32.AND P6, PT, R115.reuse, R68, PT ;  /* 0x000000447300720c */ /* 0x040fe20003fc4070 */
[----:B------:R-:W-:Y:S02]  /*8ff0*/  IMAD R65, R115, R8, R65 ;  /* 0x0000000873417224 */ /* 0x000fe400078e0241 */
[----:B------:R-:W-:Y:S01]  /*9000*/  @!P2 IMAD.IADD R69, R69, 0x1, -R115 ;  /* 0x000000014545a824 */ /* 0x000fe200078e0a73 */
[----:B------:R1:W-:Y:S01]  /*9010*/  STL [R1+0x360c], R222 ;  /* 0x00360cde01007387 */ /* 0x0003e20000100800 */
[----:B------:R-:W-:Y:S01]  /*9020*/  IMAD.HI.U32 R15, R0, R64, RZ ;  /* 0x00000040000f7227 */ /* 0x000fe200078e00ff */
[----:B------:R-:W-:-:S03]  /*9030*/  ISETP.GT.U32.AND P2, PT, R115, R65, PT ;  /* 0x000000417300720c */ /* 0x000fc60003f44070 */
[----:B------:R-:W-:Y:S01]  /*9040*/  @!P5 IADD3 R66, PT, PT, R66, -R115, RZ ;  /* 0x800000734242d210 */ /* 0x000fe20007ffe0ff */
[----:B------:R-:W-:-:S03]  /*9050*/  IMAD.HI.U32 R11, R0, R67, RZ ;  /* 0x00000043000b7227 */ /* 0x000fc600078e00ff */
[----:B------:R-:W-:Y:S01]  /*9060*/  ISETP.GT.U32.AND P5, PT, R115, R66, PT ;  /* 0x000000427300720c */ /* 0x000fe20003fa4070 */
[----:B------:R-:W-:Y:S01]  /*9070*/  @!P6 IMAD.IADD R68, R68, 0x1, -R115 ;  /* 0x000000014444e824 */ /* 0x000fe200078e0a73 */
[----:B------:R-:W-:Y:S01]  /*9080*/  ISETP.GE.AND P6, PT, R14, RZ, PT ;  /* 0x000000ff0e00720c */ /* 0x000fe20003fc6270 */
[----:B------:R-:W-:Y:S02]  /*9090*/  VIADD R178, R142, 0xc1 ;  /* 0x000000c18eb27836 */ /* 0x000fe40000000000 */
[----:B------:R-:W-:Y:S02]  /*90a0*/  IMAD.MOV R14, RZ, RZ, -R15 ;  /* 0x000000ffff0e7224 */ /* 0x000fe400078e0a0f */
[----:B------:R-:W-:Y:S01]  /*90b0*/  @!P2 IMAD.IADD R65, R65, 0x1, -R115 ;  /* 0x000000014141a824 */ /* 0x000fe200078e0a73 */
[----:B------:R-:W-:Y:S01]  /*90c0*/  IABS R62, R178 ;  /* 0x000000b2003e7213 */ /* 0x000fe20000000000 */
[----:B------:R-:W-:Y:S02]  /*90d0*/  IMAD.MOV R11, RZ, RZ, -R11 ;  /* 0x000000ffff0b7224 */ /* 0x000fe400078e0a0b */
[C---:B------:R-:W-:Y:S01]  /*90e0*/  IMAD R64, R115.reuse, R14, R64 ;  /* 0x0000000e73407224 */ /* 0x040fe200078e0240 */
[C---:B------:R-:W-:Y:S01]  /*90f0*/  ISETP.GT.U32.AND P2, PT, R115.reuse, R65, PT ;  /* 0x000000417300720c */ /* 0x040fe20003f44070 */
[----:B------:R-:W-:-:S02]  /*9100*/  IMAD R67, R115, R11, R67 ;  /* 0x0000000b73437224 */ /* 0x000fc400078e0243 */
[----:B------:R-:W-:-:S03]  /*9110*/  IMAD.HI.U32 R11, R0, R63, RZ ;  /* 0x0000003f000b7227 */ /* 0x000fc600078e00ff */
[C---:B------:R-:W-:Y:S01]  /*9120*/  ISETP.GT.U32.AND P1, PT, R115.reuse, R67, PT ;  /* 0x000000437300720c */ /* 0x040fe20003f24070 */
[----:B------:R-:W-:Y:S01]  /*9130*/  @!P5 IMAD.IADD R66, R66, 0x1, -R115 ;  /* 0x000000014242d824 */ /* 0x000fe200078e0a73 */
[----:B------:R-:W-:Y:S01]  /*9140*/  ISETP.GT.U32.AND P5, PT, R115, R64, PT ;  /* 0x000000407300720c */ /* 0x000fe20003fa4070 */
[----:B------:R-:W-:-:S04]  /*9150*/  IMAD.HI.U32 R8, R0, R62, RZ ;  /* 0x0000003e00087227 */ /* 0x000fc800078e00ff */
[----:B------:R-:W-:Y:S01]  /*9160*/  IMAD.MOV R11, RZ, RZ, -R11 ;  /* 0x000000ffff0b7224 */ /* 0x000fe200078e0a0b */
[----:B------:R-:W-:Y:S01]  /*9170*/  @!P2 IADD3 R65, PT, PT, R65, -R115, RZ ;  /* 0x800000734141a210 */ /* 0x000fe20007ffe0ff */
[----:B------:R-:W-:Y:S02]  /*9180*/  IMAD.MOV R8, RZ, RZ, -R8 ;  /* 0x000000ffff087224 */ /* 0x000fe400078e0a08 */
[C---:B------:R-:W-:Y:S02]  /*9190*/  IMAD R63, R115.reuse, R11, R63 ;  /* 0x0000000b733f7224 */ /* 0x040fe400078e023f */
[C---:B------:R-:W-:Y:S02]  /*91a0*/  IMAD R62, R115.reuse, R8, R62 ;  /* 0x00000008733e7224 */ /* 0x040fe400078e023e */
[----:B------:R-:W-:Y:S01]  /*91b0*/  @!P5 IMAD.IADD R64, R64, 0x1, -R115 ;  /* 0x000000014040d824 */ /* 0x000fe200078e0a73 */
[C---:B------:R-:W-:Y:S01]  /*91c0*/  ISETP.GT.U32.AND P2, PT, R115.reuse, R63, PT ;  /* 0x0000003f7300720c */ /* 0x040fe20003f44070 */
[C---:B------:R-:W-:Y:S01]  /*91d0*/  VIADD R180, R142.reuse, 0xc2 ;  /* 0x000000c28eb47836 */ /* 0x040fe20000000000 */
[----:B------:R-:W-:Y:S01]  /*91e0*/  ISETP.GT.U32.AND P5, PT, R115, R62, PT ;  /* 0x0000003e7300720c */ /* 0x000fe20003fa4070 */
[----:B------:R-:W-:-:S02]  /*91f0*/  VIADD R182, R142, 0xc3 ;  /* 0x000000c38eb67836 */ /* 0x000fc40000000000 */
[C---:B------:R-:W-:Y:S01]  /*9200*/  VIADD R188, R142.reuse, 0xc6 ;  /* 0x000000c68ebc7836 */ /* 0x040fe20000000000 */
[----:B------:R-:W-:Y:S01]  /*9210*/  IABS R61, R180 ;  /* 0x000000b4003d7213 */ /* 0x000fe20000000000 */
[----:B------:R-:W-:Y:S01]  /*9220*/  VIADD R190, R142, 0xc7 ;  /* 0x000000c78ebe7836 */ /* 0x000fe20000000000 */
[----:B------:R-:W-:Y:S01]  /*9230*/  IABS R60, R182 ;  /* 0x000000b6003c7213 */ /* 0x000fe20000000000 */
[--C-:B------:R-:W-:Y:S01]  /*9240*/  @!P1 IMAD.IADD R67, R67, 0x1, -R115.reuse ;  /* 0x0000000143439824 */ /* 0x100fe200078e0a73 */
[----:B------:R-:W-:Y:S01]  /*9250*/  IABS R57, R188 ;  /* 0x000000bc00397213 */ /* 0x000fe20000000000 */
[----:B------:R-:W-:Y:S01]  /*9260*/  IMAD.HI.U32 R8, R0, R61, RZ ;  /* 0x0000003d00087227 */ /* 0x000fe200078e00ff */
[----:B------:R-:W-:Y:S02]  /*9270*/  IABS R56, R190 ;  /* 0x000000be00387213 */ /* 0x000fe40000000000 */
[----:B------:R-:W-:Y:S01]  /*9280*/  ISETP.GT.U32.AND P1, PT, R115, R67, PT ;  /* 0x000000437300720c */ /* 0x000fe20003f24070 */
[--C-:B------:R-:W-:Y:S01]  /*9290*/  @!P2 IMAD.IADD R63, R63, 0x1, -R115.reuse ;  /* 0x000000013f3fa824 */ /* 0x100fe200078e0a73 */
[----:B------:R-:W-:Y:S01]  /*92a0*/  ISETP.GT.U32.AND P2, PT, R115, R64, PT ;  /* 0x000000407300720c */ /* 0x000fe20003f44070 */
[----:B------:R-:W-:-:S02]  /*92b0*/  @!P5 IMAD.IADD R62, R62, 0x1, -R115 ;  /* 0x000000013e3ed824 */ /* 0x000fc400078e0a73 */
[----:B------:R-:W-:Y:S01]  /*92c0*/  IMAD.MOV R8, RZ, RZ, -R8 ;  /* 0x000000ffff087224 */ /* 0x000fe200078e0a08 */
[C---:B------:R-:W-:Y:S01]  /*92d0*/  ISETP.GT.U32.AND P5, PT, R115.reuse, R63, PT ;  /* 0x0000003f7300720c */ /* 0x040fe20003fa4070 */
[----:B------:R-:W-:Y:S01]  /*92e0*/  IMAD.HI.U32 R14, R0, R60, RZ ;  /* 0x0000003c000e7227 */ /* 0x000fe200078e00ff */
[----:B------:R-:W-:-:S03]  /*92f0*/  ISETP.GT.U32.AND P0, PT, R115, R62, PT ;  /* 0x0000003e7300720c */ /* 0x000fc60003f04070 */
[----:B------:R-:W-:Y:S02]  /*9300*/  IMAD R61, R115, R8, R61 ;  /* 0x00000008733d7224 */ /* 0x000fe400078e023d */
[----:B------:R-:W-:Y:S01]  /*9310*/  IMAD.MOV R14, RZ, RZ, -R14 ;  /* 0x000000ffff0e7224 */ /* 0x000fe200078e0a0e */
[----:B------:R-:W-:Y:S01]  /*9320*/  @!P1 IADD3 R67, PT, PT, R67, -R115, RZ ;  /* 0x8000007343439210 */ /* 0x000fe20007ffe0ff */
[----:B------:R-:W-:Y:S01]  /*9330*/  IMAD.HI.U32 R8, R0, R57, RZ ;  /* 0x0000003900087227 */ /* 0x000fe200078e00ff */
[----:B------:R-:W-:Y:S02]  /*9340*/  @!P2 IADD3 R64, PT, PT, R64, -R115, RZ ;  /* 0x800000734040a210 */ /* 0x000fe40007ffe0ff */
[C---:B------:R-:W-:Y:S01]  /*9350*/  ISETP.GT.U32.AND P2, PT, R115.reuse, R61, PT ;  /* 0x0000003d7300720c */ /* 0x040fe20003f44070 */
[----:B------:R-:W-:Y:S01]  /*9360*/  IMAD R60, R115, R14, R60 ;  /* 0x0000000e733c7224 */ /* 0x000fe200078e023c */
[----:B------:R-:W-:Y:S01]  /*9370*/  ISETP.GE.AND P1, PT, R13, RZ, PT ;  /* 0x000000ff0d00720c */ /* 0x000fe20003f26270 */
[----:B------:R-:W-:Y:S01]  /*9380*/  @!P5 IMAD.IADD R63, R63, 0x1, -R115 ;  /* 0x000000013f3fd824 */ /* 0x000fe200078e0a73 */
[----:B------:R-:W-:Y:S01]  /*9390*/  @!P0 IADD3 R62, PT, PT, R62, -R115, RZ ;  /* 0x800000733e3e8210 */ /* 0x000fe20007ffe0ff */
[----:B------:R-:W-:Y:S01]  /*93a0*/  IMAD.MOV R8, RZ, RZ, -R8 ;  /* 0x000000ffff087224 */ /* 0x000fe200078e0a08 */
[----:B------:R-:W-:Y:S01]  /*93b0*/  ISETP.GT.U32.AND P5, PT, R115, R60, PT ;  /* 0x0000003c7300720c */ /* 0x000fe20003fa4070 */
[----:B------:R-:W-:-:S02]  /*93c0*/  VIADD R186, R142, 0xc5 ;  /* 0x000000c58eba7836 */ /* 0x000fc40000000000 */
[----:B------:R-:W-:Y:S02]  /*93d0*/  IMAD R57, R115, R8, R57 ;  /* 0x0000000873397224 */ /* 0x000fe400078e0239 */
[----:B------:R-:W-:Y:S01]  /*93e0*/  @!P4 IMAD.MOV R224, RZ, RZ, -R224 ;  /* 0x000000ffffe0c224 */ /* 0x000fe200078e0ae0 */
[----:B------:R-:W-:Y:S01]  /*93f0*/  IABS R58, R186 ;  /* 0x000000ba003a7213 */ /* 0x000fe20000000000 */
[--C-:B------:R-:W-:Y:S02]  /*9400*/  @!P2 IMAD.IADD R61, R61, 0x1, -R115.reuse ;  /* 0x000000013d3da824 */ /* 0x100fe400078e0a73 */
[----:B------:R-:W-:Y:S01]  /*9410*/  IMAD.HI.U32 R8, R0, R56, RZ ;  /* 0x0000003800087227 */ /* 0x000fe200078e00ff */
[----:B------:R-:W-:Y:S03]  /*9420*/  STL [R1+0x3608], R224 ;  /* 0x003608e001007387 */ /* 0x000fe60000100800 */
[----:B------:R-:W-:Y:S01]  /*9430*/  @!P5 IMAD.IADD R60, R60, 0x1, -R115 ;  /* 0x000000013c3cd824 */ /* 0x000fe200078e0a73 */
[----:B------:R-:W-:Y:S01]  /*9440*/  ISETP.GT.U32.AND P5, PT, R115, R61, PT ;  /* 0x0000003d7300720c */ /* 0x000fe20003fa4070 */
[----:B------:R-:W-:-:S02]  /*9450*/  IMAD.MOV R8, RZ, RZ, -R8 ;  /* 0x000000ffff087224 */ /* 0x000fc400078e0a08 */
[----:B------:R-:W-:Y:S01]  /*9460*/  IMAD.HI.U32 R11, R0, R58, RZ ;  /* 0x0000003a000b7227 */ /* 0x000fe200078e00ff */
[----:B------:R-:W-:-:S03]  /*9470*/  ISETP.GT.U32.AND P4, PT, R115, R60, PT ;  /* 0x0000003c7300720c */ /* 0x000fc60003f84070 */
[----:B------:R-:W-:Y:S02]  /*9480*/  VIADD R194, R142, 0xc9 ;  /* 0x000000c98ec27836 */ /* 0x000fe40000000000 */
[----:B------:R-:W-:Y:S02]  /*9490*/  IMAD R56, R115, R8, R56 ;  /* 0x0000000873387224 */ /* 0x000fe400078e0238 */
[----:B------:R-:W-:Y:S01]  /*94a0*/  IMAD.MOV R11, RZ, RZ, -R11 ;  /* 0x000000ffff0b7224 */ /* 0x000fe200078e0a0b */
[----:B------:R-:W-:Y:S01]  /*94b0*/  IABS R54, R194 ;  /* 0x000000c200367213 */ /* 0x000fe20000000000 */
[----:B------:R-:W-:Y:S01]  /*94c0*/  @!P5 IMAD.IADD R61, R61, 0x1, -R115 ;  /* 0x000000013d3dd824 */ /* 0x000fe200078e0a73 */
[----:B------:R-:W-:Y:S01]  /*94d0*/  ISETP.GT.U32.AND P5, PT, R115, R57, PT ;  /* 0x000000397300720c */ /* 0x000fe20003fa4070 */
[----:B------:R-:W-:-:S04]  /*94e0*/  IMAD.HI.U32 R13, R0, R59, RZ ;  /* 0x0000003b000d7227 */ /* 0x000fc800078e00ff */
[----:B------:R-:W-:Y:S01]  /*94f0*/  @!P4 IMAD.IADD R60, R60, 0x1, -R115 ;  /* 0x000000013c3cc824 */ /* 0x000fe200078e0a73 */
[C---:B------:R-:W-:Y:S01]  /*9500*/  ISETP.GT.U32.AND P4, PT, R115.reuse, R56, PT ;  /* 0x000000387300720c */ /* 0x040fe20003f84070 */
[----:B------:R-:W-:Y:S01]  /*9510*/  IMAD R58, R115, R11, R58 ;  /* 0x0000000b733a7224 */ /* 0x000fe200078e023a */
[----:B------:R-:W-:Y:S01]  /*9520*/  IADD3 R13, PT, PT, -R13, RZ, RZ ;  /* 0x000000ff0d0d7210 */ /* 0x000fe20007ffe1ff */
[----:B------:R-:W-:-:S03]  /*9530*/  IMAD.HI.U32 R11, R0, R54, RZ ;  /* 0x00000036000b7227 */ /* 0x000fc600078e00ff */
[----:B------:R-:W-:Y:S01]  /*9540*/  ISETP.GT.U32.AND P2, PT, R115, R58, PT ;  /* 0x0000003a7300720c */ /* 0x000fe20003f44070 */
[----:B------:R-:W-:Y:S02]  /*9550*/  @!P5 IMAD.IADD R57, R57, 0x1, -R115 ;  /* 0x000000013939d824 */ /* 0x000fe400078e0a73 */
[----:B------:R-:W-:Y:S02]  /*9560*/  VIADD R196, R142, 0xca ;  /* 0x000000ca8ec47836 */ /* 0x000fe40000000000 */
[----:B------:R-:W-:Y:S01]  /*9570*/  IMAD.MOV R11, RZ, RZ, -R11 ;  /* 0x000000ffff0b7224 */ /* 0x000fe200078e0a0b */
[C---:B------:R-:W-:Y:S01]  /*9580*/  ISETP.GT.U32.AND P5, PT, R115.reuse, R57, PT ;  /* 0x000000397300720c */ /* 0x040fe20003fa4070 */
[C---:B------:R-:W-:Y:S01]  /*9590*/  IMAD R59, R115.reuse, R13, R59 ;  /* 0x0000000d733b7224 */ /* 0x040fe200078e023b */
[----:B------:R-:W-:Y:S01]  /*95a0*/  IABS R53, R196 ;  /* 0x000000c400357213 */ /* 0x000fe20000000000 */
[C---:B------:R-:W-:Y:S02]  /*95b0*/  IMAD R54, R115.reuse, R11, R54 ;  /* 0x0000000b73367224 */ /* 0x040fe400078e0236 */
[----:B------:R-:W-:Y:S01]  /*95c0*/  @!P4 IMAD.IADD R56, R56, 0x1, -R115 ;  /* 0x000000013838c824 */ /* 0x000fe200078e0a73 */
[----:B------:R-:W-:Y:S01]  /*95d0*/  ISETP.GT.U32.AND P0, PT, R115, R59, PT ;  /* 0x0000003b7300720c */ /* 0x000fe20003f04070 */
[----:B------:R-:W-:-:S02]  /*95e0*/  VIADD R192, R142, 0xc8 ;  /* 0x000000c88ec07836 */ /* 0x000fc40000000000 */
[----:B------:R-:W-:Y:S01]  /*95f0*/  IMAD.HI.U32 R8, R0, R53, RZ ;  /* 0x0000003500087227 */ /* 0x000fe200078e00ff */
[----:B------:R-:W-:Y:S02]  /*9600*/  ISETP.GT.U32.AND P4, PT, R115, R56, PT ;  /* 0x000000387300720c */ /* 0x000fe40003f84070 */
[----:B------:R-:W-:Y:S01]  /*9610*/  IABS R55, R192 ;  /* 0x000000c000377213 */ /* 0x000fe20000000000 */
[--C-:B------:R-:W-:Y:S01]  /*9620*/  @!P5 IMAD.IADD R57, R57, 0x1, -R115.reuse ;  /* 0x000000013939d824 */ /* 0x100fe200078e0a73 */
[----:B------:R-:W-:Y:S01]  /*9630*/  ISETP.GT.U32.AND P5, PT, R115, R54, PT ;  /* 0x000000367300720c */ /* 0x000fe20003fa4070 */
[----:B------:R-:W-:Y:S01]  /*9640*/  @!P2 IMAD.IADD R58, R58, 0x1, -R115 ;  /* 0x000000013a3aa824 */ /* 0x000fe200078e0a73 */
[----:B------:R-:W-:Y:S01]  /*9650*/  IADD3 R8, PT, PT, -R8, RZ, RZ ;  /* 0x000000ff08087210 */ /* 0x000fe20007ffe1ff */
[----:B------:R-:W-:Y:S02]  /*9660*/  IMAD.HI.U32 R13, R0, R55, RZ ;  /* 0x00000037000d7227 */ /* 0x000fe400078e00ff */
[----:B------:R-:W-:-:S02]  /*9670*/  @!P0 IADD3 R59, PT, PT, R59, -R115, RZ ;  /* 0x800000733b3b8210 */ /* 0x000fc40007ffe0ff */
[C---:B------:R-:W-:Y:S01]  /*9680*/  ISETP.GT.U32.AND P2, PT, R115.reuse, R58, PT ;  /* 0x0000003a7300720c */ /* 0x040fe20003f44070 */
[----:B------:R-:W-:Y:S01]  /*9690*/  IMAD R53, R115, R8, R53 ;  /* 0x0000000873357224 */ /* 0x000fe200078e0235 */
[----:B------:R-:W-:Y:S01]  /*96a0*/  IADD3 R13, PT, PT, -R13, RZ, RZ ;  /* 0x000000ff0d0d7210 */ /* 0x000fe20007ffe1ff */
[----:B------:R-:W-:Y:S01]  /*96b0*/  VIADD R202, R142, 0xcd ;  /* 0x000000cd8eca7836 */ /* 0x000fe20000000000 */
[----:B------:R-:W-:Y:S01]  /*96c0*/  @!P4 IADD3 R56, PT, PT, R56, -R115, RZ ;  /* 0x800000733838c210 */ /* 0x000fe20007ffe0ff */
[----:B------:R-:W-:Y:S01]  /*96d0*/  VIADD R199, R142, 0xcb ;  /* 0x000000cb8ec77836 */ /* 0x000fe20000000000 */
[C---:B------:R-:W-:Y:S01]  /*96e0*/  ISETP.GT.U32.AND P4, PT, R115.reuse, R53, PT ;  /* 0x000000357300720c */ /* 0x040fe20003f84070 */
[----:B------:R-:W-:Y:S01]  /*96f0*/  @!P5 IMAD.IADD R54, R54, 0x1, -R115 ;  /* 0x000000013636d824 */ /* 0x000fe200078e0a73 */
[C---:B------:R-:W-:Y:S01]  /*9700*/  ISETP.GT.U32.AND P0, PT, R115.reuse, R59, PT ;  /* 0x0000003b7300720c */ /* 0x040fe20003f04070 */
[C---:B------:R-:W-:Y:S01]  /*9710*/  IMAD R55, R115.reuse, R13, R55 ;  /* 0x0000000d73377224 */ /* 0x040fe200078e0237 */
[----:B------:R-:W-:Y:S01]  /*9720*/  IABS R50, R202 ;  /* 0x000000ca00327213 */ /* 0x000fe20000000000 */
[----:B------:R-:W-:Y:S01]  /*9730*/  IMAD.HI.U32 R13, R0, R51, RZ ;  /* 0x00000033000d7227 */ /* 0x000fe200078e00ff */
[----:B------:R-:W-:-:S02]  /*9740*/  ISETP.GT.U32.AND P5, PT, R115, R54, PT ;  /* 0x000000367300720c */ /* 0x000fc40003fa4070 */
[----:B------:R-:W-:Y:S01]  /*9750*/  IABS R52, R199 ;  /* 0x000000c700347213 */ /* 0x000fe20000000000 */
[----:B------:R-:W-:Y:S01]  /*9760*/  @!P2 IMAD.IADD R58, R58, 0x1, -R115 ;  /* 0x000000013a3aa824 */ /* 0x000fe200078e0a73 */
[----:B------:R-:W-:Y:S01]  /*9770*/  ISETP.GT.U32.AND P2, PT, R115, R55, PT ;  /* 0x000000377300720c */ /* 0x000fe20003f44070 */
[----:B------:R-:W-:Y:S02]  /*9780*/  IMAD.MOV R13, RZ, RZ, -R13 ;  /* 0x000000ffff0d7224 */ /* 0x000fe400078e0a0d */
[----:B------:R-:W-:Y:S01]  /*9790*/  @!P4 IADD3 R53, PT, PT, R53, -R115, RZ ;  /* 0x800000733535c210 */ /* 0x000fe20007ffe0ff */
[----:B------:R-:W-:-:S03]  /*97a0*/  IMAD.HI.U32 R8, R0, R52, RZ ;  /* 0x0000003400087227 */ /* 0x000fc600078e00ff */
[C---:B------:R-:W-:Y:S01]  /*97b0*/  ISETP.GT.U32.AND P4, PT, R115.reuse, R53, PT ;  /* 0x000000357300720c */ /* 0x040fe20003f84070 */
[----:B------:R-:W-:Y:S02]  /*97c0*/  IMAD R51, R115, R13, R51 ;  /* 0x0000000d73337224 */ /* 0x000fe400078e0233 */
[--C-:B------:R-:W-:Y:S01]  /*97d0*/  @!P0 IMAD.IADD R59, R59, 0x1, -R115.reuse ;  /* 0x000000013b3b8824 */ /* 0x100fe200078e0a73 */
[----:B------:R-:W-:Y:S01]  /*97e0*/  ISETP.GE.AND P0, PT, R12, RZ, PT ;  /* 0x000000ff0c00720c */ /* 0x000fe20003f06270 */
[----:B------:R-:W-:Y:S01]  /*97f0*/  @!P5 IMAD.IADD R54, R54, 0x1, -R115 ;  /* 0x000000013636d824 */ /* 0x000fe200078e0a73 */
[----:B------:R-:W-:Y:S01]  /*9800*/  ISETP.GT.U32.AND P5, PT, R115, R51, PT ;  /* 0x000000337300720c */ /* 0x000fe20003fa4070 */
[----:B------:R-:W-:-:S04]  /*9810*/  IMAD.HI.U32 R12, R0, R50, RZ ;  /* 0x00000032000c7227 */ /* 0x000fc800078e00ff */
[----:B------:R-:W-:Y:S02]  /*9820*/  @!P2 IMAD.IADD R55, R55, 0x1, -R115 ;  /* 0x000000013737a824 */ /* 0x000fe400078e0a73 */
[----:B------:R-:W-:Y:S01]  /*9830*/  IMAD.MOV R12, RZ, RZ, -R12 ;  /* 0x000000ffff0c7224 */ /* 0x000fe200078e0a0c */
[----:B------:R-:W-:Y:S01]  /*9840*/  @!P4 IADD3 R53, PT, PT, R53, -R115, RZ ;  /* 0x800000733535c210 */ /* 0x000fe20007ffe0ff */
[----:B------:R-:W-:Y:S01]  /*9850*/  IMAD.MOV R8, RZ, RZ, -R8 ;  /* 0x000000ffff087224 */ /* 0x000fe200078e0a08 */
[C---:B------:R-:W-:Y:S01]  /*9860*/  ISETP.GT.U32.AND P2, PT, R115.reuse, R55, PT ;  /* 0x000000377300720c */ /* 0x040fe20003f44070 */
[C---:B------:R-:W-:Y:S01]  /*9870*/  IMAD R50, R115.reuse, R12, R50 ;  /* 0x0000000c73327224 */ /* 0x040fe200078e0232 */
[----:B------:R-:W-:Y:S01]  /*9880*/  @!P0 IADD3 R228, PT, PT, -R228, RZ, RZ ;  /* 0x000000ffe4e48210 */ /* 0x000fe20007ffe1ff */
[----:B------:R-:W-:Y:S01]  /*9890*/  IMAD R52, R115, R8, R52 ;  /* 0x0000000873347224 */ /* 0x000fe200078e0234 */
[----:B------:R-:W-:Y:S01]  /*98a0*/  @!P5 IADD3 R51, PT, PT, R51, -R115, RZ ;  /* 0x800000733333d210 */ /* 0x000fe20007ffe0ff */
[----:B------:R-:W-:Y:S01]  /*98b0*/  IMAD.HI.U32 R8, R0, R48, RZ ;  /* 0x0000003000087227 */ /* 0x000fe200078e00ff */
[----:B------:R-:W-:-:S02]  /*98c0*/  ISETP.GT.U32.AND P4, PT, R115, R50, PT ;  /* 0x000000327300720c */ /* 0x000fc40003f84070 */
[----:B------:R-:W-:Y:S01]  /*98d0*/  ISETP.GT.U32.AND P5, PT, R115, R51, PT ;  /* 0x000000337300720c */ /* 0x000fe20003fa4070 */
[----:B-1----:R-:W-:Y:S01]  /*98e0*/  VIADD R208, R142, 0xd0 ;  /* 0x000000d08ed07836 */ /* 0x002fe20000000000 */
[----:B------:R-:W-:Y:S01]  /*98f0*/  IADD3 R8, PT, PT, -R8, RZ, RZ ;  /* 0x000000ff08087210 */ /* 0x000fe20007ffe1ff */
[C---:B------:R-:W-:Y:S02]  /*9900*/  VIADD R204, R142.reuse, 0xce ;  /* 0x000000ce8ecc7836 */ /* 0x040fe40000000000 */
[--C-:B------:R-:W-:Y:S01]  /*9910*/  @!P2 IMAD.IADD R55, R55, 0x1, -R115.reuse ;  /* 0x000000013737a824 */ /* 0x100fe200078e0a73 */
[C---:B------:R-:W-:Y:S01]  /*9920*/  ISETP.GT.U32.AND P2, PT, R115.reuse, R52, PT ;  /* 0x000000347300720c */ /* 0x040fe20003f44070 */
[----:B------:R-:W-:Y:S01]  /*9930*/  IMAD R48, R115, R8, R48 ;  /* 0x0000000873307224 */ /* 0x000fe200078e0230 */
[----:B------:R-:W-:Y:S01]  /*9940*/  IABS R47, R208 ;  /* 0x000000d0002f7213 */ /* 0x000fe20000000000 */
[----:B--2---:R-:W-:Y:S01]  /*9950*/  VIADD R212, R142, 0xd2 ;  /* 0x000000d28ed47836 */ /* 0x004fe20000000000 */
[----:B------:R-:W-:Y:S01]  /*9960*/  IABS R49, R204 ;  /* 0x000000cc00317213 */ /* 0x000fe20000000000 */
[----:B------:R-:W-:-:S02]  /*9970*/  @!P4 IMAD.IADD R50, R50, 0x1, -R115 ;  /* 0x000000013232c824 */ /* 0x000fc400078e0a73 */
[--C-:B------:R-:W-:Y:S01]  /*9980*/  @!P5 IMAD.IADD R51, R51, 0x1, -R115.reuse ;  /* 0x000000013333d824 */ /* 0x100fe200078e0a73 */
[C---:B------:R-:W-:Y:S01]  /*9990*/  ISETP.GT.U32.AND P5, PT, R115.reuse, R48, PT ;  /* 0x000000307300720c */ /* 0x040fe20003fa4070 */
[----:B------:R-:W-:Y:S01]  /*99a0*/  IMAD.HI.U32 R8, R0, R47, RZ ;  /* 0x0000002f00087227 */ /* 0x000fe200078e00ff */
[C---:B------:R-:W-:Y:S02]  /*99b0*/  ISETP.GT.U32.AND P4, PT, R115.reuse, R50, PT ;  /* 0x000000327300720c */ /* 0x040fe40003f84070 */
[----:B------:R-:W-:Y:S01]  /*99c0*/  IABS R45, R212 ;  /* 0x000000d4002d7213 */ /* 0x000fe20000000000 */
[----:B------:R-:W-:Y:S02]  /*99d0*/  @!P2 IMAD.IADD R52, R52, 0x1, -R115 ;  /* 0x000000013434a824 */ /* 0x000fe400078e0a73 */
[----:B------:R-:W-:Y:S02]  /*99e0*/  IMAD.MOV R8, RZ, RZ, -R8 ;  /* 0x000000ffff087224 */ /* 0x000fe400078e0a08 */
[----:B------:R-:W-:Y:S01]  /*99f0*/  IMAD.HI.U32 R11, R0, R49, RZ ;  /* 0x00000031000b7227 */ /* 0x000fe200078e00ff */
[----:B------:R-:W-:-:S03]  /*9a00*/  ISETP.GT.U32.AND P2, PT, R115, R52, PT ;  /* 0x000000347300720c */ /* 0x000fc60003f44070 */
[C---:B------:R-:W-:Y:S02]  /*9a10*/  IMAD R47, R115.reuse, R8, R47 ;  /* 0x00000008732f7224 */ /* 0x040fe400078e022f */
[----:B------:R-:W-:Y:S01]  /*9a20*/  @!P4 IADD3 R50, PT, PT, R50, -R115, RZ ;  /* 0x800000733232c210 */ /* 0x000fe20007ffe0ff */
[----:B------:R-:W-:Y:S02]  /*9a30*/  @!P5 IMAD.IADD R48, R48, 0x1, -R115 ;  /* 0x000000013030d824 */ /* 0x000fe400078e0a73 */
[----:B------:R-:W-:Y:S01]  /*9a40*/  IMAD.MOV R11, RZ, RZ, -R11 ;  /* 0x000000ffff0b7224 */ /* 0x000fe200078e0a0b */
[C---:B------:R-:W-:Y:S01]  /*9a50*/  ISETP.GT.U32.AND P4, PT, R115.reuse, R47, PT ;  /* 0x0000002f7300720c */ /* 0x040fe20003f84070 */
[----:B---3--:R-:W-:Y:S01]  /*9a60*/  VIADD R214, R142, 0xd3 ;  /* 0x000000d38ed67836 */ /* 0x008fe20000000000 */
[C---:B------:R-:W-:Y:S01]  /*9a70*/  ISETP.GT.U32.AND P5, PT, R115.reuse, R48, PT ;  /* 0x000000307300720c */ /* 0x040fe20003fa4070 */
[----:B------:R-:W-:Y:S02]  /*9a80*/  IMAD R49, R115, R11, R49 ;  /* 0x0000000b73317224 */ /* 0x000fe400078e0231 */
[----:B------:R-:W-:Y:S01]  /*9a90*/  IMAD.HI.U32 R11, R0, R45, RZ ;  /* 0x0000002d000b7227 */ /* 0x000fe200078e00ff */
[----:B------:R-:W-:-:S03]  /*9aa0*/  IABS R44, R214 ;  /* 0x000000d6002c7213 */ /* 0x000fc60000000000 */
[----:B------:R-:W-:Y:S01]  /*9ab0*/  @!P2 IMAD.IADD R52, R52, 0x1, -R115 ;  /* 0x000000013434a824 */ /* 0x000fe200078e0a73 */
[----:B------:R-:W-:Y:S01]  /*9ac0*/  ISETP.GT.U32.AND P2, PT, R115, R49, PT ;  /* 0x000000317300720c */ /* 0x000fe20003f44070 */
[----:B------:R-:W-:Y:S02]  /*9ad0*/  IMAD.MOV R11, RZ, RZ, -R11 ;  /* 0x000000ffff0b7224 */ /* 0x000fe400078e0a0b */
[----:B------:R-:W-:Y:S02]  /*9ae0*/  @!P4 IMAD.IADD R47, R47, 0x1, -R115 ;  /* 0x000000012f2fc824 */ /* 0x000fe400078e0a73 */
[C---:B------:R-:W-:Y:S02]  /*9af0*/  IMAD R45, R115.reuse, R11, R45 ;  /* 0x0000000b732d7224 */ /* 0x040fe400078e022d */
[----:B------:R-:W-:Y:S01]  /*9b00*/  VIADD R210, R142, 0xd1 ;  /* 0x000000d18ed27836 */ /* 0x000fe20000000000 */
[C---:B------:R-:W-:Y:S01]  /*9b10*/  ISETP.GT.U32.AND P4, PT, R115.reuse, R47, PT ;  /* 0x0000002f7300720c */ /* 0x040fe20003f84070 */
[----:B------:R-:W-:Y:S01]  /*9b20*/  @!P5 IMAD.IADD R48, R48, 0x1, -R115 ;  /* 0x000000013030d824 */ /* 0x000fe200078e0a73 */
[----:B------:R-:W-:Y:S01]  /*9b30*/  ISETP.GT.U32.AND P5, PT, R115, R45, PT ;  /* 0x0000002d7300720c */ /* 0x000fe20003fa4070 */
[----:B------:R-:W-:Y:S01]  /*9b40*/  IMAD.HI.U32 R8, R0, R44, RZ ;  /* 0x0000002c00087227 */ /* 0x000fe200078e00ff */
[----:B------:R-:W-:-:S03]  /*9b50*/  IABS R46, R210 ;  /* 0x000000d2002e7213 */ /* 0x000fc60000000000 */
[----:B------:R-:W-:Y:S02]  /*9b60*/  @!P2 IMAD.IADD R49, R49, 0x1, -R115 ;  /* 0x000000013131a824 */ /* 0x000fe400078e0a73 */
[----:B------:R-:W-:Y:S02]  /*9b70*/  IMAD.MOV R8, RZ, RZ, -R8 ;  /* 0x000000ffff087224 */ /* 0x000fe400078e0a08 */
[----:B------:R-:W-:Y:S01]  /*9b80*/  IMAD.HI.U32 R12, R0, R46, RZ ;  /* 0x0000002e000c7227 */ /* 0x000fe200078e00ff */
[----:B------:R-:W-:-:S03]  /*9b90*/  ISETP.GT.U32.AND P2, PT, R115, R49, PT ;  /* 0x000000317300720c */ /* 0x000fc60003f44070 */
[----:B------:R-:W-:Y:S01]  /*9ba0*/  VIADD R218, R142, 0xd5 ;  /* 0x000000d58eda7836 */ /* 0x000fe20000000000 */
[----:B------:R-:W-:Y:S01]  /*9bb0*/  IADD3 R12, PT, PT, -R12, RZ, RZ ;  /* 0x000000ff0c0c7210 */ /* 0x000fe20007ffe1ff */
[----:B------:R-:W-:Y:S01]  /*9bc0*/  IMAD R44, R115, R8, R44 ;  /* 0x00000008732c7224 */ /* 0x000fe200078e022c */
[----:B------:R-:W-:Y:S01]  /*9bd0*/  @!P5 IADD3 R45, PT, PT, R45, -R115, RZ ;  /* 0x800000732d2dd210 */ /* 0x000fe20007ffe0ff */
[----:B------:R-:W-:Y:S01]  /*9be0*/  @!P4 IMAD.IADD R47, R47, 0x1, -R115 ;  /* 0x000000012f2fc824 */ /* 0x000fe200078e0a73 */
[----:B------:R-:W-:Y:S01]  /*9bf0*/  IABS R42, R218 ;  /* 0x000000da002a7213 */ /* 0x000fe20000000000 */
[C---:B------:R-:W-:Y:S01]  /*9c00*/  IMAD R46, R115.reuse, R12, R46 ;  /* 0x0000000c732e7224 */ /* 0x040fe200078e022e */
[C---:B------:R-:W-:Y:S01]  /*9c10*/  ISETP.GT.U32.AND P4, PT, R115.reuse, R44, PT ;  /* 0x0000002c7300720c */ /* 0x040fe20003f84070 */
[----:B------:R-:W-:Y:S01]  /*9c20*/  VIADD R220, R142, 0xd6 ;  /* 0x000000d68edc7836 */ /* 0x000fe20000000000 */
[----:B------:R-:W-:Y:S01]  /*9c30*/  ISETP.GT.U32.AND P5, PT, R115, R45, PT ;  /* 0x0000002d7300720c */ /* 0x000fe20003fa4070 */
[----:B------:R-:W-:Y:S01]  /*9c40*/  IMAD.HI.U32 R12, R0, R42, RZ ;  /* 0x0000002a000c7227 */ /* 0x000fe200078e00ff */
[----:B------:R-:W-:-:S02]  /*9c50*/  @!P2 IADD3 R49, PT, PT, R49, -R115, RZ ;  /* 0x800000733131a210 */ /* 0x000fc40007ffe0ff */
[C---:B------:R-:W-:Y:S01]  /*9c60*/  ISETP.GT.U32.AND P2, PT, R115.reuse, R46, PT ;  /* 0x0000002e7300720c */ /* 0x040fe20003f44070 */
[----:B------:R-:W-:Y:S01]  /*9c70*/  IMAD.MOV R12, RZ, RZ, -R12 ;  /* 0x000000ffff0c7224 */ /* 0x000fe200078e0a0c */
[----:B------:R-:W-:Y:S01]  /*9c80*/  IABS R41, R220 ;  /* 0x000000dc00297213 */ /* 0x000fe20000000000 */
[C---:B------:R-:W-:Y:S02]  /*9c90*/  VIADD R216, R142.reuse, 0xd4 ;  /* 0x000000d48ed87836 */ /* 0x040fe40000000000 */
[----:B------:R-:W-:Y:S01]  /*9ca0*/  IMAD R42, R115, R12, R42 ;  /* 0x0000000c732a7224 */ /* 0x000fe200078e022a */
[----:B------:R-:W-:Y:S01]  /*9cb0*/  IADD3 R12, PT, PT, R142, 0xda, RZ ;  /* 0x000000da8e0c7810 */ /* 0x000fe20007ffe0ff */
[--C-:B------:R-:W-:Y:S01]  /*9cc0*/  @!P4 IMAD.IADD R44, R44, 0x1, -R115.reuse ;  /* 0x000000012c2cc824 */ /* 0x100fe200078e0a73 */
[----:B------:R-:W-:Y:S01]  /*9cd0*/  IABS R43, R216 ;  /* 0x000000d8002b7213 */ /* 0x000fe20000000000 */
[----:B------:R-:W-:Y:S01]  /*9ce0*/  @!P5 IMAD.IADD R45, R45, 0x1, -R115 ;  /* 0x000000012d2dd824 */ /* 0x000fe200078e0a73 */
[C---:B------:R-:W-:Y:S01]  /*9cf0*/  ISETP.GT.U32.AND P5, PT, R115.reuse, R42, PT ;  /* 0x0000002a7300720c */ /* 0x040fe20003fa4070 */
[----:B------:R-:W-:Y:S01]  /*9d00*/  VIADD R222, R142, 0xd7 ;  /* 0x000000d78ede7836 */ /* 0x000fe20000000000 */
[----:B------:R-:W-:Y:S01]  /*9d10*/  ISETP.GT.U32.AND P4, PT, R115, R44, PT ;  /* 0x0000002c7300720c */ /* 0x000fe20003f84070 */
[----:B------:R-:W-:Y:S01]  /*9d20*/  IMAD.HI.U32 R11, R0, R41, RZ ;  /* 0x00000029000b7227 */ /* 0x000fe200078e00ff */
[----:B------:R-:W-:-:S02]  /*9d30*/  @!P2 IADD3 R46, PT, PT, R46, -R115, RZ ;  /* 0x800000732e2ea210 */ /* 0x000fc40007ffe0ff */
[----:B------:R-:W-:Y:S01]  /*9d40*/  IABS R8, R222 ;  /* 0x000000de00087213 */ /* 0x000fe20000000000 */
[----:B------:R-:W-:Y:S01]  /*9d50*/  VIADD R27, R142, 0xd9 ;  /* 0x000000d98e1b7836 */ /* 0x000fe20000000000 */
[----:B------:R-:W-:Y:S01]  /*9d60*/  IADD3 R11, PT, PT, -R11, RZ, RZ ;  /* 0x000000ff0b0b7210 */ /* 0x000fe20007ffe1ff */
[C---:B------:R-:W-:Y:S01]  /*9d70*/  IMAD.HI.U32 R13, R0.reuse, R43, RZ ;  /* 0x0000002b000d7227 */ /* 0x040fe200078e00ff */
[C---:B------:R-:W-:Y:S02]  /*9d80*/  ISETP.GT.U32.AND P2, PT, R115.reuse, R46, PT ;  /* 0x0000002e7300720c */ /* 0x040fe40003f44070 */
[----:B------:R-:W-:Y:S01]  /*9d90*/  IABS R38, R27 ;  /* 0x0000001b00267213 */ /* 0x000fe20000000000 */
[----:B------:R-:W-:Y:S01]  /*9da0*/  IMAD R41, R115, R11, R41 ;  /* 0x0000000b73297224 */ /* 0x000fe200078e0229 */
[----:B------:R-:W-:Y:S01]  /*9db0*/  IABS R37, R12 ;  /* 0x0000000c00257213 */ /* 0x000fe20000000000 */
[----:B------:R-:W-:Y:S01]  /*9dc0*/  IMAD.HI.U32 R40, R0, R8, RZ ;  /* 0x0000000800287227 */ /* 0x000fe200078e00ff */
[----:B------:R-:W-:Y:S03]  /*9dd0*/  STL [R1+0xf0], R27 ;  /* 0x0000f01b01007387 */ /* 0x000fe60000100800 */
[----:B------:R-:W-:Y:S01]  /*9de0*/  @!P5 IMAD.IADD R42, R42, 0x1, -R115 ;  /* 0x000000012a2ad824 */ /* 0x000fe200078e0a73 */
[----:B------:R1:W-:Y:S01]  /*9df0*/  STL [R1+0xe8], R12 ;  /* 0x0000e80c01007387 */ /* 0x0003e20000100800 */
[----:B------:R-:W-:-:S02]  /*9e00*/  IMAD.MOV R13, RZ, RZ, -R13 ;  /* 0x000000ffff0d7224 */ /* 0x000fc400078e0a0d */
[----:B------:R-:W-:Y:S01]  /*9e10*/  IMAD.MOV R40, RZ, RZ, -R40 ;  /* 0x000000ffff287224 */ /* 0x000fe200078e0a28 */
[C---:B------:R-:W-:Y:S01]  /*9e20*/  ISETP.GT.U32.AND P5, PT, R115.reuse, R42, PT ;  /* 0x0000002a7300720c */ /* 0x040fe20003fa4070 */
[----:B------:R-:W-:Y:S01]  /*9e30*/  @!P4 IMAD.IADD R44, R44, 0x1, -R115 ;  /* 0x000000012c2cc824 */ /* 0x000fe200078e0a73 */
[C---:B------:R-:W-:Y:S01]  /*9e40*/  ISETP.GT.U32.AND P4, PT, R115.reuse, R41, PT ;  /* 0x000000297300720c */ /* 0x040fe20003f84070 */
[C---:B------:R-:W-:Y:S02]  /*9e50*/  IMAD R43, R115.reuse, R13, R43 ;  /* 0x0000000d732b7224 */ /* 0x040fe400078e022b */
[----:B------:R-:W-:Y:S01]  /*9e60*/  IMAD R40, R115, R40, R8 ;  /* 0x0000002873287224 */ /* 0x000fe200078e0208 */
[----:B-1----:R-:W-:Y:S01]  /*9e70*/  IADD3 R12, PT, PT, R142, 0xe0, RZ ;  /* 0x000000e08e0c7810 */ /* 0x002fe20007ffe0ff */
[----:B------:R-:W-:-:S03]  /*9e80*/  IMAD.HI.U32 R8, R0, R38, RZ ;  /* 0x0000002600087227 */ /* 0x000fc600078e00ff */
[----:B------:R-:W-:Y:S01]  /*9e90*/  IABS R31, R12 ;  /* 0x0000000c001f7213 */ /* 0x000fe20000000000 */
[----:B------:R-:W-:Y:S02]  /*9ea0*/  VIADD R224, R142, 0xd8 ;  /* 0x000000d88ee07836 */ /* 0x000fe40000000000 */
[----:B------:R-:W-:Y:S01]  /*9eb0*/  @!P2 IMAD.IADD R46, R46, 0x1, -R115 ;  /* 0x000000012e2ea824 */ /* 0x000fe200078e0a73 */
[----:B------:R-:W-:Y:S01]  /*9ec0*/  ISETP.GT.U32.AND P2, PT, R115, R43, PT ;  /* 0x0000002b7300720c */ /* 0x000fe20003f44070 */
[----:B------:R-:W-:Y:S01]  /*9ed0*/  IMAD.MOV R8, RZ, RZ, -R8 ;  /* 0x000000ffff087224 */ /* 0x000fe200078e0a08 */
[----:B------:R-:W-:Y:S01]  /*9ee0*/  IABS R39, R224 ;  /* 0x000000e000277213 */ /* 0x000fe20000000000 */
[----:B------:R-:W-:Y:S01]  /*9ef0*/  @!P3 IMAD.MOV R225, RZ, RZ, -R225 ;  /* 0x000000ffffe1b224 */ /* 0x000fe200078e0ae1 */
[----:B------:R-:W-:Y:S01]  /*9f00*/  @!P4 IADD3 R41, PT, PT, R41, -R115, RZ ;  /* 0x800000732929c210 */ /* 0x000fe20007ffe0ff */
[C---:B------:R-:W-:Y:S02]  /*9f10*/  IMAD R38, R115.reuse, R8, R38 ;  /* 0x0000000873267224 */ /* 0x040fe400078e0226 */
[----:B------:R-:W-:Y:S01]  /*9f20*/  IMAD.HI.U32 R8, R0, R37, RZ ;  /* 0x0000002500087227 */ /* 0x000fe200078e00ff */
[----:B------:R-:W-:-:S03]  /*9f30*/  ISETP.GT.U32.AND P3, PT, R115, R41, PT ;  /* 0x000000297300720c */ /* 0x000fc60003f64070 */
[----:B------:R-:W-:Y:S01]  /*9f40*/  @!P5 IMAD.IADD R42, R42, 0x1, -R115 ;  /* 0x000000012a2ad824 */ /* 0x000fe200078e0a73 */
[----:B------:R-:W-:Y:S01]  /*9f50*/  ISETP.GT.U32.AND P5, PT, R115, R38, PT ;  /* 0x000000267300720c */ /* 0x000fe20003fa4070 */
[----:B------:R-:W-:Y:S01]  /*9f60*/  IMAD.HI.U32 R11, R0, R39, RZ ;  /* 0x00000027000b7227 */ /* 0x000fe200078e00ff */
[----:B------:R-:W-:Y:S02]  /*9f70*/  @!P2 IADD3 R43, PT, PT, R43, -R115, RZ ;  /* 0x800000732b2ba210 */ /* 0x000fe40007ffe0ff */
[----:B------:R-:W-:Y:S01]  /*9f80*/  IADD3 R8, PT, PT, -R8, RZ, RZ ;  /* 0x000000ff08087210 */ /* 0x000fe20007ffe1ff */
[----:B------:R-:W-:Y:S01]  /*9f90*/  IMAD.MOV R11, RZ, RZ, -R11 ;  /* 0x000000ffff0b7224 */ /* 0x000fe200078e0a0b */
[C---:B------:R-:W-:Y:S01]  /*9fa0*/  ISETP.GT.U32.AND P2, PT, R115.reuse, R43, PT ;  /* 0x0000002b7300720c */ /* 0x040fe20003f44070 */
[----:B------:R-:W-:Y:S02]  /*9fb0*/  @!P6 IMAD.MOV R226, RZ, RZ, -R226 ;  /* 0x000000ffffe2e224 */ /* 0x000fe400078e0ae2 */
[----:B------:R-:W-:Y:S01]  /*9fc0*/  IMAD R39, R115, R11, R39 ;  /* 0x0000000b73277224 */ /* 0x000fe200078e0227 */
[----:B------:R-:W-:Y:S01]  /*9fd0*/  @!P3 IADD3 R41, PT, PT, R41, -R115, RZ ;  /* 0x800000732929b210 */ /* 0x000fe20007ffe0ff */
[----:B------:R-:W-:-:S02]  /*9fe0*/  VIADD R11, R142, 0xdb ;  /* 0x000000db8e0b7836 */ /* 0x000fc40000000000 */
[C---:B------:R-:W-:Y:S01]  /*9ff0*/  IMAD R37, R115.reuse, R8, R37 ;  /* 0x0000000873257224 */ /* 0x040fe200078e0225 */
[C---:B------:R-:W-:Y:S01]  /*a000*/  ISETP.GT.U32.AND P4, PT, R115.reuse, R39, PT ;  /* 0x000000277300720c */ /* 0x040fe20003f84070 */
[--C-:B------:R-:W-:Y:S01]  /*a010*/  @!P5 IMAD.IADD R38, R38, 0x1, -R115.reuse ;  /* 0x000000012626d824 */ /* 0x100fe200078e0a73 */
[----:B------:R-:W-:Y:S01]  /*a020*/  IABS R36, R11 ;  /* 0x0000000b00247213 */ /* 0x000fe20000000000 */
[----:B------:R1:W-:Y:S01]  /*a030*/  STL [R1+0xe4], R11 ;  /* 0x0000e40b01007387 */ /* 0x0003e20000100800 */
[----:B------:R-:W-:Y:S01]  /*a040*/  ISETP.GT.U32.AND P3, PT, R115, R37, PT ;  /* 0x000000257300720c */ /* 0x000fe20003f64070 */
[----:B------:R-:W-:Y:S01]  /*a050*/  @!P2 IMAD.IADD R43, R43, 0x1, -R115 ;  /* 0x000000012b2ba824 */ /* 0x000fe200078e0a73 */
[C---:B------:R-:W-:Y:S01]  /*a060*/  ISETP.GT.U32.AND P5, PT, R115.reuse, R38, PT ;  /* 0x000000267300720c */ /* 0x040fe20003fa4070 */
[----:B------:R-:W-:Y:S01]  /*a070*/  IMAD.HI.U32 R8, R0, R36, RZ ;  /* 0x0000002400087227 */ /* 0x000fe200078e00ff */
[----:B------:R-:W-:-:S03]  /*a080*/  ISETP.GT.U32.AND P2, PT, R115, R40, PT ;  /* 0x000000287300720c */ /* 0x000fc60003f44070 */
[----:B------:R-:W-:Y:S02]  /*a090*/  IMAD.MOV R8, RZ, RZ, -R8 ;  /* 0x000000ffff087224 */ /* 0x000fe400078e0a08 */
[----:B-1----:R-:W-:Y:S02]  /*a0a0*/  VIADD R11, R142, 0xdc ;  /* 0x000000dc8e0b7836 */ /* 0x002fe40000000000 */
[----:B------:R-:W-:Y:S02]  /*a0b0*/  IMAD R36, R115, R8, R36 ;  /* 0x0000000873247224 */ /* 0x000fe400078e0224 */
[--C-:B------:R-:W-:Y:S01]  /*a0c0*/  @!P3 IMAD.IADD R37, R37, 0x1, -R115.reuse ;  /* 0x000000012525b824 */ /* 0x100fe200078e0a73 */
[----:B------:R-:W-:Y:S01]  /*a0d0*/  IABS R35, R11 ;  /* 0x0000000b00237213 */ /* 0x000fe20000000000 */
[--C-:B------:R-:W-:Y:S01]  /*a0e0*/  @!P4 IMAD.IADD R39, R39, 0x1, -R115.reuse ;  /* 0x000000012727c824 */ /* 0x100fe200078e0a73 */
[----:B------:R1:W-:Y:S01]  /*a0f0*/  STL [R1+0xdc], R11 ;  /* 0x0000dc0b01007387 */ /* 0x0003e20000100800 */
[----:B------:R-:W-:Y:S01]  /*a100*/  @!P5 IMAD.IADD R38, R38, 0x1, -R115 ;  /* 0x000000012626d824 */ /* 0x000fe200078e0a73 */
[C---:B------:R-:W-:Y:S01]  /*a110*/  ISETP.GT.U32.AND P3, PT, R115.reuse, R37, PT ;  /* 0x000000257300720c */ /* 0x040fe20003f64070 */
[----:B------:R-:W-:Y:S01]  /*a120*/  IMAD.HI.U32 R8, R0, R35, RZ ;  /* 0x0000002300087227 */ /* 0x000fe200078e00ff */
[----:B------:R-:W-:-:S02]  /*a130*/  ISETP.GT.U32.AND P5, PT, R115, R36, PT ;  /* 0x000000247300720c */ /* 0x000fc40003fa4070 */
[C---:B------:R-:W-:Y:S01]  /*a140*/  ISETP.GT.U32.AND P4, PT, R115.reuse, R39, PT ;  /* 0x000000277300720c */ /* 0x040fe20003f84070 */
[----:B------:R-:W-:Y:S01]  /*a150*/  @!P2 IMAD.IADD R40, R40, 0x1, -R115 ;  /* 0x000000012828a824 */ /* 0x000fe200078e0a73 */
[----:B------:R-:W-:Y:S01]  /*a160*/  IADD3 R8, PT, PT, -R8, RZ, RZ ;  /* 0x000000ff08087210 */ /* 0x000fe20007ffe1ff */
[C---:B------:R-:W-:Y:S02]  /*a170*/  VIADD R13, R142.reuse, 0xe7 ;  /* 0x000000e78e0d7836 */ /* 0x040fe40000000000 */
[----:B-1----:R-:W-:Y:S01]  /*a180*/  VIADD R11, R142, 0xdd ;  /* 0x000000dd8e0b7836 */ /* 0x002fe20000000000 */
[C---:B------:R-:W-:Y:S01]  /*a190*/  ISETP.GT.U32.AND P2, PT, R115.reuse, R40, PT ;  /* 0x000000287300720c */ /* 0x040fe20003f44070 */
[----:B------:R-:W-:Y:S01]  /*a1a0*/  IMAD R35, R115, R8, R35 ;  /* 0x0000000873237224 */ /* 0x000fe200078e0223 */
[----:B------:R-:W-:Y:S01]  /*a1b0*/  IABS R24, R13 ;  /* 0x0000000d00187213 */ /* 0x000fe20000000000 */
[--C-:B------:R-:W-:Y:S01]  /*a1c0*/  @!P3 IMAD.IADD R37, R37, 0x1, -R115.reuse ;  /* 0x000000012525b824 */ /* 0x100fe200078e0a73 */
[----:B------:R-:W-:Y:S01]  /*a1d0*/  IABS R34, R11 ;  /* 0x0000000b00227213 */ /* 0x000fe20000000000 */
[----:B------:R-:W-:Y:S01]  /*a1e0*/  @!P5 IMAD.IADD R36, R36, 0x1, -R115 ;  /* 0x000000012424d824 */ /* 0x000fe200078e0a73 */
[----:B------:R-:W-:Y:S01]  /*a1f0*/  ISETP.GT.U32.AND P3, PT, R115, R35, PT ;  /* 0x000000237300720c */ /* 0x000fe20003f64070 */
[----:B------:R1:W-:Y:S01]  /*a200*/  STL [R1+0xd0], R11 ;  /* 0x0000d00b01007387 */ /* 0x0003e20000100800 */
[----:B------:R-:W-:Y:S01]  /*a210*/  @!P4 IADD3 R39, PT, PT, R39, -R115, RZ ;  /* 0x800000732727c210 */ /* 0x000fe20007ffe0ff */
[----:B------:R-:W-:Y:S01]  /*a220*/  @!P1 IMAD.MOV R227, RZ, RZ, -R227 ;  /* 0x000000ffffe39224 */ /* 0x000fe200078e0ae3 */
[----:B------:R-:W-:Y:S01]  /*a230*/  ISETP.GE.AND P4, PT, R9, RZ, PT ;  /* 0x000000ff0900720c */ /* 0x000fe20003f86270 */
[----:B------:R-:W-:Y:S01]  /*a240*/  IMAD.HI.U32 R9, R0, R34, RZ ;  /* 0x0000002200097227 */ /* 0x000fe200078e00ff */
[----:B------:R-:W-:-:S03]  /*a250*/  ISETP.GT.U32.AND P5, PT, R115, R36, PT ;  /* 0x000000247300720c */ /* 0x000fc60003fa4070 */
[--C-:B------:R-:W-:Y:S01]  /*a260*/  @!P2 IMAD.IADD R40, R40, 0x1, -R115.reuse ;  /* 0x000000012828a824 */ /* 0x100fe200078e0a73 */
[----:B------:R-:W-:Y:S01]  /*a270*/  ISETP.GE.AND P2, PT, R10, RZ, PT ;  /* 0x000000ff0a00720c */ /* 0x000fe20003f46270 */
[C---:B------:R-:W-:Y:S01]  /*a280*/  VIADD R10, R142.reuse, 0xde ;  /* 0x000000de8e0a7836 */ /* 0x040fe20000000000 */
[----:B------:R-:W-:Y:S01]  /*a290*/  IADD3 R9, PT, PT, -R9, RZ, RZ ;  /* 0x000000ff09097210 */ /* 0x000fe20007ffe1ff */
[----:B------:R-:W-:Y:S02]  /*a2a0*/  @!P3 IMAD.IADD R35, R35, 0x1, -R115 ;  /* 0x000000012323b824 */ /* 0x000fe400078e0a73 */
[----:B-1----:R-:W-:Y:S01]  /*a2b0*/  VIADD R11, R142, 0xe1 ;  /* 0x000000e18e0b7836 */ /* 0x002fe20000000000 */
[----:B------:R-:W-:Y:S01]  /*a2c0*/  IABS R33, R10 ;  /* 0x0000000a00217213 */ /* 0x000fe20000000000 */
[C---:B------:R-:W-:Y:S01]  /*a2d0*/  IMAD R34, R115.reuse, R9, R34 ;  /* 0x0000000973227224 */ /* 0x040fe200078e0222 */
[C---:B------:R-:W-:Y:S01]  /*a2e0*/  ISETP.GT.U32.AND P3, PT, R115.reuse, R35, PT ;  /* 0x000000237300720c */ /* 0x040fe20003f64070 */
[----:B------:R1:W-:Y:S01]  /*a2f0*/  STL [R1+0xcc], R10 ;  /* 0x0000cc0a01007387 */ /* 0x0003e20000100800 */
[----:B------:R-:W-:Y:S01]  /*a300*/  @!P5 IADD3 R36, PT, PT, R36, -R115, RZ ;  /* 0x800000732424d210 */ /* 0x000fe20007ffe0ff */
[----:B------:R-:W-:Y:S01]  /*a310*/  IMAD.HI.U32 R8, R0, R33, RZ ;  /* 0x0000002100087227 */ /* 0x000fe200078e00ff */
[----:B------:R-:W-:-:S02]  /*a320*/  ISETP.GT.U32.AND P5, PT, R115, R34, PT ;  /* 0x000000227300720c */ /* 0x000fc40003fa4070 */
[----:B------:R-:W-:Y:S01]  /*a330*/  IABS R30, R11 ;  /* 0x0000000b001e7213 */ /* 0x000fe20000000000 */
[----:B------:R-:W-:Y:S02]  /*a340*/  IMAD.MOV R8, RZ, RZ, -R8 ;  /* 0x000000ffff087224 */ /* 0x000fe400078e0a08 */
[----:B------:R-:W-:Y:S02]  /*a350*/  @!P2 IMAD.MOV R229, RZ, RZ, -R229 ;  /* 0x000000ffffe5a224 */ /* 0x000fe400078e0ae5 */
[----:B-1----:R-:W-:Y:S02]  /*a360*/  VIADD R10, R142, 0xdf ;  /* 0x000000df8e0a7836 */ /* 0x002fe40000000000 */
[----:B------:R-:W-:Y:S02]  /*a370*/  IMAD R33, R115, R8, R33 ;  /* 0x0000000873217224 */ /* 0x000fe400078e0221 */
[--C-:B------:R-:W-:Y:S01]  /*a380*/  @!P3 IMAD.IADD R35, R35, 0x1, -R115.reuse ;  /* 0x000000012323b824 */ /* 0x100fe200078e0a73 */
[----:B------:R-:W-:Y:S01]  /*a390*/  IABS R32, R10 ;  /* 0x0000000a00207213 */ /* 0x000fe20000000000 */
[----:B------:R-:W-:Y:S01]  /*a3a0*/  @!P5 IMAD.IADD R34, R34, 0x1, -R115 ;  /* 0x000000012222d824 */ /* 0x000fe200078e0a73 */
[----:B------:R-:W-:Y:S01]  /*a3b0*/  ISETP.GT.U32.AND P3, PT, R115, R33, PT ;  /* 0x000000217300720c */ /* 0x000fe20003f64070 */
[----:B------:R1:W-:Y:S01]  /*a3c0*/  STL [R1+0xc0], R10 ;  /* 0x0000c00a01007387 */ /* 0x0003e20000100800 */
[----:B------:R-:W-:-:S02]  /*a3d0*/  IMAD.HI.U32 R9, R0, R30, RZ ;  /* 0x0000001e00097227 */ /* 0x000fc400078e00ff */
[----:B------:R-:W-:Y:S01]  /*a3e0*/  ISETP.GT.U32.AND P5, PT, R115, R34, PT ;  /* 0x000000227300720c */ /* 0x000fe20003fa4070 */
[----:B------:R2:W-:Y:S01]  /*a3f0*/  STL [R1+0xb4], R12 ;  /* 0x0000b40c01007387 */ /* 0x0005e20000100800 */
[----:B------:R-:W-:Y:S01]  /*a400*/  IMAD.HI.U32 R8, R0, R32, RZ ;  /* 0x0000002000087227 */ /* 0x000fe200078e00ff */
[----:B------:R-:W-:Y:S02]  /*a410*/  IADD3 R9, PT, PT, -R9, RZ, RZ ;  /* 0x000000ff09097210 */ /* 0x000fe40007ffe1ff */
[----:B------:R3:W-:Y:S01]  /*a420*/  STL [R1+0xb0], R11 ;  /* 0x0000b00b01007387 */ /* 0x0007e20000100800 */
[----:B------:R-:W-:Y:S02]  /*a430*/  IMAD.MOV R8, RZ, RZ, -R8 ;  /* 0x000000ffff087224 */ /* 0x000fe400078e0a08 */
[C---:B-1----:R-:W-:Y:S02]  /*a440*/  VIADD R10, R142.reuse, 0xe2 ;  /* 0x000000e28e0a7836 */ /* 0x042fe40000000000 */
[----:B------:R-:W-:Y:S01]  /*a450*/  IMAD R32, R115, R8, R32 ;  /* 0x0000000873207224 */ /* 0x000fe200078e0220 */
[----:B--2---:R-:W-:Y:S01]  /*a460*/  IADD3 R12, PT, PT, R142, 0xe8, RZ ;  /* 0x000000e88e0c7810 */ /* 0x004fe20007ffe0ff */
[----:B------:R-:W-:Y:S01]  /*a470*/  @!P3 IMAD.IADD R33, R33, 0x1, -R115 ;  /* 0x000000012121b824 */ /* 0x000fe200078e0a73 */
[----:B------:R-:W-:Y:S01]  /*a480*/  @!P5 IADD3 R34, PT, PT, R34, -R115, RZ ;  /* 0x800000732222d210 */ /* 0x000fe20007ffe0ff */
[----:B------:R1:W-:Y:S01]  /*a490*/  STL [R1+0xac], R10 ;  /* 0x0000ac0a01007387 */ /* 0x0003e20000100800 */
[----:B------:R-:W-:Y:S01]  /*a4a0*/  IABS R29, R10 ;  /* 0x0000000a001d7213 */ /* 0x000fe20000000000 */
[C---:B------:R-:W-:Y:S01]  /*a4b0*/  IMAD R30, R115.reuse, R9, R30 ;  /* 0x00000009731e7224 */ /* 0x040fe200078e021e */
[C---:B------:R-:W-:Y:S01]  /*a4c0*/  ISETP.GT.U32.AND P3, PT, R115.reuse, R33, PT ;  /* 0x000000217300720c */ /* 0x040fe20003f64070 */
[----:B---3--:R-:W-:Y:S01]  /*a4d0*/  VIADD R11, R142, 0xe3 ;  /* 0x000000e38e0b7836 */ /* 0x008fe20000000000 */
[----:B------:R-:W-:Y:S01]  /*a4e0*/  ISETP.GT.U32.AND P5, PT, R115, R32, PT ;  /* 0x000000207300720c */ /* 0x000fe20003fa4070 */
[----:B------:R-:W-:Y:S01]  /*a4f0*/  IMAD.HI.U32 R8, R0, R29, RZ ;  /* 0x0000001d00087227 */ /* 0x000fe200078e00ff */
[----:B------:R-:W-:-:S02]  /*a500*/  IABS R23, R12 ;  /* 0x0000000c00177213 */ /* 0x000fc40000000000 */
[----:B------:R-:W-:Y:S01]  /*a510*/  IABS R28, R11 ;  /* 0x0000000b001c7213 */ /* 0x000fe20000000000 */
[----:B-1----:R-:W-:Y:S01]  /*a520*/  IMAD.HI.U32 R10, R0, R31, RZ ;  /* 0x0000001f000a7227 */ /* 0x002fe200078e00ff */
[----:B------:R1:W-:Y:S03]  /*a530*/  STL [R1+0xa4], R11 ;  /* 0x0000a40b01007387 */ /* 0x0003e60000100800 */
[----:B------:R-:W-:Y:S02]  /*a540*/  IMAD.MOV R10, RZ, RZ, -R10 ;  /* 0x000000ffff0a7224 */ /* 0x000fe400078e0a0a */
[----:B------:R-:W-:Y:S01]  /*a550*/  IMAD.MOV R8, RZ, RZ, -R8 ;  /* 0x000000ffff087224 */ /* 0x000fe200078e0a08 */
[----:B------:R-:W-:Y:S01]  /*a560*/  @!P3 IADD3 R33, PT, PT, R33, -R115, RZ ;  /* 0x800000732121b210 */ /* 0x000fe20007ffe0ff */
[C---:B------:R-:W-:Y:S02]  /*a570*/  IMAD R31, R115.reuse, R10, R31 ;  /* 0x0000000a731f7224 */ /* 0x040fe400078e021f */
[----:B------:R-:W-:Y:S01]  /*a580*/  @!P5 IMAD.IADD R32, R32, 0x1, -R115 ;  /* 0x000000012020d824 */ /* 0x000fe200078e0a73 */
[C---:B------:R-:W-:Y:S01]  /*a590*/  ISETP.GT.U32.AND P5, PT, R115.reuse, R30, PT ;  /* 0x0000001e7300720c */ /* 0x040fe20003fa4070 */
[C---:B------:R-:W-:Y:S01]  /*a5a0*/  IMAD R29, R115.reuse, R8, R29 ;  /* 0x00000008731d7224 */ /* 0x040fe200078e021d */
[----:B------:R-:W-:Y:S01]  /*a5b0*/  ISETP.GT.U32.AND P3, PT, R115, R31, PT ;  /* 0x0000001f7300720c */ /* 0x000fe20003f64070 */
[----:B------:R-:W-:-:S02]  /*a5c0*/  VIADD R8, R142, 0xe4 ;  /* 0x000000e48e087836 */ /* 0x000fc40000000000 */
[C---:B------:R-:W-:Y:S02]  /*a5d0*/  VIADD R10, R142.reuse, 0xe5 ;  /* 0x000000e58e0a7836 */ /* 0x040fe40000000000 */
[C---:B------:R-:W-:Y:S01]  /*a5e0*/  VIADD R9, R142.reuse, 0xe6 ;  /* 0x000000e68e097836 */ /* 0x040fe20000000000 */
[----:B------:R2:W-:Y:S01]  /*a5f0*/  STL [R1+0xa0], R8 ;  /* 0x0000a00801007387 */ /* 0x0005e20000100800 */
[----:B------:R-:W-:Y:S01]  /*a600*/  IABS R27, R8 ;  /* 0x00000008001b7213 */ /* 0x000fe20000000000 */
[----:B-1----:R-:W-:Y:S01]  /*a610*/  VIADD R11, R142, 0xe9 ;  /* 0x000000e98e0b7836 */ /* 0x002fe20000000000 */
[----:B------:R-:W-:Y:S01]  /*a620*/  IABS R26, R10 ;  /* 0x0000000a001a7213 */ /* 0x000fe20000000000 */
[----:B------:R1:W-:Y:S01]  /*a630*/  STL [R1+0x98], R10 ;  /* 0x0000980a01007387 */ /* 0x0003e20000100800 */
[--C-:B------:R-:W-:Y:S01]  /*a640*/  @!P5 IMAD.IADD R30, R30, 0x1, -R115.reuse ;  /* 0x000000011e1ed824 */ /* 0x100fe200078e0a73 */
[----:B------:R-:W-:Y:S01]  /*a650*/  IABS R25, R9 ;  /* 0x0000000900197213 */ /* 0x000fe20000000000 */
[----:B------:R-:W-:Y:S01]  /*a660*/  @!P3 IMAD.IADD R31, R31, 0x1, -R115 ;  /* 0x000000011f1fb824 */ /* 0x000fe200078e0a73 */
[C---:B------:R-:W-:Y:S01]  /*a670*/  ISETP.GT.U32.AND P3, PT, R115.reuse, R32, PT ;  /* 0x000000207300720c */ /* 0x040fe20003f64070 */
[----:B------:R-:W-:Y:S01]  /*a680*/  STL [R1+0x94], R9 ;  /* 0x0000940901007387 */ /* 0x000fe20000100800 */
[----:B--2---:R-:W-:Y:S01]  /*a690*/  IMAD.HI.U32 R8, R0, R28, RZ ;  /* 0x0000001c00087227 */ /* 0x004fe200078e00ff */
[----:B------:R-:W-:-:S02]  /*a6a0*/  ISETP.GT.U32.AND P5, PT, R115, R30, PT ;  /* 0x0000001e7300720c */ /* 0x000fc40003fa4070 */
[C---:B------:R-:W-:Y:S01]  /*a6b0*/  ISETP.GT.U32.AND P6, PT, R115.reuse, R31, PT ;  /* 0x0000001f7300720c */ /* 0x040fe20003fc4070 */
[----:B------:R-:W-:Y:S01]  /*a6c0*/  IMAD.MOV R8, RZ, RZ, -R8 ;  /* 0x000000ffff087224 */ /* 0x000fe200078e0a08 */
[----:B------:R-:W-:Y:S01]  /*a6d0*/  IABS R22, R11 ;  /* 0x0000000b00167213 */ /* 0x000fe20000000000 */
[C---:B-1----:R-:W-:Y:S01]  /*a6e0*/  IMAD.HI.U32 R10, R0.reuse, R26, RZ ;  /* 0x0000001a000a7227 */ /* 0x042fe200078e00ff */
[----:B------:R1:W-:Y:S03]  /*a6f0*/  STL [R1+0x8c], R13 ;  /* 0x00008c0d01007387 */ /* 0x0003e60000100800 */
[----:B------:R-:W-:Y:S01]  /*a700*/  IMAD R28, R115, R8, R28 ;  /* 0x00000008731c7224 */ /* 0x000fe200078e021c */
[----:B------:R2:W-:Y:S01]  /*a710*/  STL [R1+0x88], R12 ;  /* 0x0000880c01007387 */ /* 0x0005e20000100800 */
[----:B------:R-:W-:-:S03]  /*a720*/  IMAD.HI.U32 R8, R0, R27, RZ ;  /* 0x0000001b00087227 */ /* 0x000fc600078e00ff */
[----:B------:R3:W-:Y:S01]  /*a730*/  STL [R1+0x84], R11 ;  /* 0x0000840b01007387 */ /* 0x0007e20000100800 */
[--C-:B------:R-:W-:Y:S01]  /*a740*/  @!P3 IMAD.IADD R32, R32, 0x1, -R115.reuse ;  /* 0x000000012020b824 */ /* 0x100fe200078e0a73 */
[----:B------:R-:W-:Y:S01]  /*a750*/  IADD3 R8, PT, PT, -R8, RZ, RZ ;  /* 0x000000ff08087210 */ /* 0x000fe20007ffe1ff */
[--C-:B------:R-:W-:Y:S01]  /*a760*/  @!P6 IMAD.IADD R31, R31, 0x1, -R115.reuse ;  /* 0x000000011f1fe824 */ /* 0x100fe200078e0a73 */
[C---:B------:R-:W-:Y:S01]  /*a770*/  ISETP.GT.U32.AND P3, PT, R115.reuse, R29, PT ;  /* 0x0000001d7300720c */ /* 0x040fe20003f64070 */
[----:B------:R-:W-:Y:S01]  /*a780*/  @!P5 IMAD.IADD R30, R30, 0x1, -R115 ;  /* 0x000000011e1ed824 */ /* 0x000fe200078e0a73 */
[C---:B------:R-:W-:Y:S01]  /*a790*/  ISETP.GT.U32.AND P6, PT, R115.reuse, R28, PT ;  /* 0x0000001c7300720c */ /* 0x040fe20003fc4070 */
[C---:B------:R-:W-:Y:S01]  /*a7a0*/  IMAD R27, R115.reuse, R8, R27 ;  /* 0x00000008731b7224 */ /* 0x040fe200078e021b */
[----:B-1----:R-:W-:Y:S01]  /*a7b0*/  IADD3 R13, PT, PT, R142, 0xea, RZ ;  /* 0x000000ea8e0d7810 */ /* 0x002fe20007ffe0ff */
[----:B------:R-:W-:Y:S02]  /*a7c0*/  IMAD.MOV R8, RZ, RZ, -R10 ;  /* 0x000000ffff087224 */ /* 0x000fe400078e0a0a */
[----:B------:R-:W-:Y:S01]  /*a7d0*/  IMAD.HI.U32 R9, R0, R25, RZ ;  /* 0x0000001900097227 */ /* 0x000fe200078e00ff */
[C---:B------:R-:W-:Y:S01]  /*a7e0*/  ISETP.GT.U32.AND P5, PT, R115.reuse, R27, PT ;  /* 0x0000001b7300720c */ /* 0x040fe20003fa4070 */
[----:B------:R-:W-:Y:S01]  /*a7f0*/  STL [R1+0x78], R13 ;  /* 0x0000780d01007387 */ /* 0x000fe20000100800 */
[----:B------:R-:W-:Y:S01]  /*a800*/  IABS R21, R13 ;  /* 0x0000000d00157213 */ /* 0x000fe20000000000 */
[----:B------:R-:W-:Y:S01]  /*a810*/  IMAD R26, R115, R8, R26 ;  /* 0x00000008731a7224 */ /* 0x000fe200078e021a */
[----:B------:R-:W-:Y:S01]  /*a820*/  IADD3 R9, PT, PT, -R9, RZ, RZ ;  /* 0x000000ff09097210 */ /* 0x000fe20007ffe1ff */
[----:B------:R-:W-:-:S02]  /*a830*/  @!P3 IMAD.IADD R29, R29, 0x1, -R115 ;  /* 0x000000011d1db824 */ /* 0x000fc400078e0a73 */
[----:B------:R-:W-:Y:S01]  /*a840*/  @!P6 IADD3 R28, PT, PT, R28, -R115, RZ ;  /* 0x800000731c1ce210 */ /* 0x000fe20007ffe0ff */
[----:B------:R-:W-:Y:S01]  /*a850*/  IMAD.HI.U32 R8, R0, R24, RZ ;  /* 0x0000001800087227 */ /* 0x000fe200078e00ff */
[C---:B------:R-:W-:Y:S02]  /*a860*/  ISETP.GT.U32.AND P3, PT, R115.reuse, R26, PT ;  /* 0x0000001a7300720c */ /* 0x040fe40003f64070 */
[C---:B------:R-:W-:Y:S01]  /*a870*/  ISETP.GT.U32.AND P6, PT, R115.reuse, R29, PT ;  /* 0x0000001d7300720c */ /* 0x040fe20003fc4070 */
[----:B------:R-:W-:Y:S01]  /*a880*/  IMAD R25, R115, R9, R25 ;  /* 0x0000000973197224 */ /* 0x000fe200078e0219 */
[----:B------:R-:W-:Y:S01]  /*a890*/  IADD3 R8, PT, PT, -R8, RZ, RZ ;  /* 0x000000ff08087210 */ /* 0x000fe20007ffe1ff */
[----:B------:R-:W-:Y:S01]  /*a8a0*/  @!P5 IMAD.IADD R27, R27, 0x1, -R115 ;  /* 0x000000011b1bd824 */ /* 0x000fe200078e0a73 */
[----:B------:R-:W-:Y:S01]  /*a8b0*/  ISETP.GT.U32.AND P5, PT, R115, R28, PT ;  /* 0x0000001c7300720c */ /* 0x000fe20003fa4070 */
[----:B------:R-:W-:-:S03]  /*a8c0*/  IMAD.HI.U32 R9, R0, R23, RZ ;  /* 0x0000001700097227 */ /* 0x000fc600078e00ff */
[C---:B------:R-:W-:Y:S01]  /*a8d0*/  ISETP.GT.U32.AND P1, PT, R115.reuse, R27, PT ;  /* 0x0000001b7300720c */ /* 0x040fe20003f24070 */
[----:B------:R-:W-:Y:S02]  /*a8e0*/  IMAD R24, R115, R8, R24 ;  /* 0x0000000873187224 */ /* 0x000fe400078e0218 */
[----:B------:R-:W-:Y:S02]  /*a8f0*/  IMAD.MOV R9, RZ, RZ, -R9 ;  /* 0x000000ffff097224 */ /* 0x000fe400078e0a09 */
[----:B------:R-:W-:Y:S01]  /*a900*/  @!P6 IMAD.IADD R29, R29, 0x1, -R115 ;  /* 0x000000011d1de824 */ /* 0x000fe200078e0a73 */
[C---:B------:R-:W-:Y:S01]  /*a910*/  ISETP.GT.U32.AND P6, PT, R115.reuse, R25, PT ;  /* 0x000000197300720c */ /* 0x040fe20003fc4070 */
[----:B------:R-:W-:Y:S02]  /*a920*/  IMAD R23, R115, R9, R23 ;  /* 0x0000000973177224 */ /* 0x000fe400078e0217 */
[----:B------:R-:W-:Y:S02]  /*a930*/  @!P3 IMAD.IADD R26, R26, 0x1, -R115 ;  /* 0x000000011a1ab824 */ /* 0x000fe400078e0a73 */
[----:B------:R-:W-:-:S03]  /*a940*/  IMAD.HI.U32 R10, R0, R22, RZ ;  /* 0x00000016000a7227 */ /* 0x000fc600078e00ff */
[----:B------:R-:W-:Y:S01]  /*a950*/  ISETP.GT.U32.AND P3, PT, R115, R26, PT ;  /* 0x0000001a7300720c */ /* 0x000fe20003f64070 */
[--C-:B------:R-:W-:Y:S01]  /*a960*/  @!P1 IMAD.IADD R27, R27, 0x1, -R115.reuse ;  /* 0x000000011b1b9824 */ /* 0x100fe200078e0a73 */
[----:B------:R-:W-:Y:S01]  /*a970*/  ISETP.GT.U32.AND P1, PT, R115, R24, PT ;  /* 0x000000187300720c */ /* 0x000fe20003f24070 */
[--C-:B------:R-:W-:Y:S01]  /*a980*/  @!P5 IMAD.IADD R28, R28, 0x1, -R115.reuse ;  /* 0x000000011c1cd824 */ /* 0x100fe200078e0a73 */
[----:B------:R-:W-:Y:S01]  /*a990*/  ISETP.GE.AND P5, PT, R7, RZ, PT ;  /* 0x000000ff0700720c */ /* 0x000fe20003fa6270 */
[--C-:B------:R-:W-:Y:S01]  /*a9a0*/  @!P6 IMAD.IADD R25, R25, 0x1, -R115.reuse ;  /* 0x000000011919e824 */ /* 0x100fe200078e0a73 */
[C---:B------:R-:W-:Y:S01]  /*a9b0*/  ISETP.GT.U32.AND P6, PT, R115.reuse, R23, PT ;  /* 0x000000177300720c */ /* 0x040fe20003fc4070 */
[----:B--2---:R-:W-:Y:S01]  /*a9c0*/  VIADD R12, R142, 0xeb ;  /* 0x000000eb8e0c7836 */ /* 0x004fe20000000000 */
[----:B------:R-:W-:Y:S01]  /*a9d0*/  IADD3 R7, PT, PT, -R10, RZ, RZ ;  /* 0x000000ff0a077210 */ /* 0x000fe20007ffe1ff */
[C---:B---3--:R-:W-:Y:S02]  /*a9e0*/  VIADD R11, R142.reuse, 0xec ;  /* 0x000000ec8e0b7836 */ /* 0x048fe40000000000 */
[----:B------:R-:W-:Y:S01]  /*a9f0*/  VIADD R8, R142, 0xed ;  /* 0x000000ed8e087836 */ /* 0x000fe20000000000 */
[----:B------:R-:W-:Y:S01]  /*aa00*/  IABS R20, R12 ;  /* 0x0000000c00147213 */ /* 0x000fe20000000000 */
[C---:B------:R-:W-:Y:S01]  /*aa10*/  IMAD R22, R115.reuse, R7, R22 ;  /* 0x0000000773167224 */ /* 0x040fe200078e0216 */
[----:B------:R-:W-:Y:S01]  /*aa20*/  IABS R19, R11 ;  /* 0x0000000b00137213 */ /* 0x000fe20000000000 */
[--C-:B------:R-:W-:Y:S01]  /*aa30*/  @!P1 IMAD.IADD R24, R24, 0x1, -R115.reuse ;  /* 0x0000000118189824 */ /* 0x100fe200078e0a73 */
[----:B------:R-:W-:Y:S01]  /*aa40*/  ISETP.GT.U32.AND P1, PT, R115, R25, PT ;  /* 0x000000197300720c */ /* 0x000fe20003f24070 */
[--C-:B------:R-:W-:Y:S01]  /*aa50*/  @!P3 IMAD.IADD R26, R26, 0x1, -R115.reuse ;  /* 0x000000011a1ab824 */ /* 0x100fe200078e0a73 */
[----:B------:R-:W-:Y:S01]  /*aa60*/  ISETP.GE.AND P3, PT, R6, RZ, PT ;  /* 0x000000ff0600720c */ /* 0x000fe20003f66270 */
[----:B------:R-:W-:Y:S01]  /*aa70*/  @!P6 IMAD.IADD R23, R23, 0x1, -R115 ;  /* 0x000000011717e824 */ /* 0x000fe200078e0a73 */
[C---:B------:R-:W-:Y:S01]  /*aa80*/  ISETP.GT.U32.AND P0, PT, R115.reuse, R24, PT ;  /* 0x000000187300720c */ /* 0x040fe20003f04070 */
[----:B------:R-:W-:Y:S01]  /*aa90*/  IMAD.HI.U32 R6, R0, R21, RZ ;  /* 0x0000001500067227 */ /* 0x000fe200078e00ff */
[----:B------:R-:W-:Y:S01]  /*aaa0*/  IABS R18, R8 ;  /* 0x0000000800127213 */ /* 0x000fe20000000000 */
[----:B------:R-:W-:Y:S01]  /*aab0*/  STL [R1+0x74], R12 ;  /* 0x0000740c01007387 */ /* 0x000fe20000100800 */
[----:B------:R-:W-:Y:S01]  /*aac0*/  ISETP.GT.U32.AND P6, PT, R115, R23, PT ;  /* 0x000000177300720c */ /* 0x000fe20003fc4070 */
[----:B------:R-:W-:-:S02]  /*aad0*/  IMAD.MOV R6, RZ, RZ, -R6 ;  /* 0x000000ffff067224 */ /* 0x000fc400078e0a06 */
[----:B------:R-:W-:Y:S01]  /*aae0*/  IMAD.HI.U32 R7, R0, R20, RZ ;  /* 0x0000001400077227 */ /* 0x000fe200078e00ff */
[----:B------:R-:W-:Y:S03]  /*aaf0*/  STL [R1+0x70], R11 ;  /* 0x0000700b01007387 */ /* 0x000fe60000100800 */
[----:B------:R-:W-:Y:S01]  /*ab00*/  @!P1 IMAD.IADD R25, R25, 0x1, -R115 ;  /* 0x0000000119199824 */ /* 0x000fe200078e0a73 */
[C---:B------:R-:W-:Y:S01]  /*ab10*/  ISETP.GT.U32.AND P1, PT, R115.reuse, R22, PT ;  /* 0x000000167300720c */ /* 0x040fe20003f24070 */
[----:B------:R-:W-:Y:S01]  /*ab20*/  IMAD R21, R115, R6, R21 ;  /* 0x0000000673157224 */ /* 0x000fe200078e0215 */
[----:B------:R-:W-:Y:S01]  /*ab30*/  @!P0 IADD3 R24, PT, PT, R24, -R115, RZ ;  /* 0x8000007318188210 */ /* 0x000fe20007ffe0ff */
[----:B------:R-:W-:Y:S01]  /*ab40*/  IMAD.HI.U32 R6, R0, R19, RZ ;  /* 0x0000001300067227 */ /* 0x000fe200078e00ff */
[----:B------:R-:W-:Y:S01]  /*ab50*/  ISETP.GE.AND P0, PT, R3, RZ, PT ;  /* 0x000000ff0300720c */ /* 0x000fe20003f06270 */
[----:B------:R1:W-:Y:S02]  /*ab60*/  STL [R1+0x68], R8 ;  /* 0x0000680801007387 */ /* 0x0003e40000100800 */
[----:B------:R-:W-:Y:S01]  /*ab70*/  @!P6 IMAD.IADD R23, R23, 0x1, -R115 ;  /* 0x000000011717e824 */ /* 0x000fe200078e0a73 */
[----:B------:R-:W-:Y:S01]  /*ab80*/  ISETP.GT.U32.AND P6, PT, R115, R21, PT ;  /* 0x000000157300720c */ /* 0x000fe20003fc4070 */
[----:B------:R-:W-:Y:S01]  /*ab90*/  IMAD.MOV R3, RZ, RZ, -R7 ;  /* 0x000000ffff037224 */ /* 0x000fe200078e0a07 */
[----:B------:R-:W-:Y:S01]  /*aba0*/  IADD3 R6, PT, PT, -R6, RZ, RZ ;  /* 0x000000ff06067210 */ /* 0x000fe20007ffe1ff */
[----:B------:R-:W-:Y:S01]  /*abb0*/  @!P5 IMAD.MOV R231, RZ, RZ, -R231 ;  /* 0x000000ffffe7d224 */ /* 0x000fe200078e0ae7 */
[----:B------:R-:W-:Y:S01]  /*abc0*/  IADD3 R7, PT, PT, R142, 0xef, RZ ;  /* 0x000000ef8e077810 */ /* 0x000fe20007ffe0ff */
[----:B------:R-:W-:-:S02]  /*abd0*/  @!P1 IMAD.IADD R22, R22, 0x1, -R115 ;  /* 0x0000000116169824 */ /* 0x000fc400078e0a73 */
[C---:B------:R-:W-:Y:S01]  /*abe0*/  IMAD R20, R115.reuse, R3, R20 ;  /* 0x0000000373147224 */ /* 0x040fe200078e0214 */
[----:B------:R-:W-:Y:S01]  /*abf0*/  IABS R16, R7 ;  /* 0x0000000700107213 */ /* 0x000fe20000000000 */
[----:B------:R-:W-:Y:S01]  /*ac00*/  IMAD.HI.U32 R3, R0, R18, RZ ;  /* 0x0000001200037227 */ /* 0x000fe200078e00ff */
[----:B------:R-:W-:-:S03]  /*ac10*/  ISETP.GT.U32.AND P1, PT, R115, R22, PT ;  /* 0x000000167300720c */ /* 0x000fc60003f24070 */
[----:B------:R-:W-:Y:S02]  /*ac20*/  @!P6 IMAD.IADD R21, R21, 0x1, -R115 ;  /* 0x000000011515e824 */ /* 0x000fe400078e0a73 */
[----:B------:R-:W-:Y:S02]  /*ac30*/  IMAD.MOV R3, RZ, RZ, -R3 ;  /* 0x000000ffff037224 */ /* 0x000fe400078e0a03 */
[C---:B------:R-:W-:Y:S01]  /*ac40*/  IMAD R19, R115.reuse, R6, R19 ;  /* 0x0000000673137224 */ /* 0x040fe200078e0213 */
[C---:B------:R-:W-:Y:S01]  /*ac50*/  ISETP.GT.U32.AND P6, PT, R115.reuse, R21, PT ;  /* 0x000000157300720c */ /* 0x040fe20003fc4070 */
[C---:B------:R-:W-:Y:S02]  /*ac60*/  IMAD R18, R115.reuse, R3, R18 ;  /* 0x0000000373127224 */ /* 0x040fe400078e0212 */
[----:B------:R-:W-:Y:S02]  /*ac70*/  VIADD R6, R142, 0xf0 ;  /* 0x000000f08e067836 */ /* 0x000fe40000000000 */
[----:B------:R-:W-:Y:S01]  /*ac80*/  @!P1 IMAD.IADD R22, R22, 0x1, -R115 ;  /* 0x0000000116169824 */ /* 0x000fe200078e0a73 */
[----:B------:R-:W-:Y:S01]  /*ac90*/  ISETP.GT.U32.AND P1, PT, R115, R20, PT ;  /* 0x000000147300720c */ /* 0x000fe20003f24070 */
[----:B------:R-:W-:Y:S01]  /*aca0*/  IMAD.HI.U32 R3, R0, R16, RZ ;  /* 0x0000001000037227 */ /* 0x000fe200078e00ff */
[----:B------:R-:W-:-:S03]  /*acb0*/  IABS R15, R6 ;  /* 0x00000006000f7213 */ /* 0x000fc60000000000 */
[----:B------:R-:W-:Y:S02]  /*acc0*/  IMAD.MOV R3, RZ, RZ, -R3 ;  /* 0x000000ffff037224 */ /* 0x000fe400078e0a03 */
[----:B------:R-:W-:Y:S01]  /*acd0*/  @!P6 IADD3 R21, PT, PT, R21, -R115, RZ ;  /* 0x800000731515e210 */ /* 0x000fe20007ffe0ff */
[----:B-1----:R-:W-:Y:S01]  /*ace0*/  VIADD R8, R142, 0xee ;  /* 0x000000ee8e087836 */ /* 0x002fe20000000000 */
[C---:B------:R-:W-:Y:S01]  /*acf0*/  ISETP.GT.U32.AND P6, PT, R115.reuse, R19, PT ;  /* 0x000000137300720c */ /* 0x040fe20003fc4070 */
[C---:B------:R-:W-:Y:S02]  /*ad00*/  IMAD R16, R115.reuse, R3, R16 ;  /* 0x0000000373107224 */ /* 0x040fe400078e0210 */
[----:B------:R-:W-:Y:S01]  /*ad10*/  IMAD.HI.U32 R3, R0, R15, RZ ;  /* 0x0000000f00037227 */ /* 0x000fe200078e00ff */
[----:B------:R-:W-:Y:S01]  /*ad20*/  IABS R17, R8 ;  /* 0x0000000800117213 */ /* 0x000fe20000000000 */
[----:B------:R1:W-:Y:S02]  /*ad30*/  STL [R1+0x64], R8 ;  /* 0x0000640801007387 */ /* 0x0003e40000100800 */
[----:B------:R-:W-:Y:S01]  /*ad40*/  @!P1 IMAD.IADD R20, R20, 0x1, -R115 ;  /* 0x0000000114149824 */ /* 0x000fe200078e0a73 */
[----:B------:R-:W-:Y:S01]  /*ad50*/  ISETP.GT.U32.AND P1, PT, R115, R18, PT ;  /* 0x000000127300720c */ /* 0x000fe20003f24070 */
[----:B------:R-:W-:Y:S01]  /*ad60*/  IMAD.MOV R3, RZ, RZ, -R3 ;  /* 0x000000ffff037224 */ /* 0x000fe200078e0a03 */
[----:B------:R2:W-:Y:S01]  /*ad70*/  STL [R1+0x58], R7 ;  /* 0x0000580701007387 */ /* 0x0005e20000100800 */
[----:B------:R-:W-:-:S02]  /*ad80*/  VIADD R108, R142, 0xfa ;  /* 0x000000fa8e6c7836 */ /* 0x000fc40000000000 */
[----:B------:R-:W-:Y:S01]  /*ad90*/  @!P6 IMAD.IADD R19, R19, 0x1, -R115 ;  /* 0x000000011313e824 */ /* 0x000fe200078e0a73 */
[----:B------:R3:W-:Y:S01]  /*ada0*/  STL [R1+0x54], R6 ;  /* 0x0000540601007387 */ /* 0x0007e20000100800 */
[C---:B------:R-:W-:Y:S01]  /*adb0*/  IMAD R15, R115.reuse, R3, R15 ;  /* 0x00000003730f7224 */ /* 0x040fe200078e020f */
[----:B------:R-:W-:Y:S01]  /*adc0*/  IABS R3, R142 ;  /* 0x0000008e00037213 */ /* 0x000fe20000000000 */
[C---:B-1----:R-:W-:Y:S01]  /*add0*/  VIADD R8, R142.reuse, 0xf7 ;  /* 0x000000f78e087836 */ /* 0x042fe20000000000 */
[C---:B------:R-:W-:Y:S01]  /*ade0*/  ISETP.GT.U32.AND P2, PT, R115.reuse, R19, PT ;  /* 0x000000137300720c */ /* 0x040fe20003f44070 */
[C---:B------:R-:W-:Y:S01]  /*adf0*/  VIADD R143, R142.reuse, 0xfb ;  /* 0x000000fb8e8f7836 */ /* 0x040fe20000000000 */
[C---:B--2---:R-:W-:Y:S01]  /*ae00*/  IADD3 R7, PT, PT, R142.reuse, 0xf1, RZ ;  /* 0x000000f18e077810 */ /* 0x044fe20007ffe0ff */
[----:B------:R-:W-:Y:S01]  /*ae10*/  VIADD R110, R142, 0xfc ;  /* 0x000000fc8e6e7836 */ /* 0x000fe20000000000 */
[----:B------:R-:W-:Y:S01]  /*ae20*/  @!P1 IADD3 R18, PT, PT, R18, -R115, RZ ;  /* 0x8000007312129210 */ /* 0x000fe20007ffe0ff */
[----:B------:R-:W-:Y:S01]  /*ae30*/  @!P4 IMAD.MOV R230, RZ, RZ, -R230 ;  /* 0x000000ffffe6c224 */ /* 0x000fe200078e0ae6 */
[----:B------:R-:W-:Y:S01]  /*ae40*/  IABS R14, R7 ;  /* 0x00000007000e7213 */ /* 0x000fe20000000000 */
[----:B---3--:R-:W-:Y:S01]  /*ae50*/  IMAD.HI.U32 R6, R0, R17, RZ ;  /* 0x0000001100067227 */ /* 0x008fe200078e00ff */
[C---:B------:R-:W-:Y:S01]  /*ae60*/  ISETP.GT.U32.AND P1, PT, R115.reuse, R18, PT ;  /* 0x000000127300720c */ /* 0x040fe20003f24070 */
[----:B------:R1:W-:Y:S01]  /*ae70*/  STL [R1+0x50], R7 ;  /* 0x0000500701007387 */ /* 0x0003e20000100800 */
[----:B------:R-:W-:Y:S01]  /*ae80*/  ISETP.GT.U32.AND P6, PT, R115, R20, PT ;  /* 0x000000147300720c */ /* 0x000fe20003fc4070 */
[----:B------:R-:W-:-:S02]  /*ae90*/  IMAD.MOV R6, RZ, RZ, -R6 ;  /* 0x000000ffff067224 */ /* 0x000fc400078e0a06 */
[----:B------:R-:W-:Y:S01]  /*aea0*/  @!P2 IMAD.IADD R19, R19, 0x1, -R115 ;  /* 0x000000011313a824 */ /* 0x000fe200078e0a73 */
[C---:B------:R-:W-:Y:S01]  /*aeb0*/  ISETP.GT.U32.AND P2, PT, R115.reuse, R16, PT ;  /* 0x000000107300720c */ /* 0x040fe20003f44070 */
[----:B------:R-:W-:Y:S02]  /*aec0*/  IMAD R17, R115, R6, R17 ;  /* 0x0000000673117224 */ /* 0x000fe400078e0211 */
[----:B------:R-:W-:-:S04]  /*aed0*/  IMAD.HI.U32 R6, R0, R14, RZ ;  /* 0x0000000e00067227 */ /* 0x000fc800078e00ff */
[--C-:B------:R-:W-:Y:S01]  /*aee0*/  @!P1 IMAD.IADD R18, R18, 0x1, -R115.reuse ;  /* 0x0000000112129824 */ /* 0x100fe200078e0a73 */
[C---:B------:R-:W-:Y:S01]  /*aef0*/  ISETP.GT.U32.AND P1, PT, R115.reuse, R15, PT ;  /* 0x0000000f7300720c */ /* 0x040fe20003f24070 */
[----:B-1----:R-:W-:Y:S01]  /*af00*/  VIADD R7, R142, 0xf2 ;  /* 0x000000f28e077836 */ /* 0x002fe20000000000 */
[----:B------:R-:W-:Y:S01]  /*af10*/  IADD3 R6, PT, PT, -R6, RZ, RZ ;  /* 0x000000ff06067210 */ /* 0x000fe20007ffe1ff */
[--C-:B------:R-:W-:Y:S01]  /*af20*/  @!P6 IMAD.IADD R20, R20, 0x1, -R115.reuse ;  /* 0x000000011414e824 */ /* 0x100fe200078e0a73 */
[C---:B------:R-:W-:Y:S01]  /*af30*/  ISETP.GT.U32.AND P6, PT, R115.reuse, R17, PT ;  /* 0x000000117300720c */ /* 0x040fe20003fc4070 */
[--C-:B------:R-:W-:Y:S01]  /*af40*/  @!P2 IMAD.IADD R16, R16, 0x1, -R115.reuse ;  /* 0x000000011010a824 */ /* 0x100fe200078e0a73 */
[----:B------:R-:W-:Y:S01]  /*af50*/  IABS R13, R7 ;  /* 0x00000007000d7213 */ /* 0x000fe20000000000 */
[----:B------:R-:W-:Y:S01]  /*af60*/  IMAD R14, R115, R6, R14 ;  /* 0x00000006730e7224 */ /* 0x000fe200078e020e */
[----:B------:R-:W-:Y:S01]  /*af70*/  ISETP.GE.AND P2, PT, R2, RZ, PT ;  /* 0x000000ff0200720c */ /* 0x000fe20003f46270 */
[----:B------:R-:W-:Y:S01]  /*af80*/  IMAD.HI.U32 R6, R0, R3, RZ ;  /* 0x0000000300067227 */ /* 0x000fe200078e00ff */
[----:B------:R1:W-:Y:S03]  /*af90*/  STL [R1+0x4c], R7 ;  /* 0x00004c0701007387 */ /* 0x0003e60000100800 */
[----:B------:R-:W-:Y:S01]  /*afa0*/  @!P1 IMAD.IADD R15, R15, 0x1, -R115 ;  /* 0x000000010f0f9824 */ /* 0x000fe200078e0a73 */
[----:B------:R-:W-:Y:S01]  /*afb0*/  IADD3 R6, PT, PT, -R6, RZ, RZ ;  /* 0x000000ff06067210 */ /* 0x000fe20007ffe1ff */
[----:B------:R-:W-:Y:S01]  /*afc0*/  IMAD.HI.U32 R2, R0, R13, RZ ;  /* 0x0000000d00027227 */ /* 0x000fe200078e00ff */
[----:B------:R-:W-:-:S02]  /*afd0*/  ISETP.GT.U32.AND P1, PT, R115, R16, PT ;  /* 0x000000107300720c */ /* 0x000fc40003f24070 */
[----:B------:R-:W-:Y:S01]  /*afe0*/  ISETP.GT.U32.AND P5, PT, R115, R15, PT ;  /* 0x0000000f7300720c */ /* 0x000fe20003fa4070 */
[----:B------:R-:W-:Y:S02]  /*aff0*/  IMAD.MOV R2, RZ, RZ, -R2 ;  /* 0x000000ffff027224 */ /* 0x000fe400078e0a02 */
[----:B------:R-:W-:Y:S01]  /*b000*/  @!P6 IMAD.IADD R17, R17, 0x1, -R115 ;  /* 0x000000011111e824 */ /* 0x000fe200078e0a73 */
[C---:B------:R-:W-:Y:S01]  /*b010*/  ISETP.GT.U32.AND P6, PT, R115.reuse, R14, PT ;  /* 0x0000000e7300720c */ /* 0x040fe20003fc4070 */
[C---:B------:R-:W-:Y:S02]  /*b020*/  IMAD R13, R115.reuse, R2, R13 ;  /* 0x00000002730d7224 */ /* 0x040fe400078e020d */
[C---:B------:R-:W-:Y:S01]  /*b030*/  IMAD R2, R115.reuse, R6, R3 ;  /* 0x0000000673027224 */ /* 0x040fe200078e0203 */
[C---:B------:R-:W-:Y:S01]  /*b040*/  IADD3 R6, PT, PT, R142.reuse, 0xf5, RZ ;  /* 0x000000f58e067810 */ /* 0x040fe20007ffe0ff */
[C---:B-1----:R-:W-:Y:S01]  /*b050*/  VIADD R7, R142.reuse, 0xf3 ;  /* 0x000000f38e077836 */ /* 0x042fe20000000000 */
[----:B------:R-:W-:Y:S01]  /*b060*/  ISETP.GT.U32.AND P4, PT, R115, R17, PT ;  /* 0x000000117300720c */ /* 0x000fe20003f84070 */
[----:B------:R-:W-:Y:S01]  /*b070*/  VIADD R3, R142, 0xf4 ;  /* 0x000000f48e037836 */ /* 0x000fe20000000000 */
[----:B------:R-:W-:Y:S01]  /*b080*/  @!P1 IADD3 R16, PT, PT, R16, -R115, RZ ;  /* 0x8000007310109210 */ /* 0x000fe20007ffe0ff */
[----:B------:R-:W-:Y:S01]  /*b090*/  @!P5 IMAD.IADD R15, R15, 0x1, -R115 ;  /* 0x000000010f0fd824 */ /* 0x000fe200078e0a73 */
[----:B------:R-:W-:Y:S01]  /*b0a0*/  ISETP.GT.U32.AND P5, PT, R115, R2, PT ;  /* 0x000000027300720c */ /* 0x000fe20003fa4070 */
[----:B------:R-:W-:Y:S01]  /*b0b0*/  STL [R1+0x3584], R7 ;  /* 0x0035840701007387 */ /* 0x000fe20000100800 */
[----:B------:R-:W-:-:S02]  /*b0c0*/  IABS R12, R7 ;  /* 0x00000007000c7213 */ /* 0x000fc40000000000 */
[----:B------:R-:W-:Y:S01]  /*b0d0*/  IABS R11, R3 ;  /* 0x00000003000b7213 */ /* 0x000fe20000000000 */
[----:B------:R1:W-:Y:S01]  /*b0e0*/  STL [R1+0x3580], R3 ;  /* 0x0035800301007387 */ /* 0x0003e20000100800 */
[----:B------:R-:W-:Y:S02]  /*b0f0*/  @!P6 IADD3 R14, PT, PT, R14, -R115, RZ ;  /* 0x800000730e0ee210 */ /* 0x000fe40007ffe0ff */
[----:B------:R-:W-:Y:S01]  /*b100*/  ISETP.GE.AND P1, PT, R5, RZ, PT ;  /* 0x000000ff0500720c */ /* 0x000fe20003f26270 */
[----:B------:R-:W-:Y:S01]  /*b110*/  VIADD R5, R142, 0xf6 ;  /* 0x000000f68e057836 */ /* 0x000fe20000000000 */
[C---:B------:R-:W-:Y:S01]  /*b120*/  ISETP.GT.U32.AND P6, PT, R115.reuse, R14, PT ;  /* 0x0000000e7300720c */ /* 0x040fe20003fc4070 */
[----:B------:R2:W-:Y:S01]  /*b130*/  STL [R1+0x357c], R6 ;  /* 0x00357c0601007387 */ /* 0x0005e20000100800 */
[----:B------:R-:W-:Y:S01]  /*b140*/  IABS R10, R6 ;  /* 0x00000006000a7213 */ /* 0x000fe20000000000 */
[----:B------:R-:W-:Y:S01]  /*b150*/  @!P5 IMAD.IADD R2, R2, 0x1, -R115 ;  /* 0x000000010202d824 */ /* 0x000fe200078e0a73 */
[----:B------:R-:W-:Y:S01]  /*b160*/  IABS R9, R5 ;  /* 0x0000000500097213 */ /* 0x000fe20000000000 */
[----:B-1----:R-:W-:Y:S01]  /*b170*/  IMAD.HI.U32 R3, R0, R12, RZ ;  /* 0x0000000c00037227 */ /* 0x002fe200078e00ff */
[----:B------:R-:W-:Y:S02]  /*b180*/  STL [R1+0x3578], R5 ;  /* 0x0035780501007387 */ /* 0x000fe40000100800 */
[----:B------:R-:W-:Y:S01]  /*b190*/  ISETP.GT.U32.AND P5, PT, R115, R2, PT ;  /* 0x000000027300720c */ /* 0x000fe20003fa4070 */
[C---:B------:R-:W-:Y:S01]  /*b1a0*/  VIADD R7, R142.reuse, 0xf8 ;  /* 0x000000f88e077836 */ /* 0x040fe20000000000 */
[----:B------:R-:W-:Y:S01]  /*b1b0*/  IADD3 R3, PT, PT, -R3, RZ, RZ ;  /* 0x000000ff03037210 */ /* 0x000fe20007ffe1ff */
[----:B------:R1:W-:Y:S01]  /*b1c0*/  STL [R1+0x3574], R8 ;  /* 0x0035740801007387 */ /* 0x0003e20000100800 */
[----:B--2---:R-:W-:-:S02]  /*b1d0*/  VIADD R6, R142, 0xf9 ;  /* 0x000000f98e067836 */ /* 0x004fc40000000000 */
[----:B------:R-:W-:Y:S01]  /*b1e0*/  @!P6 IMAD.IADD R14, R14, 0x1, -R115 ;  /* 0x000000010e0ee824 */ /* 0x000fe200078e0a73 */
[----:B------:R-:W-:Y:S01]  /*b1f0*/  ISETP.GE.AND P6, PT, R4, RZ, PT ;  /* 0x000000ff0400720c */ /* 0x000fe20003fc6270 */
[----:B------:R-:W-:Y:S01]  /*b200*/  IMAD R12, R115, R3, R12 ;  /* 0x00000003730c7224 */ /* 0x000fe200078e020c */
[----:B------:R2:W-:Y:S01]  /*b210*/  STL [R1+0x3570], R7 ;  /* 0x0035700701007387 */ /* 0x0005e20000100800 */
[----:B------:R-:W-:Y:S01]  /*b220*/  IMAD.HI.U32 R3, R0, R11, RZ ;  /* 0x0000000b00037227 */ /* 0x000fe200078e00ff */
[----:B-1----:R-:W-:-:S03]  /*b230*/  IABS R8, R8 ;  /* 0x0000000800087213 */ /* 0x002fc60000000000 */
[----:B------:R-:W-:Y:S01]  /*b240*/  @!P5 IMAD.IADD R2, R2, 0x1, -R115 ;  /* 0x000000010202d824 */ /* 0x000fe200078e0a73 */
[----:B------:R-:W-:Y:S01]  /*b250*/  ISETP.GE.AND P5, PT, R142, RZ, PT ;  /* 0x000000ff8e00720c */ /* 0x000fe20003fa6270 */
[----:B------:R-:W-:Y:S01]  /*b260*/  IMAD.HI.U32 R5, R0, R9, RZ ;  /* 0x0000000900057227 */ /* 0x000fe200078e00ff */
[----:B------:R1:W-:Y:S01]  /*b270*/  STL [R1+0x356c], R6 ;  /* 0x00356c0601007387 */ /* 0x0003e20000100800 */
[----:B--2---:R-:W-:Y:S02]  /*b280*/  IABS R7, R7 ;  /* 0x0000000700077213 */ /* 0x004fe40000000000 */
[----:B------:R-:W-:Y:S01]  /*b290*/  IMAD.MOV R3, RZ, RZ, -R3 ;  /* 0x000000ffff037224 */ /* 0x000fe200078e0a03 */
[----:B------:R-:W-:Y:S01]  /*b2a0*/  IADD3 R5, PT, PT, -R5, RZ, RZ ;  /* 0x000000ff05057210 */ /* 0x000fe20007ffe1ff */
[----:B------:R-:W-:Y:S01]  /*b2b0*/  IMAD.MOV.U32 R112, RZ, RZ, R2 ;  /* 0x000000ffff707224 */ /* 0x000fe200078e0002 */
[----:B------:R2:W-:Y:S01]  /*b2c0*/  STL [R1+0x3568], R108 ;  /* 0x0035686c01007387 */ /* 0x0005e20000100800 */
[----:B------:R-:W-:-:S02]  /*b2d0*/  IMAD R11, R115, R3, R11 ;  /* 0x00000003730b7224 */ /* 0x000fc400078e020b */
[----:B------:R-:W-:Y:S01]  /*b2e0*/  IMAD.HI.U32 R4, R0, R10, RZ ;  /* 0x0000000a00047227 */ /* 0x000fe200078e00ff */
[----:B-1----:R-:W-:Y:S01]  /*b2f0*/  IABS R6, R6 ;  /* 0x0000000600067213 */ /* 0x002fe20000000000 */
[----:B------:R1:W-:Y:S01]  /*b300*/  STL [R1+0x3564], R143 ;  /* 0x0035648f01007387 */ /* 0x0003e20000100800 */
[----:B------:R-:W-:Y:S01]  /*b310*/  @!P5 IADD3 R112, PT, PT, -R112, RZ, RZ ;  /* 0x000000ff7070d210 */ /* 0x000fe20007ffe1ff */
[----:B------:R-:W-:Y:S01]  /*b320*/  IMAD.HI.U32 R2, R0, R8, RZ ;  /* 0x0000000800027227 */ /* 0x000fe200078e00ff */
[C---:B------:R-:W-:Y:S01]  /*b330*/  ISETP.GT.U32.AND P5, PT, R115.reuse, R11, PT ;  /* 0x0000000b7300720c */ /* 0x040fe20003fa4070 */
[----:B------:R-:W-:Y:S02]  /*b340*/  STL [R1+0x3560], R110 ;  /* 0x0035606e01007387 */ /* 0x000fe40000100800 */
[----:B------:R-:W-:Y:S02]  /*b350*/  IMAD.MOV R4, RZ, RZ, -R4 ;  /* 0x000000ffff047224 */ /* 0x000fe400078e0a04 */
[----:B------:R-:W-:Y:S01]  /*b360*/  IMAD R9, R115, R5, R9 ;  /* 0x0000000573097224 */ /* 0x000fe200078e0209 */
[----:B------:R-:W-:Y:S01]  /*b370*/  IABS R5, R108 ;  /* 0x0000006c00057213 */ /* 0x000fe20000000000 */
[----:B------:R-:W-:-:S02]  /*b380*/  IMAD.MOV R2, RZ, RZ, -R2 ;  /* 0x000000ffff027224 */ /* 0x000fc400078e0a02 */
[----:B------:R-:W-:-:S04]  /*b390*/  IMAD.HI.U32 R3, R0, R7, RZ ;  /* 0x0000000700037227 */ /* 0x000fc800078e00ff */
[----:B------:R-:W-:Y:S02]  /*b3a0*/  IMAD R10, R115, R4, R10 ;  /* 0x00000004730a7224 */ /* 0x000fe400078e020a */
[----:B------:R-:W-:-:S04]  /*b3b0*/  IMAD.HI.U32 R4, R0, R6, RZ ;  /* 0x0000000600047227 */ /* 0x000fc800078e00ff */
[----:B------:R-:W-:-:S04]  /*b3c0*/  IMAD.HI.U32 R141, R0, R5, RZ ;  /* 0x00000005008d7227 */ /* 0x000fc800078e00ff */
[----:B------:R-:W-:Y:S01]  /*b3d0*/  IMAD R8, R115, R2, R8 ;  /* 0x0000000273087224 */ /* 0x000fe200078e0208 */
[----:B------:R-:W-:Y:S01]  /*b3e0*/  IADD3 R2, PT, PT, -R3, RZ, RZ ;  /* 0x000000ff03027210 */ /* 0x000fe20007ffe1ff */
[----:B------:R-:W-:Y:S02]  /*b3f0*/  IMAD.MOV R3, RZ, RZ, -R4 ;  /* 0x000000ffff037224 */ /* 0x000fe400078e0a04 */
[----:B------:R-:W-:Y:S02]  /*b400*/  IMAD.MOV R4, RZ, RZ, -R141 ;  /* 0x000000ffff047224 */ /* 0x000fe400078e0a8d */
[----:B------:R-:W-:Y:S01]  /*b410*/  @!P5 IMAD.IADD R11, R11, 0x1, -R115 ;  /* 0x000000010b0bd824 */ /* 0x000fe200078e0a73 */
[C---:B------:R-:W-:Y:S01]  /*b420*/  ISETP.GT.U32.AND P5, PT, R115.reuse, R9, PT ;  /* 0x000000097300720c */ /* 0x040fe20003fa4070 */
[C---:B------:R-:W-:Y:S01]  /*b430*/  IMAD R6, R115.reuse, R3, R6 ;  /* 0x0000000373067224 */ /* 0x040fe200078e0206 */
[----:B------:R-:W-:Y:S01]  /*b440*/  IABS R3, R110 ;  /* 0x0000006e00037213 */ /* 0x000fe20000000000 */
[----:B------:R-:W-:Y:S01]  /*b450*/  IMAD R5, R115, R4, R5 ;  /* 0x0000000473057224 */ /* 0x000fe200078e0205 */
[----:B------:R-:W-:Y:S01]  /*b460*/  IABS R4, R143 ;  /* 0x0000008f00047213 */ /* 0x000fe20000000000 */
[----:B--2---:R-:W-:-:S02]  /*b470*/  VIADD R108, R142, 0xfd ;  /* 0x000000fd8e6c7836 */ /* 0x004fc40000000000 */
[----:B------:R-:W-:Y:S02]  /*b480*/  IMAD R7, R115, R2, R7 ;  /* 0x0000000273077224 */ /* 0x000fe400078e0207 */
[C---:B------:R-:W-:Y:S01]  /*b490*/  IMAD.HI.U32 R141, R0.reuse, R4, RZ ;  /* 0x00000004008d7227 */ /* 0x040fe200078e00ff */
[----:B------:R2:W-:Y:S01]  /*b4a0*/  STL [R1+0x355c], R108 ;  /* 0x00355c6c01007387 */ /* 0x0005e20000100800 */
[----:B------:R-:W-:Y:S02]  /*b4b0*/  IABS R2, R108 ;  /* 0x0000006c00027213 */ /* 0x000fe40000000000 */
[----:B-1----:R-:W-:Y:S01]  /*b4c0*/  IMAD.HI.U32 R143, R0, R3, RZ ;  /* 0x00000003008f7227 */ /* 0x002fe200078e00ff */
[----:B------:R-:W-:Y:S02]  /*b4d0*/  @!P5 IADD3 R9, PT, PT, R9, -R115, RZ ;  /* 0x800000730909d210 */ /* 0x000fe40007ffe0ff */
[----:B------:R-:W-:Y:S01]  /*b4e0*/  ISETP.GE.AND P5, PT, R114, RZ, PT ;  /* 0x000000ff7200720c */ /* 0x000fe20003fa6270 */
[----:B------:R-:W-:Y:S01]  /*b4f0*/  @!P4 IMAD.IADD R17, R17, 0x1, -R115 ;  /* 0x000000011111c824 */ /* 0x000fe200078e0a73 */
[----:B------:R-:W-:Y:S01]  /*b500*/  ISETP.GT.U32.AND P4, PT, R115, R13, PT ;  /* 0x0000000d7300720c */ /* 0x000fe20003f84070 */
[----:B--2---:R-:W-:-:S02]  /*b510*/  VIADD R108, R142, 0xfe ;  /* 0x000000fe8e6c7836 */ /* 0x004fc40000000000 */
[----:B------:R-:W-:Y:S01]  /*b520*/  IMAD.MOV R142, RZ, RZ, -R141 ;  /* 0x000000ffff8e7224 */ /* 0x000fe200078e0a8d */
[----:B------:R-:W-:Y:S02]  /*b530*/  IADD3 R141, PT, PT, -R143, RZ, RZ ;  /* 0x000000ff8f8d7210 */ /* 0x000fe40007ffe1ff */
[----:B------:R1:W-:Y:S01]  /*b540*/  STL [R1+0x3558], R108 ;  /* 0x0035586c01007387 */ /* 0x0003e20000100800 */
[----:B------:R-:W-:Y:S01]  /*b550*/  IABS R114, R108 ;  /* 0x0000006c00727213 */ /* 0x000fe20000000000 */
[C---:B------:R-:W-:Y:S02]  /*b560*/  IMAD R4, R115.reuse, R142, R4 ;  /* 0x0000008e73047224 */ /* 0x040fe400078e0204 */
[----:B------:R-:W2:Y:S01]  /*b570*/  LDL.LU R110, [R1+0x1b8] ;  /* 0x0001b800016e7983 */ /* 0x000ea20000300800 */
[----:B------:R-:W-:Y:S02]  /*b580*/  IMAD R3, R115, R141, R3 ;  /* 0x0000008d73037224 */ /* 0x000fe400078e0203 */
[--C-:B------:R-:W-:Y:S01]  /*b590*/  @!P4 IMAD.IADD R13, R13, 0x1, -R115.reuse ;  /* 0x000000010d0dc824 */ /* 0x100fe200078e0a73 */
[----:B-1----:R-:W3:Y:S04]  /*b5a0*/  LDL.LU R108, [R1+0x1bc] ;  /* 0x0001bc00016c7983 */ /* 0x002ee80000300800 */
[----:B------:R-:W-:Y:S01]  /*b5b0*/  ISETP.GT.U32.AND P4, PT, R115, R13, PT ;  /* 0x0000000d7300720c */ /* 0x000fe20003f84070 */
[----:B------:R-:W3:Y:S04]  /*b5c0*/  LDL.LU R142, [R1+0x1b4] ;  /* 0x0001b400018e7983 */ /* 0x000ee80000300800 */
[----:B------:R-:W4:Y:S08]  /*b5d0*/  LDL.LU R141, [R1+0x1b0] ;  /* 0x0001b000018d7983 */ /* 0x000f300000300800 */
[----:B------:R-:W-:Y:S01]  /*b5e0*/  @!P4 IMAD.IADD R13, R13, 0x1, -R115 ;  /* 0x000000010d0dc824 */ /* 0x000fe200078e0a73 */
[----:B------:R-:W-:-:S13]  /*b5f0*/  ISETP.GT.U32.AND P4, PT, R115, R12, PT ;  /* 0x0000000c7300720c */ /* 0x000fda0003f84070 */
[----:B------:R-:W-:-:S04]  /*b600*/  @!P4 IADD3 R12, PT, PT, R12, -R115, RZ ;  /* 0x800000730c0cc210 */ /* 0x000fc80007ffe0ff */
[----:B------:R-:W-:-:S13]  /*b610*/  ISETP.GT.U32.AND P4, PT, R115, R12, PT ;  /* 0x0000000c7300720c */ /* 0x000fda0003f84070 */
[----:B------:R-:W-:Y:S01]  /*b620*/  @!P4 IMAD.IADD R12, R12, 0x1, -R115 ;  /* 0x000000010c0cc824 */ /* 0x000fe200078e0a73 */
[----:B------:R-:W-:-:S13]  /*b630*/  ISETP.GT.U32.AND P4, PT, R115, R10, PT ;  /* 0x0000000a7300720c */ /* 0x000fda0003f84070 */
[----:B------:R-:W-:Y:S01]  /*b640*/  @!P4 IMAD.IADD R10, R10, 0x1, -R115 ;  /* 0x000000010a0ac824 */ /* 0x000fe200078e0a73 */
[----:B------:R-:W-:-:S13]  /*b650*/  ISETP.GT.U32.AND P4, PT, R115, R8, PT ;  /* 0x000000087300720c */ /* 0x000fda0003f84070 */
[----:B------:R-:W-:Y:S02]  /*b660*/  @!P4 IADD3 R8, PT, PT, R8, -R115, RZ ;  /* 0x800000730808c210 */ /* 0x000fe40007ffe0ff */
[C---:B------:R-:W-:Y:S01]  /*b670*/  ISETP.GT.U32.AND P4, PT, R115.reuse, R7, PT ;  /* 0x000000077300720c */ /* 0x040fe20003f84070 */
[----:B------:R-:W-:Y:S01]  /*b680*/  @!P2 IMAD.MOV R234, RZ, RZ, -R234 ;  /* 0x000000ffffeaa224 */ /* 0x000fe200078e0aea */
[----:B------:R-:W-:-:S11]  /*b690*/  ISETP.GT.U32.AND P2, PT, R115, R9, PT ;  /* 0x000000097300720c */ /* 0x000fd60003f44070 */
[----:B------:R-:W-:Y:S01]  /*b6a0*/  @!P4 IMAD.IADD R7, R7, 0x1, -R115 ;  /* 0x000000010707c824 */ /* 0x000fe200078e0a73 */
[C---:B------:R-:W-:Y:S01]  /*b6b0*/  ISETP.GT.U32.AND P4, PT, R115.reuse, R6, PT ;  /* 0x000000067300720c */ /* 0x040fe20003f84070 */
[----:B------:R-:W-:Y:S01]  /*b6c0*/  @!P0 IMAD.MOV R233, RZ, RZ, -R233 ;  /* 0x000000ffffe98224 */ /* 0x000fe200078e0ae9 */
[----:B------:R-:W-:Y:S02]  /*b6d0*/  @!P3 IADD3 R232, PT, PT, -R232, RZ, RZ ;  /* 0x000000ffe8e8b210 */ /* 0x000fe40007ffe1ff */
[----:B------:R-:W-:Y:S01]  /*b6e0*/  ISETP.GT.U32.AND P3, PT, R115, R11, PT ;  /* 0x0000000b7300720c */ /* 0x000fe20003f64070 */
[----:B------:R-:W-:Y:S01]  /*b6f0*/  @!P2 IMAD.IADD R9, R9, 0x1, -R115 ;  /* 0x000000010909a824 */ /* 0x000fe200078e0a73 */
[C---:B------:R-:W-:Y:S02]  /*b700*/  ISETP.GT.U32.AND P0, PT, R115.reuse, R10, PT ;  /* 0x0000000a7300720c */ /* 0x040fe40003f04070 */
[----:B------:R-:W-:-:S05]  /*b710*/  ISETP.GT.U32.AND P2, PT, R115, R3, PT ;  /* 0x000000037300720c */ /* 0x000fca0003f44070 */
[----:B------:R-:W-:Y:S01]  /*b720*/  @!P4 IMAD.IADD R6, R6, 0x1, -R115 ;  /* 0x000000010606c824 */ /* 0x000fe200078e0a73 */
[----:B------:R-:W-:Y:S01]  /*b730*/  @!P6 IADD3 R236, PT, PT, -R236, RZ, RZ ;  /* 0x000000ffecece210 */ /* 0x000fe20007ffe1ff */
[----:B------:R-:W-:-:S03]  /*b740*/  IMAD.HI.U32 R241, R0, R2, RZ ;  /* 0x0000000200f17227 */ /* 0x000fc600078e00ff */
[----:B------:R-:W-:Y:S01]  /*b750*/  ISETP.GT.U32.AND P6, PT, R115, R6, PT ;  /* 0x000000067300720c */ /* 0x000fe20003fc4070 */
[----:B------:R-:W-:-:S04]  /*b760*/  IMAD.HI.U32 R0, R0, R114, RZ ;  /* 0x0000007200007227 */ /* 0x000fc800078e00ff */
[----:B------:R-:W-:Y:S02]  /*b770*/  IMAD.MOV R0, RZ, RZ, -R0 ;  /* 0x000000ffff007224 */ /* 0x000fe400078e0a00 */
[----:B------:R-:W-:Y:S01]  /*b780*/  @!P1 IMAD.MOV R235, RZ, RZ, -R235 ;  /* 0x000000ffffeb9224 */ /* 0x000fe200078e0aeb */
[----:B------:R-:W-:Y:S01]  /*b790*/  ISETP.GT.U32.AND P1, PT, R115, R8, PT ;  /* 0x000000087300720c */ /* 0x000fe20003f24070 */
[--C-:B------:R-:W-:Y:S01]  /*b7a0*/  @!P3 IMAD.IADD R11, R11, 0x1, -R115.reuse ;  /* 0x000000010b0bb824 */ /* 0x100fe200078e0a73 */
[C---:B------:R-:W-:Y:S01]  /*b7b0*/  ISETP.GT.U32.AND P3, PT, R115.reuse, R5, PT ;  /* 0x000000057300720c */ /* 0x040fe20003f64070 */
[C---:B------:R-:W-:Y:S01]  /*b7c0*/  IMAD R0, R115.reuse, R0, R114 ;  /* 0x0000000073007224 */ /* 0x040fe200078e0272 */
[C---:B------:R-:W-:Y:S01]  /*b7d0*/  ISETP.GT.U32.AND P4, PT, R115.reuse, R7, PT ;  /* 0x000000077300720c */ /* 0x040fe20003f84070 */
[----:B------:R-:W-:Y:S01]  /*b7e0*/  @!P0 IMAD.IADD R10, R10, 0x1, -R115 ;  /* 0x000000010a0a8824 */ /* 0x000fe200078e0a73 */
[----:B------:R-:W-:Y:S01]  /*b7f0*/  ISETP.GT.U32.AND P0, PT, R115, R4, PT ;  /* 0x000000047300720c */ /* 0x000fe20003f04070 */
[----:B------:R-:W-:-:S02]  /*b800*/  IMAD.MOV R143, RZ, RZ, -R241 ;  /* 0x000000ffff8f7224 */ /* 0x000fc400078e0af1 */
[--C-:B------:R-:W-:Y:S01]  /*b810*/  @!P2 IMAD.IADD R3, R3, 0x1, -R115.reuse ;  /* 0x000000010303a824 */ /* 0x100fe200078e0a73 */
[----:B------:R-:W-:Y:S01]  /*b820*/  ISETP.GE.AND P2, PT, R117, RZ, PT ;  /* 0x000000ff7500720c */ /* 0x000fe20003f46270 */
[--C-:B------:R-:W-:Y:S01]  /*b830*/  @!P6 IMAD.IADD R6, R6, 0x1, -R115.reuse ;  /* 0x000000010606e824 */ /* 0x100fe200078e0a73 */
[C---:B------:R-:W-:Y:S01]  /*b840*/  ISETP.GT.U32.AND P6, PT, R115.reuse, R0, PT ;  /* 0x000000007300720c */ /* 0x040fe20003fc4070 */
[----:B------:R-:W-:Y:S01]  /*b850*/  IMAD R2, R115, R143, R2 ;  /* 0x0000008f73027224 */ /* 0x000fe200078e0202 */
[----:B------:R-:W-:Y:S01]  /*b860*/  @!P1 IADD3 R8, PT, PT, R8, -R115, RZ ;  /* 0x8000007308089210 */ /* 0x000fe20007ffe0ff */
[----:B------:R-:W-:-:S03]  /*b870*/  @!P3 IMAD.IADD R5, R5, 0x1, -R115 ;  /* 0x000000010505b824 */ /* 0x000fc600078e0a73 */
[----:B------:R-:W-:Y:S01]  /*b880*/  ISETP.GT.U32.AND P1, PT, R115, R2, PT ;  /* 0x000000027300720c */ /* 0x000fe20003f24070 */
[--C-:B------:R-:W-:Y:S01]  /*b890*/  @!P4 IMAD.IADD R7, R7, 0x1, -R115.reuse ;  /* 0x000000010707c824 */ /* 0x100fe200078e0a73 */
[----:B------:R-:W-:Y:S02]  /*b8a0*/  ISETP.GE.AND P3, PT, R137, RZ, PT ;  /* 0x000000ff8900720c */ /* 0x000fe40003f66270 */
[----:B------:R-:W-:Y:S02]  /*b8b0*/  @!P0 IADD3 R4, PT, PT, R4, -R115, RZ ;  /* 0x8000007304048210 */ /* 0x000fe40007ffe0ff */
[----:B------:R-:W-:Y:S02]  /*b8c0*/  ISETP.GE.AND P4, PT, R138, RZ, PT ;  /* 0x000000ff8a00720c */ /* 0x000fe40003f86270 */
[----:B------:R-:W-:Y:S02]  /*b8d0*/  ISETP.GE.AND P0, PT, R136, RZ, PT ;  /* 0x000000ff8800720c */ /* 0x000fe40003f06270 */
[----:B------:R-:W-:Y:S01]  /*b8e0*/  @!P2 IADD3 R243, PT, PT, -R243, RZ, RZ ;  /* 0x000000fff3f3a210 */ /* 0x000fe20007ffe1ff */
[----:B------:R-:W-:Y:S01]  /*b8f0*/  @!P6 IMAD.IADD R0, R0, 0x1, -R115 ;  /* 0x000000010000e824 */ /* 0x000fe200078e0a73 */
[----:B------:R-:W-:-:S02]  /*b900*/  ISETP.GE.AND P2, PT, R240, RZ, PT ;  /* 0x000000fff000720c */ /* 0x000fc40003f46270 */
[----:B------:R-:W1:Y:S01]  /*b910*/  LDC.64 R240, c[0x0][0x3a8] ;  /* 0x0000ea00fff07b82 */ /* 0x000e620000000a00 */
[----:B------:R-:W-:Y:S01]  /*b920*/  @!P5 IADD3 R237, PT, PT, -R237, RZ, RZ ;  /* 0x000000ffededd210 */ /* 0x000fe20007ffe1ff */
[----:B------:R-:W-:Y:S01]  /*b930*/  @!P1 IMAD.IADD R2, R2, 0x1, -R115 ;  /* 0x0000000102029824 */ /* 0x000fe200078e0a73 */
[C---:B------:R-:W-:Y:S01]  /*b940*/  ISETP.GT.U32.AND P6, PT, R115.reuse, R0, PT ;  /* 0x000000007300720c */ /* 0x040fe20003fc4070 */
[----:B------:R-:W1:Y:S01]  /*b950*/  S2R R137, SR_TID.X ;  /* 0x0000000000897919 */ /* 0x000e620000002100 */
[C---:B------:R-:W-:Y:S02]  /*b960*/  ISETP.GT.U32.AND P5, PT, R115.reuse, R5, PT ;  /* 0x000000057300720c */ /* 0x040fe40003fa4070 */
[----:B------:R-:W-:Y:S01]  /*b970*/  ISETP.GE.AND P1, PT, R116, RZ, PT ;  /* 0x000000ff7400720c */ /* 0x000fe20003f26270 */
[----:B------:R-:W-:Y:S01]  /*b980*/  @!P3 IMAD.MOV R239, RZ, RZ, -R239 ;  /* 0x000000ffffefb224 */ /* 0x000fe200078e0aef */
[C---:B------:R-:W-:Y:S01]  /*b990*/  ISETP.GT.U32.AND P3, PT, R115.reuse, R3, PT ;  /* 0x000000037300720c */ /* 0x040fe20003f64070 */
[----:B------:R-:W-:Y:S01]  /*b9a0*/  @!P4 IMAD.MOV R238, RZ, RZ, -R238 ;  /* 0x000000ffffeec224 */ /* 0x000fe200078e0aee */
[C---:B------:R-:W-:Y:S01]  /*b9b0*/  ISETP.GT.U32.AND P4, PT, R115.reuse, R4, PT ;  /* 0x000000047300720c */ /* 0x040fe20003f84070 */
[----:B------:R-:W-:Y:S01]  /*b9c0*/  @!P0 IMAD.MOV R242, RZ, RZ, -R242 ;  /* 0x000000fffff28224 */ /* 0x000fe200078e0af2 */
[----:B------:R-:W-:-:S03]  /*b9d0*/  ISETP.GT.U32.AND P0, PT, R115, R2, PT ;  /* 0x000000027300720c */ /* 0x000fc60003f04070 */
[--C-:B------:R-:W-:Y:S02]  /*b9e0*/  @!P6 IMAD.IADD R0, R0, 0x1, -R115.reuse ;  /* 0x000000010000e824 */ /* 0x100fe400078e0a73 */
[--C-:B------:R-:W-:Y:S01]  /*b9f0*/  @!P5 IMAD.IADD R5, R5, 0x1, -R115.reuse ;  /* 0x000000010505d824 */ /* 0x100fe200078e0a73 */
[----:B------:R-:W-:Y:S01]  /*ba00*/  ISETP.GE.AND P5, PT, R140, RZ, PT ;  /* 0x000000ff8c00720c */ /* 0x000fe20003fa6270 */
[----:B------:R-:W-:Y:S02]  /*ba10*/  @!P1 IMAD.MOV R244, RZ, RZ, -R244 ;  /* 0x000000fffff49224 */ /* 0x000fe400078e0af4 */
[--C-:B------:R-:W-:Y:S01]  /*ba20*/  @!P3 IMAD.IADD R3, R3, 0x1, -R115.reuse ;  /* 0x000000010303b824 */ /* 0x100fe200078e0a73 */
[----:B------:R-:W-:Y:S01]  /*ba30*/  ISETP.GE.AND P3, PT, R250, RZ, PT ;  /* 0x000000fffa00720c */ /* 0x000fe20003f66270 */
[----:B------:R-:W-:Y:S01]  /*ba40*/  @!P4 IMAD.IADD R4, R4, 0x1, -R115 ;  /* 0x000000010404c824 */ /* 0x000fe200078e0a73 */
[----:B-1----:R-:W-:Y:S01]  /*ba50*/  STL [R1+0x35d0], R240 ;  /* 0x0035d0f001007387 */ /* 0x002fe20000100800 */
[----:B------:R-:W-:-:S02]  /*ba60*/  @!P0 IADD3 R2, PT, PT, R2, -R115, RZ ;  /* 0x8000007302028210 */ /* 0x000fc40007ffe0ff */
[----:B------:R-:W-:Y:S01]  /*ba70*/  ISETP.GE.AND P0, PT, R251, RZ, PT ;  /* 0x000000fffb00720c */ /* 0x000fe20003f06270 */
[----:B------:R-:W4:Y:S04]  /*ba80*/  LDL.LU R250, [R1+0x370c] ;  /* 0x00370c0001fa7983 */ /* 0x000f280000300800 */
[----:B------:R-:W4:Y:S01]  /*ba90*/  LDL.LU R251, [R1+0x3708] ;  /* 0x0037080001fb7983 */ /* 0x000f220000300800 */
[----:B------:R-:W-:Y:S01]  /*baa0*/  ISETP.GE.AND P4, PT, R139, RZ, PT ;  /* 0x000000ff8b00720c */ /* 0x000fe20003f86270 */
[----:B------:R-:W-:Y:S01]  /*bab0*/  @!P5 IMAD.MOV R246, RZ, RZ, -R246 ;  /* 0x000000fffff6d224 */ /* 0x000fe200078e0af6 */
[----:B------:R-:W-:Y:S01]  /*bac0*/  ISETP.GE.AND P5, PT, R113, RZ, PT ;  /* 0x000000ff7100720c */ /* 0x000fe20003fa6270 */
[----:B--2---:R-:W-:Y:S02]  /*bad0*/  IMAD R115, R110, UR52, RZ ;  /* 0x000000346e737c24 */ /* 0x004fe4000f8e02ff */
[----:B---3--:R-:W-:-:S02]  /*bae0*/  IMAD R116, R142, UR52, RZ ;  /* 0x000000348e747c24 */ /* 0x008fc4000f8e02ff */
[----:B----4-:R-:W-:-:S03]  /*baf0*/  IMAD R114, R141, UR52, RZ ;  /* 0x000000348d727c24 */ /* 0x010fc6000f8e02ff */
[----:B------:R-:W-:Y:S02]  /*bb00*/  LEA R140, P1, R116, UR4, 0x2 ;  /* 0x00000004748c7c11 */ /* 0x000fe4000f8210ff */
[----:B------:R-:W-:Y:S02]  /*bb10*/  LEA R142, P6, R114, UR4, 0x2 ;  /* 0x00000004728e7c11 */ /* 0x000fe4000f8c10ff */
[----:B------:R-:W-:Y:S02]  /*bb20*/  LEA.HI.X.SX32 R141, R116, UR5, 0x2, P1 ;  /* 0x00000005748d7c11 */ /* 0x000fe400088f16ff */
[----:B------:R-:W-:Y:S01]  /*bb30*/  LEA.HI.X.SX32 R143, R114, UR5, 0x2, P6 ;  /* 0x00000005728f7c11 */ /* 0x000fe2000b0f16ff */
[----:B------:R-:W-:Y:S01]  /*bb40*/  STL [R1+0x35d8], R142 ;  /* 0x0035d88e01007387 */ /* 0x000fe20000100800 */
[----:B------:R-:W-:Y:S01]  /*bb50*/  IMAD R117, R108, UR52, RZ ;  /* 0x000000346c757c24 */ /* 0x000fe2000f8e02ff */
[----:B------:R-:W-:Y:S02]  /*bb60*/  LEA R138, P6, R115, UR4, 0x2 ;  /* 0x00000004738a7c11 */ /* 0x000fe4000f8c10ff */
[----:B------:R-:W-:Y:S01]  /*bb70*/  @!P2 IADD3 R245, PT, PT, -R245, RZ, RZ ;  /* 0x000000fff5f5a210 */ /* 0x000fe20007ffe1ff */
[----:B------:R-:W-:Y:S01]  /*bb80*/  STL [R1+0x35d4], R143 ;  /* 0x0035d48f01007387 */ /* 0x000fe20000100800 */
[----:B------:R-:W-:Y:S01]  /*bb90*/  ISETP.GE.AND P1, PT, R106, RZ, PT ;  /* 0x000000ff6a00720c */ /* 0x000fe20003f26270 */
[----:B------:R-:W-:Y:S01]  /*bba0*/  @!P4 IMAD.MOV R102, RZ, RZ, -R102 ;  /* 0x000000ffff66c224 */ /* 0x000fe200078e0a66 */
[----:B------:R-:W-:Y:S01]  /*bbb0*/  LOP3.LUT R114, R137, 0x1f, RZ, 0xc0, !PT ;  /* 0x0000001f89727812 */ /* 0x000fe200078ec0ff */
[----:B------:R1:W-:Y:S01]  /*bbc0*/  STL [R1+0x35e0], R140 ;  /* 0x0035e08c01007387 */ /* 0x0003e20000100800 */
[----:B------:R-:W-:Y:S01]  /*bbd0*/  @!P3 IMAD.MOV R101, RZ, RZ, -R101 ;  /* 0x000000ffff65b224 */ /* 0x000fe200078e0a65 */
[----:B------:R-:W-:Y:S01]  /*bbe0*/  @!P0 IADD3 R100, PT, PT, -R100, RZ, RZ ;  /* 0x000000ff64648210 */ /* 0x000fe20007ffe1ff */
[----:B------:R-:W-:Y:S01]  /*bbf0*/  @!P5 IMAD.MOV R98, RZ, RZ, -R98 ;  /* 0x000000ffff62d224 */ /* 0x000fe200078e0a62 */
[----:B------:R2:W-:Y:S01]  /*bc00*/  STL [R1+0x35dc], R141 ;  /* 0x0035dc8d01007387 */ /* 0x0005e20000100800 */
[----:B------:R-:W-:Y:S01]  /*bc10*/  LEA.HI.X.SX32 R139, R115, UR5, 0x2, P6 ;  /* 0x00000005738b7c11 */ /* 0x000fe2000b0f16ff */
[----:B------:R-:W3:Y:S02]  /*bc20*/  LDCU UR52, c[0x0][0x3b0] ;  /* 0x00007600ff3477ac */ /* 0x000ee40008000800 */
[----:B------:R-:W4:Y:S01]  /*bc30*/  LDL.LU R110, [R1+0x24] ;  /* 0x00002400016e7983 */ /* 0x000f220000300800 */
[C---:B------:R-:W-:Y:S01]  /*bc40*/  LEA R136, P6, R117.reuse, UR4, 0x2 ;  /* 0x0000000475887c11 */ /* 0x040fe2000f8c10ff */
[----:B------:R-:W-:Y:S01]  /*bc50*/  IMAD R115, R114, R241, RZ ;  /* 0x000000f172737224 */ /* 0x000fe200078e02ff */
[----:B------:R-:W-:Y:S01]  /*bc60*/  ISETP.GE.AND P0, PT, R104, RZ, PT ;  /* 0x000000ff6800720c */ /* 0x000fe20003f06270 */
[----:B-1----:R-:W3:Y:S01]  /*bc70*/  LDL.LU R140, [R1+0x20] ;  /* 0x00002000018c7983 */ /* 0x002ee20000300800 */
[----:B------:R-:W-:Y:S01]  /*bc80*/  @!P1 IMAD.MOV R99, RZ, RZ, -R99 ;  /* 0x000000ffff639224 */ /* 0x000fe200078e0a63 */
[----:B------:R-:W-:Y:S01]  /*bc90*/  ISETP.GE.AND P5, PT, R248, RZ, PT ;  /* 0x000000fff800720c */ /* 0x000fe20003fa6270 */
[----:B------:R-:W1:Y:S01]  /*bca0*/  LDCU UR4, c[0x0][0x3b0] ;  /* 0x00007600ff0477ac */ /* 0x000e620008000800 */
[----:B------:R-:W3:Y:S04]  /*bcb0*/  LDL.LU R108, [R1+0x1c] ;  /* 0x00001c00016c7983 */ /* 0x000ee80000300800 */
[----:B------:R-:W3:Y:S04]  /*bcc0*/  LDL.LU R106, [R1+0x18] ;  /* 0x00001800016a7983 */ /* 0x000ee80000300800 */
[----:B------:R-:W3:Y:S01]  /*bcd0*/  LDL.LU R143, [R1+0x14] ;  /* 0x00001400018f7983 */ /* 0x000ee20000300800 */
[----:B------:R-:W-:-:S02]  /*bce0*/  LEA.HI.X.SX32 R137, R117, UR5, 0x2, P6 ;  /* 0x0000000575897c11 */ /* 0x000fc4000b0f16ff */
[----:B------:R-:W-:Y:S01]  /*bcf0*/  LEA R114, P2, R115, UR6, 0x2 ;  /* 0x0000000673727c11 */ /* 0x000fe2000f8410ff */
[----:B------:R-:W3:Y:S01]  /*bd00*/  LDL.LU R240, [R1+0xc] ;  /* 0x00000c0001f07983 */ /* 0x000ee20000300800 */
[----:B------:R-:W-:Y:S01]  /*bd10*/  IMAD R241, R241, 0x20, R115 ;  /* 0x00000020f1f17824 */ /* 0x000fe200078e0273 */
[----:B------:R-:W-:Y:S02]  /*bd20*/  ISETP.GE.AND P1, PT, R247, RZ, PT ;  /* 0x000000fff700720c */ /* 0x000fe40003f26270 */
[----:B------:R-:W-:Y:S01]  /*bd30*/  @!P0 IADD3 R96, PT, PT, -R96, RZ, RZ ;  /* 0x000000ff60608210 */ /* 0x000fe20007ffe1ff */
[----:B------:R-:W3:Y:S01]  /*bd40*/  LDL.LU R142, [R1+0x8] ;  /* 0x00000800018e7983 */ /* 0x000ee20000300800 */
[----:B------:R-:W-:Y:S01]  /*bd50*/  @!P5 IMAD.MOV R94, RZ, RZ, -R94 ;  /* 0x000000ffff5ed224 */ /* 0x000fe200078e0a5e */
[----:B------:R-:W1:Y:S02]  /*bd60*/  LDCU UR5, c[0x0][0x3b0] ;  /* 0x00007600ff0577ac */ /* 0x000e640008000800 */
[----:B--2---:R-:W2:Y:S04]  /*bd70*/  LDL.LU R141, [R1] ;  /* 0x00000000018d7983 */ /* 0x004ea80000300800 */
[----:B------:R1:W-:Y:S04]  /*bd80*/  STL [R1+0x35e8], R138 ;  /* 0x0035e88a01007387 */ /* 0x0003e80000100800 */
[----:B-1----:R-:W2:Y:S04]  /*bd90*/  LDL.LU R138, [R1+0x4] ;  /* 0x00000400018a7983 */ /* 0x002ea80000300800 */
[----:B------:R1:W-:Y:S04]  /*bda0*/  STL [R1+0x35e4], R139 ;  /* 0x0035e48b01007387 */ /* 0x0003e80000100800 */
[----:B-1----:R-:W2:Y:S04]  /*bdb0*/  LDL.LU R139, [R1+0x10] ;  /* 0x00001000018b7983 */ /* 0x002ea80000300800 */
[----:B------:R1:W-:Y:S04]  /*bdc0*/  STL [R1+0x35f0], R136 ;  /* 0x0035f08801007387 */ /* 0x0003e80000100800 */
[----:B------:R2:W-:Y:S04]  /*bdd0*/  STL [R1+0x35ec], R137 ;  /* 0x0035ec8901007387 */ /* 0x0005e80000100800 */
[----:B------:R-:W2:Y:S01]  /*bde0*/  LDL.LU R113, [R1+0x3704] ;  /* 0x0037040001717983 */ /* 0x000ea20000300800 */
[----:B-1----:R-:W1:Y:S01]  /*bdf0*/  S2R R136, SR_TID.X ;  /* 0x0000000000887919 */ /* 0x002e620000002100 */
[----:B------:R-:W-:-:S02]  /*be00*/  LEA.HI.X.SX32 R115, R115, UR7, 0x2, P2 ;  /* 0x0000000773737c11 */ /* 0x000fc400090f16ff */
[----:B------:R-:W-:Y:S02]  /*be10*/  ISETP.GE.AND P2, PT, R252, RZ, PT ;  /* 0x000000fffc00720c */ /* 0x000fe40003f46270 */
[----:B------:R-:W3:Y:S01]  /*be20*/  LDL.LU R252, [R1+0x3700] ;  /* 0x0037000001fc7983 */ /* 0x000ee20000300800 */
[----:B------:R-:W-:Y:S01]  /*be30*/  LEA R116, P6, R241, UR6, 0x2 ;  /* 0x00000006f1747c11 */ /* 0x000fe2000f8c10ff */
[----:B------:R-:W-:Y:S01]  /*be40*/  @!P1 IMAD.MOV R95, RZ, RZ, -R95 ;  /* 0x000000ffff5f9224 */ /* 0x000fe200078e0a5f */
[----:B------:R-:W-:Y:S01]  /*be50*/  ISETP.GE.AND P0, PT, R105, RZ, PT ;  /* 0x000000ff6900720c */ /* 0x000fe20003f06270 */
[----:B------:R-:W1:Y:S01]  /*be60*/  LDCU UR6, c[0x0][0x3b0] ;  /* 0x00007600ff0677ac */ /* 0x000e620008000800 */
[----:B------:R-:W-:Y:S02]  /*be70*/  LEA.HI.X.SX32 R117, R241, UR7, 0x2, P6 ;  /* 0x00000007f1757c11 */ /* 0x000fe4000b0f16ff */
[----:B-1----:R-:W-:Y:S02]  /*be80*/  LOP3.LUT R136, R136, 0x1f, RZ, 0xc0, !PT ;  /* 0x0000001f88887812 */ /* 0x002fe400078ec0ff */
[----:B--2---:R-:W-:-:S02]  /*be90*/  ISETP.NE.AND P4, PT, R113, RZ, PT ;  /* 0x000000ff7100720c */ /* 0x004fc40003f85270 */
[----:B------:R-:W-:Y:S01]  /*bea0*/  @!P2 IMAD.MOV R97, RZ, RZ, -R97 ;  /* 0x000000ffff61a224 */ /* 0x000fe200078e0a61 */
[----:B------:R-:W-:Y:S01]  /*beb0*/  LOP3.LUT R113, RZ, R113, RZ, 0x33, !PT ;  /* 0x00000071ff717212 */ /* 0x000fe200078e33ff */
[----:B------:R-:W1:Y:S01]  /*bec0*/  LDCU UR7, c[0x0][0x3b0] ;  /* 0x00007600ff0777ac */ /* 0x000e620008000800 */
[----:B------:R-:W-:Y:S02]  /*bed0*/  LOP3.LUT R136, R136, 0x20, RZ, 0xfc, !PT ;  /* 0x0000002088887812 */ /* 0x000fe400078efcff */
[C---:B------:R-:W-:Y:S02]  /*bee0*/  SEL R112, R113.reuse, R112, !P4 ;  /* 0x0000007071707207 */ /* 0x040fe40006000000 */
[----:B------:R-:W-:Y:S01]  /*bef0*/  ISETP.GE.AND P3, PT, R136, UR54, PT ;  /* 0x0000003688007c0c */ /* 0x000fe2000bf66270 */
[----:B------:R-:W2:Y:S01]  /*bf00*/  LDCU UR54, c[0x0][0x3b0] ;  /* 0x00007600ff3677ac */ /* 0x000ea20008000800 */
[C---:B----4-:R-:W-:Y:S02]  /*bf10*/  SEL R110, R113.reuse, R110, !P4 ;  /* 0x0000006e716e7207 */ /* 0x050fe40006000000 */
[----:B------:R-:W-:-:S02]  /*bf20*/  SEL R136, R113, R139, !P4 ;  /* 0x0000008b71887207 */ /* 0x000fc40006000000 */
[----:B------:R-:W4:Y:S01]  /*bf30*/  LDL.LU R139, [R1+0x30] ;  /* 0x00003000018b7983 */ /* 0x000f220000300800 */
[C---:B---3--:R-:W-:Y:S01]  /*bf40*/  SEL R140, R113.reuse, R140, !P4 ;  /* 0x0000008c718c7207 */ /* 0x048fe20006000000 */
[----:B------:R-:W-:Y:S01]  /*bf50*/  IMAD R112, R112, UR55, RZ ;  /* 0x0000003770707c24 */ /* 0x000fe2000f8e02ff */
[C---:B------:R-:W-:Y:S01]  /*bf60*/  SEL R137, R113.reuse, R138, !P4 ;  /* 0x0000008a71897207 */ /* 0x040fe20006000000 */
[----:B------:R-:W-:Y:S01]  /*bf70*/  IMAD R110, R110, UR55, RZ ;  /* 0x000000376e6e7c24 */ /* 0x000fe2000f8e02ff */
[----:B------:R-:W-:Y:S01]  /*bf80*/  SEL R241, R113, R141, !P4 ;  /* 0x0000008d71f17207 */ /* 0x000fe20006000000 */
[----:B------:R-:W3:Y:S01]  /*bf90*/  LDL.LU R138, [R1+0x2c] ;  /* 0x00002c00018a7983 */ /* 0x000ee20000300800 */
[----:B------:R-:W-:-:S03]  /*bfa0*/  IMAD R140, R140, UR55, RZ ;  /* 0x000000378c8c7c24 */ /* 0x000fc6000f8e02ff */
[----:B------:R-:W2:Y:S04]  /*bfb0*/  LDL.LU R141, [R1+0x38] ;  /* 0x00003800018d7983 */ /* 0x000ea80000300800 */
[----:B------:R1:W-:Y:S04]  /*bfc0*/  STL [R1], R112 ;  /* 0x0000007001007387 */ /* 0x0003e80000100800 */
[----:B-1----:R-:W2:Y:S04]  /*bfd0*/  LDL.LU R112, [R1+0x36fc] ;  /* 0x0036fc0001707983 */ /* 0x002ea80000300800 */
[----:B------:R1:W-:Y:S04]  /*bfe0*/  STL [R1+0x5c], R110 ;  /* 0x00005c6e01007387 */ /* 0x0003e80000100800 */
[----:B-1----:R-:W2:Y:S04]  /*bff0*/  LDL.LU R110, [R1+0x36f8] ;  /* 0x0036f800016e7983 */ /* 0x002ea80000300800 */
[----:B------:R1:W-:Y:S04]  /*c000*/  STL [R1+0x1b4], R140 ;  /* 0x0001b48c01007387 */ /* 0x0003e80000100800 */
[----:B-1----:R-:W2:Y:S01]  /*c010*/  LDL.LU R140, [R1+0x34] ;  /* 0x00003400018c7983 */ /* 0x002ea20000300800 */
[----:B------:R-:W-:-:S02]  /*c020*/  SEL R108, R113, R108, !P4 ;  /* 0x0000006c716c7207 */ /* 0x000fc40006000000 */
[C---:B------:R-:W-:Y:S02]  /*c030*/  SEL R106, R113.reuse, R106, !P4 ;  /* 0x0000006a716a7207 */ /* 0x040fe40006000000 */
[C---:B------:R-:W-:Y:S01]  /*c040*/  SEL R143, R113.reuse, R143, !P4 ;  /* 0x0000008f718f7207 */ /* 0x040fe20006000000 */
[----:B------:R-:W-:Y:S01]  /*c050*/  IMAD R108, R108, UR55, RZ ;  /* 0x000000376c6c7c24 */ /* 0x000fe2000f8e02ff */
[C---:B------:R-:W-:Y:S01]  /*c060*/  SEL R240, R113.reuse, R240, !P4 ;  /* 0x000000f071f07207 */ /* 0x040fe20006000000 */
[----:B------:R-:W-:Y:S01]  /*c070*/  IMAD R106, R106, UR55, RZ ;  /* 0x000000376a6a7c24 */ /* 0x000fe2000f8e02ff */
[----:B------:R-:W-:Y:S01]  /*c080*/  SEL R142, R113, R142, !P4 ;  /* 0x0000008e718e7207 */ /* 0x000fe20006000000 */
[----:B------:R-:W-:Y:S01]  /*c090*/  IMAD R143, R143, UR55, RZ ;  /* 0x000000378f8f7c24 */ /* 0x000fe2000f8e02ff */
[----:B------:R1:W-:Y:S01]  /*c0a0*/  STL [R1+0x1c4], R108 ;  /* 0x0001c46c01007387 */ /* 0x0003e20000100800 */
[----:B------:R-:W-:Y:S02]  /*c0b0*/  IMAD R240, R240, UR55, RZ ;  /* 0x00000037f0f07c24 */ /* 0x000fe4000f8e02ff */
[----:B------:R-:W-:Y:S01]  /*c0c0*/  IMAD R142, R142, UR55, RZ ;  /* 0x000000378e8e7c24 */ /* 0x000fe2000f8e02ff */
[----:B-1----:R-:W2:Y:S04]  /*c0d0*/  LDL.LU R108, [R1+0x36f4] ;  /* 0x0036f400016c7983 */ /* 0x002ea80000300800 */
[----:B------:R1:W-:Y:S01]  /*c0e0*/  STL [R1+0x1dc], R106 ;  /* 0x0001dc6a01007387 */ /* 0x0003e20000100800 */
[----:B------:R-:W-:-:S02]  /*c0f0*/  SEL R252, R113, R252, !P4 ;  /* 0x000000fc71fc7207 */ /* 0x000fc40006000000 */
[C---:B------:R-:W-:Y:S01]  /*c100*/  SEL R251, R113.reuse, R251, !P4 ;  /* 0x000000fb71fb7207 */ /* 0x040fe20006000000 */
[----:B-1----:R-:W2:Y:S04]  /*c110*/  LDL.LU R106, [R1+0x36f0] ;  /* 0x0036f000016a7983 */ /* 0x002ea80000300800 */
[----:B------:R1:W-:Y:S01]  /*c120*/  STL [R1+0x1f8], R143 ;  /* 0x0001f88f01007387 */ /* 0x0003e20000100800 */
[----:B------:R-:W-:-:S03]  /*c130*/  SEL R250, R113, R250, !P4 ;  /* 0x000000fa71fa7207 */ /* 0x000fc60006000000 */
[----:B-1----:R-:W2:Y:S04]  /*c140*/  LDL.LU R143, [R1+0x40] ;  /* 0x00004000018f7983 */ /* 0x002ea80000300800 */
[----:B------:R1:W-:Y:S04]  /*c150*/  STL [R1+0x224], R240 ;  /* 0x000224f001007387 */ /* 0x0003e80000100800 */
[----:B------:R1:W-:Y:S02]  /*c160*/  STL [R1+0x8], R142 ;  /* 0x0000088e01007387 */ /* 0x0003e40000100800 */
[----:B-1----:R-:W-:-:S02]  /*c170*/  IMAD R240, R137, UR55, RZ ;  /* 0x0000003789f07c24 */ /* 0x002fc4000f8e02ff */
[----:B------:R-:W-:Y:S01]  /*c180*/  IMAD R137, R241, UR55, RZ ;  /* 0x00000037f1897c24 */ /* 0x000fe2000f8e02ff */
[----:B------:R-:W2:Y:S01]  /*c190*/  LDL.LU R142, [R1+0x3c] ;  /* 0x00003c00018e7983 */ /* 0x000ea20000300800 */
[----:B------:R-:W-:-:S03]  /*c1a0*/  IMAD R241, R251, UR55, RZ ;  /* 0x00000037fbf17c24 */ /* 0x000fc6000f8e02ff */
[----:B------:R1:W-:Y:S01]  /*c1b0*/  STL [R1+0x24], R240 ;  /* 0x000024f001007387 */ /* 0x0003e20000100800 */
[----:B------:R-:W-:-:S03]  /*c1c0*/  SEL R249, R113, R249, !P4 ;  /* 0x000000f971f97207 */ /* 0x000fc60006000000 */
[----:B------:R1:W-:Y:S02]  /*c1d0*/  STL [R1+0x1b0], R137 ;  /* 0x0001b08901007387 */ /* 0x0003e40000100800 */
[----:B-1----:R-:W-:Y:S02]  /*c1e0*/  IMAD R240, R252, UR55, RZ ;  /* 0x00000037fcf07c24 */ /* 0x002fe4000f8e02ff */
[----:B------:R-:W-:-:S03]  /*c1f0*/  IMAD R137, R136, UR55, RZ ;  /* 0x0000003788897c24 */ /* 0x000fc6000f8e02ff */
[----:B------:R1:W-:Y:S01]  /*c200*/  STL [R1+0x1c0], R240 ;  /* 0x0001c0f001007387 */ /* 0x0003e20000100800 */
[----:B------:R-:W-:Y:S01]  /*c210*/  IMAD R136, R250, UR55, RZ ;  /* 0x00000037fa887c24 */ /* 0x000fe2000f8e02ff */
[----:B------:R-:W-:Y:S01]  /*c220*/  ISETP.GE.AND P2, PT, R103, RZ, PT ;  /* 0x000000ff6700720c */ /* 0x000fe20003f46270 */
[----:B------:R-:W2:Y:S01]  /*c230*/  LDCU UR55, c[0x0][0x3b0] ;  /* 0x00007600ff3777ac */ /* 0x000ea20008000800 */
[----:B-1----:R-:W2:Y:S04]  /*c240*/  LDL.LU R240, [R1+0x44] ;  /* 0x0000440001f07983 */ /* 0x002ea80000300800 */
[----:B------:R-:W-:Y:S04]  /*c250*/  STL [R1+0x1d8], R241 ;  /* 0x0001d8f101007387 */ /* 0x000fe80000100800 */
[----:B------:R-:W-:Y:S04]  /*c260*/  STL [R1+0x214], R137 ;  /* 0x0002148901007387 */ /* 0x000fe80000100800 */
[----:B------:R1:W-:Y:S02]  /*c270*/  STL [R1+0x1f4], R136 ;  /* 0x0001f48801007387 */ /* 0x0003e40000100800 */
[----:B-1----:R-:W-:Y:S01]  /*c280*/  IMAD R136, R249, UR56, RZ ;  /* 0x00000038f9887c24 */ /* 0x002fe2000f8e02ff */
[----:B------:R-:W-:-:S02]  /*c290*/  ISETP.GE.AND P1, PT, R107, RZ, PT ;  /* 0x000000ff6b00720c */ /* 0x000fc40003f26270 */
[----:B------:R-:W-:Y:S01]  /*c2a0*/  ISETP.GE.AND P5, PT, R109, RZ, PT ;  /* 0x000000ff6d00720c */ /* 0x000fe20003fa6270 */
[----:B------:R-:W-:Y:S01]  /*c2b0*/  @!P2 IMAD.MOV R93, RZ, RZ, -R93 ;  /* 0x000000ffff5da224 */ /* 0x000fe200078e0a5d */
[----:B------:R1:W-:Y:S01]  /*c2c0*/  STL [R1+0x210], R136 ;  /* 0x0002108801007387 */ /* 0x0003e20000100800 */
[----:B------:R-:W-:Y:S01]  /*c2d0*/  @!P0 IADD3 R92, PT, PT, -R92, RZ, RZ ;  /* 0x000000ff5c5c8210 */ /* 0x000fe20007ffe1ff */
[----:B------:R-:W1:Y:S02]  /*c2e0*/  LDCU UR56, c[0x0][0x3b0] ;  /* 0x00007600ff3877ac */ /* 0x000e640008000800 */
[----:B------:R-:W2:Y:S01]  /*c2f0*/  LDL.LU R104, [R1+0x36ec] ;  /* 0x0036ec0001687983 */ /* 0x000ea20000300800 */
[----:B----4-:R-:W-:-:S05]  /*c300*/  SEL R241, R113, R139, !P4 ;  /* 0x0000008b71f17207 */ /* 0x010fca0006000000 */
[----:B-1----:R-:W-:Y:S01]  /*c310*/  IMAD R136, R241, UR57, RZ ;  /* 0x00000039f1887c24 */ /* 0x002fe2000f8e02ff */
[C---:B---3--:R-:W-:Y:S02]  /*c320*/  SEL R249, R113.reuse, R138, !P4 ;  /* 0x0000008a71f97207 */ /* 0x048fe40006000000 */
[C---:B--2---:R-:W-:Y:S02]  /*c330*/  SEL R108, R113.reuse, R108, !P4 ;  /* 0x0000006c716c7207 */ /* 0x044fe40006000000 */
[----:B------:R-:W-:Y:S01]  /*c340*/  SEL R241, R113, R141, !P4 ;  /* 0x0000008d71f17207 */ /* 0x000fe20006000000 */
[----:B------:R1:W-:Y:S01]  /*c350*/  STL [R1+0x220], R136 ;  /* 0x0002208801007387 */ /* 0x0003e20000100800 */
[----:B------:R-:W-:Y:S01]  /*c360*/  IMAD R250, R249, UR58, RZ ;  /* 0x0000003af9fa7c24 */ /* 0x000fe2000f8e02ff */
[C---:B------:R-:W-:Y:S02]  /*c370*/  SEL R249, R113.reuse, R140, !P4 ;  /* 0x0000008c71f97207 */ /* 0x040fe40006000000 */
[----:B------:R-:W-:Y:S01]  /*c380*/  SEL R106, R113, R106, !P4 ;  /* 0x0000006a716a7207 */ /* 0x000fe20006000000 */
[----:B-1----:R-:W-:Y:S01]  /*c390*/  IMAD R136, R241, UR59, RZ ;  /* 0x0000003bf1887c24 */ /* 0x002fe2000f8e02ff */
[----:B------:R-:W2:Y:S01]  /*c3a0*/  LDL.LU R247, [R1+0x36e8] ;  /* 0x0036e80001f77983 */ /* 0x000ea20000300800 */
[----:B------:R-:W-:-:S02]  /*c3b0*/  ISETP.GE.AND P2, PT, R111, RZ, PT ;  /* 0x000000ff6f00720c */ /* 0x000fc40003f46270 */
[C---:B------:R-:W-:Y:S01]  /*c3c0*/  SEL R110, R113.reuse, R110, !P4 ;  /* 0x0000006e716e7207 */ /* 0x040fe20006000000 */
[----:B------:R1:W-:Y:S01]  /*c3d0*/  STL [R1+0x14], R136 ;  /* 0x0000148801007387 */ /* 0x0003e20000100800 */
[----:B------:R-:W-:Y:S01]  /*c3e0*/  ISETP.GE.AND P0, PT, R118, RZ, PT ;  /* 0x000000ff7600720c */ /* 0x000fe20003f06270 */
[----:B------:R-:W-:Y:S01]  /*c3f0*/  @!P5 IMAD.MOV R90, RZ, RZ, -R90 ;  /* 0x000000ffff5ad224 */ /* 0x000fe200078e0a5a */
[C---:B------:R-:W-:Y:S01]  /*c400*/  SEL R119, R113.reuse, R119, !P4 ;  /* 0x0000007771777207 */ /* 0x040fe20006000000 */
[----:B------:R-:W3:Y:S01]  /*c410*/  LDCU UR59, c[0x0][0x3b0] ;  /* 0x00007600ff3b77ac */ /* 0x000ee20008000800 */
[C---:B------:R-:W-:Y:S02]  /*c420*/  SEL R121, R113.reuse, R121, !P4 ;  /* 0x0000007971797207 */ /* 0x040fe40006000000 */
[----:B------:R-:W-:Y:S01]  /*c430*/  SEL R123, R113, R123, !P4 ;  /* 0x0000007b717b7207 */ /* 0x000fe20006000000 */
[----:B------:R-:W4:Y:S01]  /*c440*/  LDCU UR57, c[0x0][0x3b0] ;  /* 0x00007600ff3977ac */ /* 0x000f220008000800 */
[----:B-1----:R-:W-:Y:S01]  /*c450*/  IMAD R136, R249, UR60, RZ ;  /* 0x0000003cf9887c24 */ /* 0x002fe2000f8e02ff */
[C---:B------:R-:W-:Y:S01]  /*c460*/  SEL R241, R113.reuse, R143, !P4 ;  /* 0x0000008f71f17207 */ /* 0x040fe20006000000 */
[----:B------:R-:W1:Y:S03]  /*c470*/  LDCU UR58, c[0x0][0x3b0] ;  /* 0x00007600ff3a77ac */ /* 0x000e660008000800 */
[----:B------:R1:W-:Y:S01]  /*c480*/  STL [R1+0x6c], R136 ;  /* 0x00006c8801007387 */ /* 0x0003e20000100800 */
[----:B--2---:R-:W-:-:S03]  /*c490*/  SEL R247, R113, R247, !P4 ;  /* 0x000000f771f77207 */ /* 0x004fc60006000000 */
[----:B------:R-:W2:Y:S01]  /*c4a0*/  LDL.LU R248, [R1+0x36e4] ;  /* 0x0036e40001f87983 */ /* 0x000ea20000300800 */
[----:B-1----:R-:W-:Y:S01]  /*c4b0*/  IMAD R136, R241, UR61, RZ ;  /* 0x0000003df1887c24 */ /* 0x002fe2000f8e02ff */
[C---:B------:R-:W-:Y:S01]  /*c4c0*/  SEL R249, R113.reuse, R142, !P4 ;  /* 0x0000008e71f97207 */ /* 0x040fe20006000000 */
[----:B------:R-:W1:Y:S01]  /*c4d0*/  LDCU UR61, c[0x0][0x3b0] ;  /* 0x00007600ff3d77ac */ /* 0x000e620008000800 */
[C---:B------:R-:W-:Y:S02]  /*c4e0*/  SEL R241, R113.reuse, R240, !P4 ;  /* 0x000000f071f17207 */ /* 0x040fe40006000000 */
[----:B------:R3:W-:Y:S01]  /*c4f0*/  STL [R1+0x1b8], R136 ;  /* 0x0001b88801007387 */ /* 0x0007e20000100800 */
[----:B------:R-:W-:Y:S01]  /*c500*/  SEL R104, R113, R104, !P4 ;  /* 0x0000006871687207 */ /* 0x000fe20006000000 */
[----:B------:R-:W1:Y:S01]  /*c510*/  LDCU UR60, c[0x0][0x3b0] ;  /* 0x00007600ff3c77ac */ /* 0x000e620008000800 */
[----:B---3--:R-:W-:Y:S01]  /*c520*/  IMAD R136, R249, UR62, RZ ;  /* 0x0000003ef9887c24 */ /* 0x008fe2000f8e02ff */
[----:B------:R-:W-:-:S02]  /*c530*/  ISETP.GE.AND P5, PT, R122, RZ, PT ;  /* 0x000000ff7a00720c */ /* 0x000fc40003fa6270 */
[----:B--2---:R-:W-:Y:S02]  /*c540*/  SEL R248, R113, R248, !P4 ;  /* 0x000000f871f87207 */ /* 0x004fe40006000000 */
[----:B------:R2:W-:Y:S01]  /*c550*/  STL [R1+0x1d0], R136 ;  /* 0x0001d08801007387 */ /* 0x0005e20000100800 */
[----:B------:R-:W-:Y:S01]  /*c560*/  IMAD R252, R104, UR67, RZ ;  /* 0x0000004368fc7c24 */ /* 0x000fe2000f8e02ff */
[----:B------:R-:W-:Y:S01]  /*c570*/  @!P2 IADD3 R89, PT, PT, -R89, RZ, RZ ;  /* 0x000000ff5959a210 */ /* 0x000fe20007ffe1ff */
[----:B------:R-:W3:Y:S01]  /*c580*/  LDCU UR62, c[0x0][0x3b0] ;  /* 0x00007600ff3e77ac */ /* 0x000ee20008000800 */
[----:B------:R-:W3:Y:S01]  /*c590*/  LDL.LU R103, [R1+0x36e0] ;  /* 0x0036e00001677983 */ /* 0x000ee20000300800 */
[----:B--2---:R-:W-:Y:S02]  /*c5a0*/  IMAD R136, R241, UR63, RZ ;  /* 0x0000003ff1887c24 */ /* 0x004fe4000f8e02ff */
[----:B------:R-:W-:Y:S01]  /*c5b0*/  IMAD R104, R110, UR73, RZ ;  /* 0x000000496e687c24 */ /* 0x000fe2000f8e02ff */
[----:B------:R-:W-:Y:S01]  /*c5c0*/  ISETP.GE.AND P2, PT, R124, RZ, PT ;  /* 0x000000ff7c00720c */ /* 0x000fe20003f46270 */
[----:B------:R-:W-:Y:S01]  /*c5d0*/  @!P5 IMAD.MOV R86, RZ, RZ, -R86 ;  /* 0x000000ffff56d224 */ /* 0x000fe200078e0a56 */
[----:B------:R2:W-:Y:S01]  /*c5e0*/  STL [R1+0x1ec], R136 ;  /* 0x0001ec8801007387 */ /* 0x0005e20000100800 */
[C---:B------:R-:W-:Y:S01]  /*c5f0*/  SEL R127, R113.reuse, R127, !P4 ;  /* 0x0000007f717f7207 */ /* 0x040fe20006000000 */
[----:B------:R-:W1:Y:S01]  /*c600*/  LDCU UR67, c[0x0][0x3b0] ;  /* 0x00007600ff4377ac */ /* 0x000e620008000800 */
[----:B---3--:R-:W-:Y:S01]  /*c610*/  SEL R103, R113, R103, !P4 ;  /* 0x0000006771677207 */ /* 0x008fe20006000000 */
[----:B--2---:R-:W-:Y:S01]  /*c620*/  IMAD R136, R248, UR64, RZ ;  /* 0x00000040f8887c24 */ /* 0x004fe2000f8e02ff */
[----:B------:R-:W-:-:S02]  /*c630*/  ISETP.GE.AND P5, PT, R130, RZ, PT ;  /* 0x000000ff8200720c */ /* 0x000fc40003fa6270 */
[----:B------:R-:W-:-:S04]  /*c640*/  SEL R129, R113, R129, !P4 ;  /* 0x0000008171817207 */ /* 0x000fc80006000000 */
[----:B------:R-:W-:Y:S01]  /*c650*/  @!P2 IMAD.MOV R85, RZ, RZ, -R85 ;  /* 0x000000ffff55a224 */ /* 0x000fe200078e0a55 */
[----:B------:R2:W-:Y:S01]  /*c660*/  STL [R1+0x208], R136 ;  /* 0x0002088801007387 */ /* 0x0005e20000100800 */
[C---:B------:R-:W-:Y:S02]  /*c670*/  SEL R131, R113.reuse, R131, !P4 ;  /* 0x0000008371837207 */ /* 0x040fe40006000000 */
[C---:B------:R-:W-:Y:S01]  /*c680*/  SEL R135, R113.reuse, R135, !P4 ;  /* 0x0000008771877207 */ /* 0x040fe20006000000 */
[----:B------:R-:W3:Y:S01]  /*c690*/  LDL.LU R105, [R1+0x36dc] ;  /* 0x0036dc0001697983 */ /* 0x000ee20000300800 */
[C---:B------:R-:W-:Y:S01]  /*c6a0*/  SEL R145, R113.reuse, R145, !P4 ;  /* 0x0000009171917207 */ /* 0x040fe20006000000 */
[----:B------:R-:W-:Y:S01]  /*c6b0*/  IMAD.MOV.U32 R110, RZ, RZ, R78 ;  /* 0x000000ffff6e7224 */ /* 0x000fe200078e004e */
[----:B------:R-:W-:Y:S01]  /*c6c0*/  SEL R151, R113, R151, !P4 ;  /* 0x0000009771977207 */ /* 0x000fe20006000000 */
[----:B------:R-:W1:Y:S01]  /*c6d0*/  LDCU UR63, c[0x0][0x3b0] ;  /* 0x00007600ff3f77ac */ /* 0x000e620008000800 */
[----:B--2---:R-:W-:-:S02]  /*c6e0*/  IMAD R136, R247, UR65, RZ ;  /* 0x00000041f7887c24 */ /* 0x004fc4000f8e02ff */
[----:B------:R-:W-:Y:S01]  /*c6f0*/  IMAD R247, R103, UR66, RZ ;  /* 0x0000004267f77c24 */ /* 0x000fe2000f8e02ff */
[----:B------:R-:W-:Y:S01]  /*c700*/  ISETP.GE.AND P2, PT, R132, RZ, PT ;  /* 0x000000ff8400720c */ /* 0x000fe20003f46270 */
[----:B------:R-:W-:Y:S01]  /*c710*/  @!P5 IMAD.MOV R82, RZ, RZ, -R82 ;  /* 0x000000ffff52d224 */ /* 0x000fe200078e0a52 */
[----:B------:R-:W-:Y:S01]  /*c720*/  STL [R1+0x21c], R136 ;  /* 0x00021c8801007387 */ /* 0x000fe20000100800 */
[C---:B------:R-:W-:Y:S01]  /*c730*/  SEL R153, R113.reuse, R153, !P4 ;  /* 0x0000009971997207 */ /* 0x040fe20006000000 */
[----:B------:R-:W2:Y:S02]  /*c740*/  LDCU UR64, c[0x0][0x3b0] ;  /* 0x00007600ff4077ac */ /* 0x000ea40008000800 */
[----:B------:R-:W2:Y:S01]  /*c750*/  LDL.LU R107, [R1+0x36d8] ;  /* 0x0036d800016b7983 */ /* 0x000ea20000300800 */
[C---:B------:R-:W-:Y:S01]  /*c760*/  SEL R159, R113.reuse, R159, !P4 ;  /* 0x0000009f719f7207 */ /* 0x040fe20006000000 */
[----:B------:R-:W1:Y:S01]  /*c770*/  LDCU UR73, c[0x0][0x3b0] ;  /* 0x00007600ff4977ac */ /* 0x000e620008000800 */
[----:B------:R-:W-:-:S02]  /*c780*/  SEL R161, R113, R161, !P4 ;  /* 0x000000a171a17207 */ /* 0x000fc40006000000 */
[C---:B------:R-:W-:Y:S01]  /*c790*/  SEL R169, R113.reuse, R169, !P4 ;  /* 0x000000a971a97207 */ /* 0x040fe20006000000 */
[----:B------:R-:W1:Y:S01]  /*c7a0*/  LDCU UR65, c[0x0][0x3b0] ;  /* 0x00007600ff4177ac */ /* 0x000e620008000800 */
[C---:B------:R-:W-:Y:S02]  /*c7b0*/  SEL R177, R113.reuse, R177, !P4 ;  /* 0x000000b171b17207 */ /* 0x040fe40006000000 */
[C---:B------:R-:W-:Y:S01]  /*c7c0*/  SEL R185, R113.reuse, R185, !P4 ;  /* 0x000000b971b97207 */ /* 0x040fe20006000000 */
[----:B------:R-:W1:Y:S01]  /*c7d0*/  LDCU UR66, c[0x0][0x3b0] ;  /* 0x00007600ff4277ac */ /* 0x000e620008000800 */
[----:B---3--:R-:W-:-:S05]  /*c7e0*/  SEL R105, R113, R105, !P4 ;  /* 0x0000006971697207 */ /* 0x008fca0006000000 */
[----:B------:R-:W-:Y:S01]  /*c7f0*/  IMAD R103, R105, UR68, RZ ;  /* 0x0000004469677c24 */ /* 0x000fe2000f8e02ff */
[----:B------:R-:W-:Y:S02]  /*c800*/  ISETP.GE.AND P5, PT, R146, RZ, PT ;  /* 0x000000ff9200720c */ /* 0x000fe40003fa6270 */
[----:B--2---:R-:W-:Y:S02]  /*c810*/  SEL R107, R113, R107, !P4 ;  /* 0x0000006b716b7207 */ /* 0x004fe40006000000 */
[----:B------:R2:W-:Y:S01]  /*c820*/  STL [R1+0x38], R103 ;  /* 0x0000386701007387 */ /* 0x0005e20000100800 */
[----:B------:R-:W-:Y:S01]  /*c830*/  IMAD R105, R121, UR50, RZ ;  /* 0x0000003279697c24 */ /* 0x000fe2000f8e02ff */
[----:B------:R-:W-:Y:S01]  /*c840*/  @!P2 IADD3 R81, PT, PT, -R81, RZ, RZ ;  /* 0x000000ff5151a210 */ /* 0x000fe20007ffe1ff */
[----:B------:R-:W3:Y:S01]  /*c850*/  LDCU UR68, c[0x0][0x3b0] ;  /* 0x00007600ff4477ac */ /* 0x000ee20008000800 */
[----:B------:R-:W3:Y:S01]  /*c860*/  LDL.LU R109, [R1+0x36d4] ;  /* 0x0036d400016d7983 */ /* 0x000ee20000300800 */
[----:B--2---:R-:W-:Y:S01]  /*c870*/  IMAD R103, R106, UR69, RZ ;  /* 0x000000456a677c24 */ /* 0x004fe2000f8e02ff */
[----:B------:R-:W-:-:S03]  /*c880*/  ISETP.GE.AND P2, PT, R148, RZ, PT ;  /* 0x000000ff9400720c */ /* 0x000fc60003f46270 */
[----:B------:R-:W-:Y:S01]  /*c890*/  @!P5 IMAD.MOV R110, RZ, RZ, -R110 ;  /* 0x000000ffff6ed224 */ /* 0x000fe200078e0a6e */
[C---:B------:R-:W-:Y:S01]  /*c8a0*/  SEL R193, R113.reuse, R193, !P4 ;  /* 0x000000c171c17207 */ /* 0x040fe20006000000 */
[----:B------:R-:W-:Y:S01]  /*c8b0*/  IMAD.MOV.U32 R121, RZ, RZ, R70 ;  /* 0x000000ffff797224 */ /* 0x000fe200078e0046 */
[----:B------:R2:W-:Y:S01]  /*c8c0*/  STL [R1+0xc8], R103 ;  /* 0x0000c86701007387 */ /* 0x0005e20000100800 */
[C---:B------:R-:W-:Y:S01]  /*c8d0*/  SEL R201, R113.reuse, R201, !P4 ;  /* 0x000000c971c97207 */ /* 0x040fe20006000000 */
[----:B------:R-:W1:Y:S01]  /*c8e0*/  LDCU UR50, c[0x0][0x3b0] ;  /* 0x00007600ff3277ac */ /* 0x000e620008000800 */
[----:B---3--:R-:W-:Y:S01]  /*c8f0*/  SEL R109, R113, R109, !P4 ;  /* 0x0000006d716d7207 */ /* 0x008fe20006000000 */
[----:B--2---:R-:W-:Y:S02]  /*c900*/  IMAD R103, R107, UR77, RZ ;  /* 0x0000004d6b677c24 */ /* 0x004fe4000f8e02ff */
[----:B------:R-:W-:Y:S01]  /*c910*/  IMAD R106, R123, UR8, RZ ;  /* 0x000000087b6a7c24 */ /* 0x000fe2000f8e02ff */
[----:B------:R-:W-:Y:S01]  /*c920*/  ISETP.GE.AND P5, PT, R154, RZ, PT ;  /* 0x000000ff9a00720c */ /* 0x000fe20003fa6270 */
[----:B------:R-:W-:Y:S01]  /*c930*/  IMAD R107, R129, UR14, RZ ;  /* 0x0000000e816b7c24 */ /* 0x000fe2000f8e02ff */
[----:B------:R2:W-:Y:S01]  /*c940*/  STL [R1+0x1c8], R103 ;  /* 0x0001c86701007387 */ /* 0x0005e20000100800 */
[----:B------:R-:W-:Y:S01]  /*c950*/  @!P2 IMAD.MOV R77, RZ, RZ, -R77 ;  /* 0x000000ffff4da224 */ /* 0x000fe200078e0a4d */
[----:B------:R-:W3:Y:S02]  /*c960*/  LDCU UR14, c[0x0][0x3b0] ;  /* 0x00007600ff0e77ac */ /* 0x000ee40008000800 */
[----:B------:R-:W3:Y:S01]  /*c970*/  LDL.LU R111, [R1+0x36d0] ;  /* 0x0036d000016f7983 */ /* 0x000ee20000300800 */
[----:B------:R-:W-:Y:S01]  /*c980*/  IMAD.MOV.U32 R123, RZ, RZ, R68 ;  /* 0x000000ffff7b7224 */ /* 0x000fe200078e0044 */
[----:B------:R-:W-:Y:S01]  /*c990*/  SEL R163, R113, R163, !P4 ;  /* 0x000000a371a37207 */ /* 0x000fe20006000000 */
[----:B------:R-:W1:Y:S01]  /*c9a0*/  LDCU UR69, c[0x0][0x3b0] ;  /* 0x00007600ff4577ac */ /* 0x000e620008000800 */
[----:B--2---:R-:W-:Y:S01]  /*c9b0*/  IMAD R103, R108, UR70, RZ ;  /* 0x000000466c677c24 */ /* 0x004fe2000f8e02ff */
[----:B------:R-:W-:Y:S01]  /*c9c0*/  ISETP.GE.AND P2, PT, R156, RZ, PT ;  /* 0x000000ff9c00720c */ /* 0x000fe20003f46270 */
[----:B------:R-:W-:Y:S01]  /*c9d0*/  IMAD R108, R131, UR16, RZ ;  /* 0x00000010836c7c24 */ /* 0x000fe2000f8e02ff */
[----:B------:R-:W2:Y:S02]  /*c9e0*/  LDCU UR70, c[0x0][0x3b0] ;  /* 0x00007600ff4677ac */ /* 0x000ea40008000800 */
[----:B------:R1:W-:Y:S01]  /*c9f0*/  STL [R1+0x1e4], R103 ;  /* 0x0001e46701007387 */ /* 0x0003e20000100800 */
[C---:B------:R-:W-:Y:S01]  /*ca00*/  SEL R155, R113.reuse, R155, !P4 ;  /* 0x0000009b719b7207 */ /* 0x040fe20006000000 */
[----:B------:R-:W2:Y:S01]  /*ca10*/  LDCU UR77, c[0x0][0x3b0] ;  /* 0x00007600ff4d77ac */ /* 0x000ea20008000800 */
[----:B------:R-:W-:-:S02]  /*ca20*/  SEL R171, R113, R171, !P4 ;  /* 0x000000ab71ab7207 */ /* 0x000fc40006000000 */
[----:B------:R-:W-:Y:S01]  /*ca30*/  SEL R179, R113, R179, !P4 ;  /* 0x000000b371b37207 */ /* 0x000fe20006000000 */
[----:B------:R-:W2:Y:S01]  /*ca40*/  LDCU UR8, c[0x0][0x3b0] ;  /* 0x00007600ff0877ac */ /* 0x000ea20008000800 */
[----:B-1----:R-:W-:Y:S01]  /*ca50*/  IMAD R103, R109, UR71, RZ ;  /* 0x000000476d677c24 */ /* 0x002fe2000f8e02ff */
[----:B------:R-:W-:Y:S01]  /*ca60*/  SEL R167, R113, R167, !P4 ;  /* 0x000000a771a77207 */ /* 0x000fe20006000000 */
[----:B------:R-:W-:Y:S01]  /*ca70*/  IMAD R109, R145, UR22, RZ ;  /* 0x00000016916d7c24 */ /* 0x000fe2000f8e02ff */
[C---:B------:R-:W-:Y:S02]  /*ca80*/  SEL R187, R113.reuse, R187, !P4 ;  /* 0x000000bb71bb7207 */ /* 0x040fe40006000000 */
[C---:B---3--:R-:W-:Y:S01]  /*ca90*/  SEL R111, R113.reuse, R111, !P4 ;  /* 0x0000006f716f7207 */ /* 0x048fe20006000000 */
[----:B------:R1:W-:Y:S01]  /*caa0*/  STL [R1+0x200], R103 ;  /* 0x0002006701007387 */ /* 0x0003e20000100800 */
[----:B------:R-:W-:Y:S01]  /*cab0*/  @!P2 IMAD.MOV R73, RZ, RZ, -R73 ;  /* 0x000000ffff49a224 */ /* 0x000fe200078e0a49 */
[----:B------:R-:W-:Y:S01]  /*cac0*/  SEL R211, R113, R211, !P4 ;  /* 0x000000d371d37207 */ /* 0x000fe20006000000 */
[----:B------:R-:W-:Y:S01]  /*cad0*/  IMAD.MOV.U32 R129, RZ, RZ, R62 ;  /* 0x000000ffff817224 */ /* 0x000fe200078e003e */
[----:B------:R-:W3:Y:S01]  /*cae0*/  LDL.LU R118, [R1+0x36cc] ;  /* 0x0036cc0001767983 */ /* 0x000ee20000300800 */
[----:B------:R-:W-:Y:S01]  /*caf0*/  IMAD.MOV.U32 R145, RZ, RZ, R56 ;  /* 0x000000ffff917224 */ /* 0x000fe200078e0038 */
[----:B------:R-:W2:Y:S01]  /*cb00*/  LDCU UR22, c[0x0][0x3b0] ;  /* 0x00007600ff1677ac */ /* 0x000ea20008000800 */
[----:B-1----:R-:W-:Y:S01]  /*cb10*/  IMAD.MOV.U32 R103, RZ, RZ, R91 ;  /* 0x000000ffff677224 */ /* 0x002fe200078e005b */
[----:B------:R1:W-:Y:S01]  /*cb20*/  STL [R1+0x218], R104 ;  /* 0x0002186801007387 */ /* 0x0003e20000100800 */
[----:B------:R-:W-:Y:S01]  /*cb30*/  IMAD R131, R201, UR5, RZ ;  /* 0x00000005c9837c24 */ /* 0x000fe2000f8e02ff */
[----:B------:R-:W-:Y:S01]  /*cb40*/  SEL R203, R113, R203, !P4 ;  /* 0x000000cb71cb7207 */ /* 0x000fe20006000000 */
[----:B------:R-:W-:Y:S01]  /*cb50*/  @!P1 IMAD.MOV R103, RZ, RZ, -R103 ;  /* 0x000000ffff679224 */ /* 0x000fe200078e0a67 */
[----:B------:R-:W-:Y:S01]  /*cb60*/  ISETP.GE.AND P1, PT, R120, RZ, PT ;  /* 0x000000ff7800720c */ /* 0x000fe20003f26270 */
[----:B------:R-:W-:Y:S01]  /*cb70*/  IMAD R241, R111, UR74, RZ ;  /* 0x0000004a6ff17c24 */ /* 0x000fe2000f8e02ff */
[----:B------:R-:W2:Y:S01]  /*cb80*/  LDL.LU R120, [R1+0x36c8] ;  /* 0x0036c80001787983 */ /* 0x000ea20000300800 */
[----:B------:R-:W-:Y:S01]  /*cb90*/  IMAD R138, R163, UR40, RZ ;  /* 0x00000028a38a7c24 */ /* 0x000fe2000f8e02ff */
[----:B------:R-:W1:Y:S01]  /*cba0*/  LDCU UR71, c[0x0][0x3b0] ;  /* 0x00007600ff4777ac */ /* 0x000e620008000800 */
[----:B------:R-:W-:-:S02]  /*cbb0*/  SEL R195, R113, R195, !P4 ;  /* 0x000000c371c37207 */ /* 0x000fc40006000000 */
[C---:B------:R-:W-:Y:S01]  /*cbc0*/  SEL R147, R113.reuse, R147, !P4 ;  /* 0x0000009371937207 */ /* 0x040fe20006000000 */
[----:B------:R-:W1:Y:S01]  /*cbd0*/  LDCU UR16, c[0x0][0x3b0] ;  /* 0x00007600ff1077ac */ /* 0x000e620008000800 */
[----:B---3--:R-:W-:Y:S01]  /*cbe0*/  SEL R118, R113, R118, !P4 ;  /* 0x0000007671767207 */ /* 0x008fe20006000000 */
[----:B------:R-:W-:Y:S01]  /*cbf0*/  IMAD R111, R151, UR28, RZ ;  /* 0x0000001c976f7c24 */ /* 0x000fe2000f8e02ff */
[----:B------:R-:W-:Y:S02]  /*cc00*/  SEL R91, R113, R112, !P4 ;  /* 0x00000070715b7207 */ /* 0x000fe40006000000 */
[----:B------:R-:W-:Y:S01]  /*cc10*/  ISETP.GE.AND P2, PT, R164, RZ, PT ;  /* 0x000000ffa400720c */ /* 0x000fe20003f46270 */
[----:B-1----:R-:W-:Y:S01]  /*cc20*/  IMAD R104, R118, UR76, RZ ;  /* 0x0000004c76687c24 */ /* 0x002fe2000f8e02ff */
[----:B------:R-:W1:Y:S04]  /*cc30*/  LDCU UR40, c[0x0][0x3b0] ;  /* 0x00007600ff2877ac */ /* 0x000e680008000800 */
[----:B------:R3:W-:Y:S01]  /*cc40*/  STL [R1+0x28], R104 ;  /* 0x0000286801007387 */ /* 0x0007e20000100800 */
[----:B------:R-:W-:-:S02]  /*cc50*/  IMAD R137, R155, UR32, RZ ;  /* 0x000000209b897c24 */ /* 0x000fc4000f8e02ff */
[----:B------:R-:W-:Y:S01]  /*cc60*/  IMAD R139, R171, UR48, RZ ;  /* 0x00000030ab8b7c24 */ /* 0x000fe2000f8e02ff */
[----:B------:R-:W4:Y:S01]  /*cc70*/  LDL.LU R122, [R1+0x36c4] ;  /* 0x0036c400017a7983 */ /* 0x000f220000300800 */
[----:B--2---:R-:W-:Y:S01]  /*cc80*/  SEL R120, R113, R120, !P4 ;  /* 0x0000007871787207 */ /* 0x004fe20006000000 */
[----:B------:R-:W-:Y:S01]  /*cc90*/  IMAD R112, R153, UR30, RZ ;  /* 0x0000001e99707c24 */ /* 0x000fe2000f8e02ff */
[----:B------:R-:W-:Y:S01]  /*cca0*/  MOV R118, R74 ;  /* 0x0000004a00767202 */ /* 0x000fe20000000f00 */
[----:B------:R-:W-:Y:S01]  /*ccb0*/  IMAD.MOV.U32 R151, RZ, RZ, R51 ;  /* 0x000000ffff977224 */ /* 0x000fe200078e0033 */
[----:B------:R-:W2:Y:S01]  /*ccc0*/  LDCU UR30, c[0x0][0x3b0] ;  /* 0x00007600ff1e77ac */ /* 0x000ea20008000800 */
[----:B---3--:R-:W-:Y:S02]  /*ccd0*/  IMAD R104, R119, UR72, RZ ;  /* 0x0000004877687c24 */ /* 0x008fe4000f8e02ff */
[----:B------:R-:W-:Y:S01]  /*cce0*/  IMAD.MOV.U32 R163, RZ, RZ, R45 ;  /* 0x000000ffffa37224 */ /* 0x000fe200078e002d */
[----:B------:R-:W3:Y:S02]  /*ccf0*/  LDCU UR72, c[0x0][0x3b0] ;  /* 0x00007600ff4877ac */ /* 0x000ee40008000800 */
[----:B------:R1:W-:Y:S01]  /*cd00*/  STL [R1+0x9c], R104 ;  /* 0x00009c6801007387 */ /* 0x0003e20000100800 */
[----:B------:R-:W-:Y:S01]  /*cd10*/  IMAD.MOV.U32 R171, RZ, RZ, R42 ;  /* 0x000000ffffab7224 */ /* 0x000fe200078e002a */
[----:B------:R-:W2:Y:S01]  /*cd20*/  LDCU UR32, c[0x0][0x3b0] ;  /* 0x00007600ff2077ac */ /* 0x000ea20008000800 */
[----:B------:R-:W-:-:S02]  /*cd30*/  IMAD R140, R179, UR56, RZ ;  /* 0x00000038b38c7c24 */ /* 0x000fc4000f8e02ff */
[----:B------:R-:W-:Y:S01]  /*cd40*/  IMAD R249, R167, UR44, RZ ;  /* 0x0000002ca7f97c24 */ /* 0x000fe2000f8e02ff */
[----:B------:R-:W2:Y:S01]  /*cd50*/  LDCU UR76, c[0x0][0x3b0] ;  /* 0x00007600ff4c77ac */ /* 0x000ea20008000800 */
[----:B-1----:R-:W-:Y:S01]  /*cd60*/  IMAD R104, R120, UR51, RZ ;  /* 0x0000003378687c24 */ /* 0x002fe2000f8e02ff */
[----:B------:R-:W1:Y:S04]  /*cd70*/  LDCU UR48, c[0x0][0x3b0] ;  /* 0x00007600ff3077ac */ /* 0x000e680008000800 */
[----:B------:R2:W-:Y:S01]  /*cd80*/  STL [R1+0x1bc], R104 ;  /* 0x0001bc6801007387 */ /* 0x0005e20000100800 */
[----:B------:R-:W-:Y:S01]  /*cd90*/  IMAD R141, R187, UR64, RZ ;  /* 0x00000040bb8d7c24 */ /* 0x000fe2000f8e02ff */
[----:B------:R-:W-:Y:S01]  /*cda0*/  SEL R219, R113, R219, !P4 ;  /* 0x000000db71db7207 */ /* 0x000fe20006000000 */
[----:B------:R-:W-:Y:S01]  /*cdb0*/  IMAD R143, R203, UR7, RZ ;  /* 0x00000007cb8f7c24 */ /* 0x000fe2000f8e02ff */
[----:B------:R-:W3:Y:S01]  /*cdc0*/  LDL.LU R124, [R1+0x36c0] ;  /* 0x0036c000017c7983 */ /* 0x000ee20000300800 */
[----:B------:R-:W-:Y:S01]  /*cdd0*/  IMAD R142, R195, UR71, RZ ;  /* 0x00000047c38e7c24 */ /* 0x000fe2000f8e02ff */
[----:B------:R-:W-:Y:S01]  /*cde0*/  SEL R201, R113, R225, !P4 ;  /* 0x000000e171c97207 */ /* 0x000fe20006000000 */
[----:B------:R-:W-:Y:S01]  /*cdf0*/  IMAD R136, R147, UR24, RZ ;  /* 0x0000001893887c24 */ /* 0x000fe2000f8e02ff */
[----:B------:R-:W1:Y:S01]  /*ce00*/  LDCU UR74, c[0x0][0x3b0] ;  /* 0x00007600ff4a77ac */ /* 0x000e620008000800 */
[----:B--2---:R-:W-:Y:S01]  /*ce10*/  IMAD.MOV.U32 R104, RZ, RZ, R88 ;  /* 0x000000ffff687224 */ /* 0x004fe200078e0058 */
[----:B------:R2:W-:Y:S01]  /*ce20*/  STL [R1+0x1d4], R105 ;  /* 0x0001d46901007387 */ /* 0x0005e20000100800 */
[----:B------:R-:W-:Y:S01]  /*ce30*/  SEL R198, R113, R198, !P4 ;  /* 0x000000c671c67207 */ /* 0x000fe20006000000 */
[----:B------:R-:W1:Y:S01]  /*ce40*/  LDCU UR28, c[0x0][0x3b0] ;  /* 0x00007600ff1c77ac */ /* 0x000e620008000800 */
[----:B------:R-:W-:Y:S01]  /*ce50*/  @!P0 IMAD.MOV R104, RZ, RZ, -R104 ;  /* 0x000000ffff688224 */ /* 0x000fe200078e0a68 */
[----:B------:R-:W-:-:S02]  /*ce60*/  ISETP.GE.AND P0, PT, R126, RZ, PT ;  /* 0x000000ff7e00720c */ /* 0x000fc40003f06270 */
[C---:B------:R-:W-:Y:S01]  /*ce70*/  SEL R92, R113.reuse, R92, !P4 ;  /* 0x0000005c715c7207 */ /* 0x040fe20006000000 */
[----:B------:R-:W1:Y:S01]  /*ce80*/  LDCU UR5, c[0x0][0x3b0] ;  /* 0x00007600ff0577ac */ /* 0x000e620008000800 */
[C---:B----4-:R-:W-:Y:S01]  /*ce90*/  SEL R122, R113.reuse, R122, !P4 ;  /* 0x0000007a717a7207 */ /* 0x050fe20006000000 */
[----:B------:R-:W-:Y:S02]  /*cea0*/  @!P5 IMAD.MOV R118, RZ, RZ, -R118 ;  /* 0x000000ffff76d224 */ /* 0x000fe400078e0a76 */
[----:B------:R-:W-:Y:S01]  /*ceb0*/  IMAD.MOV.U32 R153, RZ, RZ, R49 ;  /* 0x000000ffff997224 */ /* 0x000fe200078e0031 */
[----:B------:R-:W-:Y:S01]  /*cec0*/  SEL R51, R113, R207, !P4 ;  /* 0x000000cf71337207 */ /* 0x000fe20006000000 */
[----:B------:R-:W-:Y:S01]  /*ced0*/  IMAD R88, R122, UR49, RZ ;  /* 0x000000317a587c24 */ /* 0x000fe2000f8e02ff */
[----:B------:R-:W4:Y:S04]  /*cee0*/  LDCU UR56, c[0x0][0x3b0] ;  /* 0x00007600ff3877ac */ /* 0x000f280008000800 */
[----:B------:R3:W-:Y:S01]  /*cef0*/  STL [R1+0x1f0], R88 ;  /* 0x0001f05801007387 */ /* 0x0007e20000100800 */
[----:B--2---:R-:W-:Y:S01]  /*cf00*/  IMAD.MOV.U32 R105, RZ, RZ, R87 ;  /* 0x000000ffff697224 */ /* 0x004fe200078e0057 */
[----:B------:R-:W-:Y:S01]  /*cf10*/  ISETP.GE.AND P5, PT, R162, RZ, PT ;  /* 0x000000ffa200720c */ /* 0x000fe20003fa6270 */
[----:B------:R-:W-:Y:S01]  /*cf20*/  IMAD R119, R159, UR36, RZ ;  /* 0x000000249f777c24 */ /* 0x000fe2000f8e02ff */
[----:B------:R-:W2:Y:S01]  /*cf30*/  LDL.LU R126, [R1+0x36bc] ;  /* 0x0036bc00017e7983 */ /* 0x000ea20000300800 */
[----:B------:R-:W-:Y:S01]  /*cf40*/  IMAD R120, R161, UR38, RZ ;  /* 0x00000026a1787c24 */ /* 0x000fe2000f8e02ff */
[----:B------:R-:W-:Y:S01]  /*cf50*/  @!P1 IADD3 R105, PT, PT, -R105, RZ, RZ ;  /* 0x000000ff69699210 */ /* 0x000fe20007ffe1ff */
[----:B------:R-:W-:Y:S01]  /*cf60*/  IMAD.MOV.U32 R122, RZ, RZ, R69 ;  /* 0x000000ffff7a7224 */ /* 0x000fe200078e0045 */
[----:B------:R1:W-:Y:S01]  /*cf70*/  STL [R1+0x20c], R106 ;  /* 0x00020c6a01007387 */ /* 0x0003e20000100800 */
[----:B------:R-:W-:Y:S01]  /*cf80*/  ISETP.GE.AND P1, PT, R128, RZ, PT ;  /* 0x000000ff8000720c */ /* 0x000fe20003f26270 */
[----:B------:R-:W-:Y:S01]  /*cf90*/  IMAD.MOV.U32 R179, RZ, RZ, R38 ;  /* 0x000000ffffb37224 */ /* 0x000fe200078e0026 */
[----:B------:R-:W-:Y:S01]  /*cfa0*/  SEL R87, R113, R125, !P4 ;  /* 0x0000007d71577207 */ /* 0x000fe20006000000 */
[----:B------:R-:W4:Y:S01]  /*cfb0*/  LDL.LU R128, [R1+0x36b8] ;  /* 0x0036b80001807983 */ /* 0x000f220000300800 */
[----:B------:R-:W1:Y:S02]  /*cfc0*/  LDCU UR51, c[0x0][0x3b0] ;  /* 0x00007600ff3377ac */ /* 0x000e640008000800 */
[----:B------:R-:W-:Y:S01]  /*cfd0*/  @!P5 IADD3 R121, PT, PT, -R121, RZ, RZ ;  /* 0x000000ff7979d210 */ /* 0x000fe20007ffe1ff */
[----:B------:R-:W1:Y:S01]  /*cfe0*/  S2R R187, SR_TID.X ;  /* 0x0000000000bb7919 */ /* 0x000e620000002100 */
[C---:B------:R-:W-:Y:S01]  /*cff0*/  SEL R203, R113.reuse, R217, !P4 ;  /* 0x000000d971cb7207 */ /* 0x040fe20006000000 */
[----:B------:R-:W1:Y:S01]  /*d000*/  LDCU UR24, c[0x0][0x3b0] ;  /* 0x00007600ff1877ac */ /* 0x000e620008000800 */
[C---:B---3--:R-:W-:Y:S01]  /*d010*/  SEL R88, R113.reuse, R124, !P4 ;  /* 0x0000007c71587207 */ /* 0x048fe20006000000 */
[----:B------:R-:W-:Y:S01]  /*d020*/  IMAD.MOV.U32 R159, RZ, RZ, R47 ;  /* 0x000000ffff9f7224 */ /* 0x000fe200078e002f */
[----:B------:R-:W-:Y:S01]  /*d030*/  SEL R147, R113, R221, !P4 ;  /* 0x000000dd71937207 */ /* 0x000fe20006000000 */
[----:B------:R-:W3:Y:S01]  /*d040*/  LDCU UR64, c[0x0][0x3b0] ;  /* 0x00007600ff4077ac */ /* 0x000ee20008000800 */
[----:B------:R-:W1:Y:S01]  /*d050*/  LDCU UR71, c[0x0][0x3b0] ;  /* 0x00007600ff4777ac */ /* 0x000e620008000800 */
[----:B------:R-:W1:Y:S01]  /*d060*/  LDCU UR7, c[0x0][0x3b0] ;  /* 0x00007600ff0777ac */ /* 0x000e620008000800 */
[----:B------:R-:W-:Y:S01]  /*d070*/  IMAD R91, R91, UR75, RZ ;  /* 0x0000004b5b5b7c24 */ /* 0x000fe2000f8e02ff */
[----:B------:R-:W1:Y:S01]  /*d080*/  LDCU UR49, c[0x0][0x3b0] ;  /* 0x00007600ff3177ac */ /* 0x000e620008000800 */
[----:B------:R-:W-:-:S02]  /*d090*/  SEL R232, R113, R232, !P4 ;  /* 0x000000e871e87207 */ /* 0x000fc40006000000 */
[C---:B------:R-:W-:Y:S01]  /*d0a0*/  SEL R207, R113.reuse, R234, !P4 ;  /* 0x000000ea71cf7207 */ /* 0x040fe20006000000 */
[----:B------:R-:W1:Y:S01]  /*d0b0*/  LDCU UR44, c[0x0][0x3b0] ;  /* 0x00007600ff2c77ac */ /* 0x000e620008000800 */
[----:B------:R-:W1:Y:S01]  /*d0c0*/  LDCU UR38, c[0x0][0x3b0] ;  /* 0x00007600ff2677ac */ /* 0x000e620008000800 */
[----:B------:R-:W1:Y:S01]  /*d0d0*/  LDCU UR36, c[0x0][0x3b0] ;  /* 0x00007600ff2477ac */ /* 0x000e620008000800 */
[C---:B--2---:R-:W-:Y:S02]  /*d0e0*/  SEL R126, R113.reuse, R126, !P4 ;  /* 0x0000007e717e7207 */ /* 0x044fe40006000000 */
[----:B----4-:R-:W-:-:S03]  /*d0f0*/  SEL R128, R113, R128, !P4 ;  /* 0x0000008071807207 */ /* 0x010fc60006000000 */
[----:B-1----:R-:W-:Y:S01]  /*d100*/  IMAD R106, R126, UR11, RZ ;  /* 0x0000000b7e6a7c24 */ /* 0x002fe2000f8e02ff */
[----:B------:R-:W-:Y:S01]  /*d110*/  ISETP.GE.AND P5, PT, R170, RZ, PT ;  /* 0x000000ffaa00720c */ /* 0x000fe20003fa6270 */
[----:B------:R-:W-:Y:S02]  /*d120*/  @!P2 IMAD.MOV R122, RZ, RZ, -R122 ;  /* 0x000000ffff7aa224 */ /* 0x000fe400078e0a7a */
[----:B------:R-:W-:Y:S01]  /*d130*/  IMAD.MOV.U32 R125, RZ, RZ, R66 ;  /* 0x000000ffff7d7224 */ /* 0x000fe200078e0042 */
[----:B------:R1:W-:Y:S01]  /*d140*/  STL [R1+0x10], R106 ;  /* 0x0000106a01007387 */ /* 0x0003e20000100800 */
[----:B------:R-:W-:Y:S01]  /*d150*/  IMAD.MOV.U32 R124, RZ, RZ, R67 ;  /* 0x000000ffff7c7224 */ /* 0x000fe200078e0043 */
[----:B------:R-:W-:Y:S01]  /*d160*/  LOP3.LUT R187, R187, 0x1f, RZ, 0xc0, !PT ;  /* 0x0000001fbbbb7812 */ /* 0x000fe200078ec0ff */
[----:B------:R-:W-:Y:S01]  /*d170*/  IMAD.MOV.U32 R126, RZ, RZ, R65 ;  /* 0x000000ffff7e7224 */ /* 0x000fe200078e0041 */
[----:B------:R-:W2:Y:S01]  /*d180*/  LDL.LU R130, [R1+0x36b4] ;  /* 0x0036b40001827983 */ /* 0x000ea20000300800 */
[----:B------:R-:W4:Y:S01]  /*d190*/  LDCU UR11, c[0x0][0x3b0] ;  /* 0x00007600ff0b77ac */ /* 0x000f220008000800 */
[----:B------:R-:W-:Y:S01]  /*d1a0*/  IMAD R88, R88, UR9, RZ ;  /* 0x0000000958587c24 */ /* 0x000fe2000f8e02ff */
[----:B------:R-:W-:-:S02]  /*d1b0*/  ISETP.GE.AND P2, PT, R172, RZ, PT ;  /* 0x000000ffac00720c */ /* 0x000fc40003f46270 */
[----:B------:R-:W-:Y:S01]  /*d1c0*/  @!P5 IADD3 R125, PT, PT, -R125, RZ, RZ ;  /* 0x000000ff7d7dd210 */ /* 0x000fe20007ffe1ff */
[----:B-1----:R-:W-:Y:S01]  /*d1d0*/  IMAD R106, R127, UR12, RZ ;  /* 0x0000000c7f6a7c24 */ /* 0x002fe2000f8e02ff */
[----:B------:R-:W-:Y:S01]  /*d1e0*/  SEL R47, R113, R215, !P4 ;  /* 0x000000d7712f7207 */ /* 0x000fe20006000000 */
[----:B------:R-:W-:Y:S01]  /*d1f0*/  IMAD R87, R87, UR10, RZ ;  /* 0x0000000a57577c24 */ /* 0x000fe2000f8e02ff */
[----:B------:R-:W1:Y:S02]  /*d200*/  LDCU UR75, c[0x0][0x3b0] ;  /* 0x00007600ff4b77ac */ /* 0x000e640008000800 */
[----:B------:R1:W-:Y:S01]  /*d210*/  STL [R1+0x60], R106 ;  /* 0x0000606a01007387 */ /* 0x0003e20000100800 */
[C---:B--2---:R-:W-:Y:S01]  /*d220*/  SEL R130, R113.reuse, R130, !P4 ;  /* 0x0000008271827207 */ /* 0x044fe20006000000 */
[----:B-1----:R-:W-:Y:S01]  /*d230*/  IMAD R106, R128, UR13, RZ ;  /* 0x0000000d806a7c24 */ /* 0x002fe2000f8e02ff */
[----:B------:R-:W-:Y:S01]  /*d240*/  ISETP.GE.AND P5, PT, R178, RZ, PT ;  /* 0x000000ffb200720c */ /* 0x000fe20003fa6270 */
[----:B------:R-:W-:Y:S01]  /*d250*/  IMAD.MOV.U32 R127, RZ, RZ, R64 ;  /* 0x000000ffff7f7224 */ /* 0x000fe200078e0040 */
[----:B------:R-:W-:Y:S01]  /*d260*/  SEL R66, R113, R175, !P4 ;  /* 0x000000af71427207 */ /* 0x000fe20006000000 */
[----:B------:R-:W-:Y:S01]  /*d270*/  @!P2 IMAD.MOV R126, RZ, RZ, -R126 ;  /* 0x000000ffff7ea224 */ /* 0x000fe200078e0a7e */
[----:B------:R1:W-:Y:S01]  /*d280*/  STL [R1+0xe0], R106 ;  /* 0x0000e06a01007387 */ /* 0x0003e20000100800 */
[----:B------:R-:W-:Y:S01]  /*d290*/  IMAD.MOV.U32 R128, RZ, RZ, R63 ;  /* 0x000000ffff807224 */ /* 0x000fe200078e003f */
[----:B------:R-:W2:Y:S02]  /*d2a0*/  LDCU UR12, c[0x0][0x3b0] ;  /* 0x00007600ff0c77ac */ /* 0x000ea40008000800 */
[----:B------:R-:W2:Y:S01]  /*d2b0*/  LDL.LU R132, [R1+0x36b0] ;  /* 0x0036b00001847983 */ /* 0x000ea20000300800 */
[----:B----4-:R-:W-:Y:S01]  /*d2c0*/  IMAD R51, R51, UR11, RZ ;  /* 0x0000000b33337c24 */ /* 0x010fe2000f8e02ff */
[----:B------:R-:W-:Y:S01]  /*d2d0*/  SEL R215, R113, R227, !P4 ;  /* 0x000000e371d77207 */ /* 0x000fe20006000000 */
[----:B------:R-:W4:Y:S01]  /*d2e0*/  LDCU UR9, c[0x0][0x3b0] ;  /* 0x00007600ff0977ac */ /* 0x000f220008000800 */
[----:B------:R3:W-:Y:S01]  /*d2f0*/  STL [R1+0x1cc], R107 ;  /* 0x0001cc6b01007387 */ /* 0x0007e20000100800 */
[----:B-1----:R-:W-:Y:S01]  /*d300*/  IMAD.MOV.U32 R106, RZ, RZ, R84 ;  /* 0x000000ffff6a7224 */ /* 0x002fe200078e0054 */
[----:B------:R-:W-:Y:S01]  /*d310*/  ISETP.GE.AND P2, PT, R180, RZ, PT ;  /* 0x000000ffb400720c */ /* 0x000fe20003f46270 */
[----:B------:R-:W-:Y:S01]  /*d320*/  IMAD R84, R130, UR15, RZ ;  /* 0x0000000f82547c24 */ /* 0x000fe2000f8e02ff */
[----:B------:R-:W-:Y:S01]  /*d330*/  @!P5 IADD3 R129, PT, PT, -R129, RZ, RZ ;  /* 0x000000ff8181d210 */ /* 0x000fe20007ffe1ff */
[----:B------:R-:W-:Y:S01]  /*d340*/  IMAD.MOV.U32 R175, RZ, RZ, R41 ;  /* 0x000000ffffaf7224 */ /* 0x000fe200078e0029 */
[----:B------:R-:W-:Y:S01]  /*d350*/  @!P0 IADD3 R106, PT, PT, -R106, RZ, RZ ;  /* 0x000000ff6a6a8210 */ /* 0x000fe20007ffe1ff */
[----:B------:R-:W1:Y:S01]  /*d360*/  LDCU UR11, c[0x0][0x3b0] ;  /* 0x00007600ff0b77ac */ /* 0x000e620008000800 */
[----:B---3--:R-:W-:Y:S01]  /*d370*/  IMAD.MOV.U32 R107, RZ, RZ, R83 ;  /* 0x000000ffff6b7224 */ /* 0x008fe200078e0053 */
[----:B------:R-:W-:Y:S01]  /*d380*/  STL [R1+0x1e8], R84 ;  /* 0x0001e85401007387 */ /* 0x000fe20000100800 */
[----:B------:R-:W-:Y:S01]  /*d390*/  ISETP.GE.AND P0, PT, R134, RZ, PT ;  /* 0x000000ff8600720c */ /* 0x000fe20003f06270 */
[----:B------:R-:W-:Y:S01]  /*d3a0*/  IMAD.MOV.U32 R130, RZ, RZ, R61 ;  /* 0x000000ffff827224 */ /* 0x000fe200078e003d */
[C---:B------:R-:W-:Y:S01]  /*d3b0*/  SEL R63, R113.reuse, R183, !P4 ;  /* 0x000000b7713f7207 */ /* 0x040fe20006000000 */
[----:B------:R-:W3:Y:S01]  /*d3c0*/  LDL.LU R134, [R1+0x36ac] ;  /* 0x0036ac0001867983 */ /* 0x000ee20000300800 */
[----:B------:R-:W-:Y:S01]  /*d3d0*/  @!P1 IMAD.MOV R107, RZ, RZ, -R107 ;  /* 0x000000ffff6b9224 */ /* 0x000fe200078e0a6b */
[----:B------:R-:W-:Y:S01]  /*d3e0*/  ISETP.GE.AND P1, PT, R144, RZ, PT ;  /* 0x000000ff9000720c */ /* 0x000fe20003f26270 */
[----:B------:R-:W1:Y:S01]  /*d3f0*/  LDCU UR15, c[0x0][0x3b0] ;  /* 0x00007600ff0f77ac */ /* 0x000e620008000800 */
[----:B------:R4:W-:Y:S01]  /*d400*/  STL [R1+0x204], R108 ;  /* 0x0002046c01007387 */ /* 0x0009e20000100800 */
[C---:B------:R-:W-:Y:S01]  /*d410*/  SEL R121, R113.reuse, R121, !P4 ;  /* 0x0000007971797207 */ /* 0x040fe20006000000 */
[----:B------:R-:W1:Y:S02]  /*d420*/  LDCU UR10, c[0x0][0x3b0] ;  /* 0x00007600ff0a77ac */ /* 0x000e640008000800 */
[----:B------:R-:W2:Y:S01]  /*d430*/  LDL.LU R144, [R1+0x36a8] ;  /* 0x0036a80001907983 */ /* 0x000ea20000300800 */
[----:B------:R-:W-:Y:S01]  /*d440*/  SEL R38, R113, R231, !P4 ;  /* 0x000000e771267207 */ /* 0x000fe20006000000 */
[----:B------:R-:W1:Y:S02]  /*d450*/  LDCU UR13, c[0x0][0x3b0] ;  /* 0x00007600ff0d77ac */ /* 0x000e640008000800 */
[----:B------:R-:W3:Y:S01]  /*d460*/  LDL.LU R146, [R1+0x36a4] ;  /* 0x0036a40001927983 */ /* 0x000ee20000300800 */
[----:B----4-:R-:W-:Y:S01]  /*d470*/  IMAD R108, R135, UR20, RZ ;  /* 0x00000014876c7c24 */ /* 0x010fe2000f8e02ff */
[----:B--2---:R-:W-:-:S04]  /*d480*/  SEL R144, R113, R144, !P4 ;  /* 0x0000009071907207 */ /* 0x004fc80006000000 */
[----:B------:R2:W-:Y:S01]  /*d490*/  STL [R1+0x34], R108 ;  /* 0x0000346c01007387 */ /* 0x0005e20000100800 */
[C---:B---3--:R-:W-:Y:S02]  /*d4a0*/  SEL R146, R113.reuse, R146, !P4 ;  /* 0x0000009271927207 */ /* 0x048fe40006000000 */
[----:B------:R-:W-:Y:S02]  /*d4b0*/  ISETP.GE.AND P5, PT, R186, RZ, PT ;  /* 0x000000ffba00720c */ /* 0x000fe40003fa6270 */
[C---:B------:R-:W-:Y:S02]  /*d4c0*/  SEL R134, R113.reuse, R134, !P4 ;  /* 0x0000008671867207 */ /* 0x040fe40006000000 */
[C---:B------:R-:W-:Y:S01]  /*d4d0*/  SEL R84, R113.reuse, R132, !P4 ;  /* 0x0000008471547207 */ /* 0x040fe20006000000 */
[----:B--2---:R-:W-:Y:S01]  /*d4e0*/  IMAD R108, R144, UR21, RZ ;  /* 0x00000015906c7c24 */ /* 0x004fe2000f8e02ff */
[----:B------:R-:W-:Y:S01]  /*d4f0*/  SEL R83, R113, R133, !P4 ;  /* 0x0000008571537207 */ /* 0x000fe20006000000 */
[----:B------:R-:W-:-:S02]  /*d500*/  IMAD.MOV.U32 R132, RZ, RZ, R60 ;  /* 0x000000ffff847224 */ /* 0x000fc400078e003c */
[----:B------:R-:W-:Y:S01]  /*d510*/  @!P2 IMAD.MOV R130, RZ, RZ, -R130 ;  /* 0x000000ffff82a224 */ /* 0x000fe200078e0a82 */
[----:B------:R2:W-:Y:S01]  /*d520*/  STL [R1+0xbc], R108 ;  /* 0x0000bc6c01007387 */ /* 0x0005e20000100800 */
[----:B------:R-:W-:Y:S01]  /*d530*/  IMAD R251, R134, UR19, RZ ;  /* 0x0000001386fb7c24 */ /* 0x000fe2000f8e02ff */
[----:B------:R-:W-:Y:S01]  /*d540*/  ISETP.GE.AND P2, PT, R188, RZ, PT ;  /* 0x000000ffbc00720c */ /* 0x000fe20003f46270 */
[----:B------:R-:W-:Y:S01]  /*d550*/  IMAD.MOV.U32 R144, RZ, RZ, R57 ;  /* 0x000000ffff907224 */ /* 0x000fe200078e0039 */
[----:B------:R-:W3:Y:S01]  /*d560*/  LDL.LU R148, [R1+0x36a0] ;  /* 0x0036a00001947983 */ /* 0x000ee20000300800 */
[----:B------:R-:W-:Y:S01]  /*d570*/  MOV R183, R33 ;  /* 0x0000002100b77202 */ /* 0x000fe20000000f00 */
[----:B-1----:R-:W-:Y:S01]  /*d580*/  IMAD R240, R211, UR15, RZ ;  /* 0x0000000fd3f07c24 */ /* 0x002fe2000f8e02ff */
[----:B------:R-:W1:Y:S01]  /*d590*/  LDCU UR21, c[0x0][0x3b0] ;  /* 0x00007600ff1577ac */ /* 0x000e620008000800 */
[----:B------:R4:W-:Y:S01]  /*d5a0*/  STL [R1+0x104], R109 ;  /* 0x0001046d01007387 */ /* 0x0009e20000100800 */
[----:B--2---:R-:W-:Y:S01]  /*d5b0*/  IMAD.MOV.U32 R108, RZ, RZ, R80 ;  /* 0x000000ffff6c7224 */ /* 0x004fe200078e0050 */
[----:B------:R-:W-:Y:S01]  /*d5c0*/  SEL R135, R113, R213, !P4 ;  /* 0x000000d571877207 */ /* 0x000fe20006000000 */
[----:B------:R-:W-:Y:S01]  /*d5d0*/  IMAD R80, R146, UR23, RZ ;  /* 0x0000001792507c24 */ /* 0x000fe2000f8e02ff */
[----:B------:R-:W2:Y:S01]  /*d5e0*/  LDCU UR20, c[0x0][0x3b0] ;  /* 0x00007600ff1477ac */ /* 0x000ea20008000800 */
[----:B------:R-:W-:-:S02]  /*d5f0*/  @!P0 IMAD.MOV R108, RZ, RZ, -R108 ;  /* 0x000000ffff6c8224 */ /* 0x000fc400078e0a6c */
[----:B------:R-:W-:Y:S01]  /*d600*/  IMAD.MOV.U32 R133, RZ, RZ, R59 ;  /* 0x000000ffff857224 */ /* 0x000fe200078e003b */
[----:B------:R-:W1:Y:S01]  /*d610*/  LDCU UR15, c[0x0][0x3b0] ;  /* 0x00007600ff0f77ac */ /* 0x000e620008000800 */
[----:B----4-:R-:W-:Y:S01]  /*d620*/  IMAD.MOV.U32 R109, RZ, RZ, R79 ;  /* 0x000000ffff6d7224 */ /* 0x010fe200078e004f */
[----:B------:R-:W-:Y:S01]  /*d630*/  STL [R1+0x1e0], R80 ;  /* 0x0001e05001007387 */ /* 0x000fe20000100800 */
[----:B------:R-:W-:Y:S01]  /*d640*/  ISETP.GE.AND P0, PT, R150, RZ, PT ;  /* 0x000000ff9600720c */ /* 0x000fe20003f06270 */
[----:B------:R-:W-:Y:S02]  /*d650*/  IMAD.MOV.U32 R134, RZ, RZ, R58 ;  /* 0x000000ffff867224 */ /* 0x000fe400078e003a */
[----:B------:R-:W-:Y:S01]  /*d660*/  IMAD R66, R66, UR52, RZ ;  /* 0x0000003442427c24 */ /* 0x000fe2000f8e02ff */
[----:B------:R-:W-:Y:S01]  /*d670*/  @!P1 IADD3 R109, PT, PT, -R109, RZ, RZ ;  /* 0x000000ff6d6d9210 */ /* 0x000fe20007ffe1ff */
[----:B------:R-:W4:Y:S01]  /*d680*/  LDL.LU R150, [R1+0x369c] ;  /* 0x00369c0001967983 */ /* 0x000f220000300800 */
[----:B------:R-:W-:Y:S01]  /*d690*/  ISETP.GE.AND P1, PT, R152, RZ, PT ;  /* 0x000000ff9800720c */ /* 0x000fe20003f26270 */
[----:B------:R-:W-:Y:S01]  /*d6a0*/  IMAD R57, R193, UR4, RZ ;  /* 0x00000004c1397c24 */ /* 0x000fe2000f8e02ff */
[----:B------:R-:W-:Y:S01]  /*d6b0*/  @!P5 IADD3 R134, PT, PT, -R134, RZ, RZ ;  /* 0x000000ff8686d210 */ /* 0x000fe20007ffe1ff */
[----:B------:R-:W2:Y:S01]  /*d6c0*/  LDL.LU R152, [R1+0x3698] ;  /* 0x0036980001987983 */ /* 0x000ea20000300800 */
[----:B------:R-:W-:Y:S01]  /*d6d0*/  @!P2 IMAD.MOV R144, RZ, RZ, -R144 ;  /* 0x000000ffff90a224 */ /* 0x000fe200078e0a90 */
[C---:B------:R-:W-:Y:S01]  /*d6e0*/  SEL R129, R113.reuse, R129, !P4 ;  /* 0x0000008171817207 */ /* 0x040fe20006000000 */
[----:B------:R-:W-:Y:S01]  /*d6f0*/  IMAD.MOV.U32 R146, RZ, RZ, R55 ;  /* 0x000000ffff927224 */ /* 0x000fe200078e0037 */
[----:B------:R-:W3:Y:S01]  /*d700*/  LDL.LU R154, [R1+0x3694] ;  /* 0x00369400019a7983 */ /* 0x000ee20000300800 */
[C---:B------:R-:W-:Y:S01]  /*d710*/  SEL R79, R113.reuse, R149, !P4 ;  /* 0x00000095714f7207 */ /* 0x040fe20006000000 */
[----:B------:R-:W2:Y:S02]  /*d720*/  LDCU UR4, c[0x0][0x3b0] ;  /* 0x00007600ff0477ac */ /* 0x000ea40008000800 */
[----:B------:R2:W-:Y:S01]  /*d730*/  STL [R1+0x20], R111 ;  /* 0x0000206f01007387 */ /* 0x0005e20000100800 */
[----:B------:R-:W-:Y:S01]  /*d740*/  SEL R59, R113, R191, !P4 ;  /* 0x000000bf713b7207 */ /* 0x000fe20006000000 */
[----:B------:R-:W-:Y:S01]  /*d750*/  IMAD R83, R83, UR18, RZ ;  /* 0x0000001253537c24 */ /* 0x000fe2000f8e02ff */
[----:B------:R-:W-:Y:S01]  /*d760*/  SEL R213, R113, R245, !P4 ;  /* 0x000000f571d57207 */ /* 0x000fe20006000000 */
[----:B-1----:R-:W-:Y:S01]  /*d770*/  IMAD R203, R203, UR21, RZ ;  /* 0x00000015cbcb7c24 */ /* 0x002fe2000f8e02ff */
[----:B------:R-:W1:Y:S01]  /*d780*/  LDCU UR23, c[0x0][0x3b0] ;  /* 0x00007600ff1777ac */ /* 0x000e620008000800 */
[----:B------:R-:W-:Y:S01]  /*d790*/  IMAD R84, R84, UR17, RZ ;  /* 0x0000001154547c24 */ /* 0x000fe2000f8e02ff */
[----:B------:R-:W1:Y:S01]  /*d7a0*/  LDCU UR52, c[0x0][0x3b0] ;  /* 0x00007600ff3477ac */ /* 0x000e620008000800 */
[----:B------:R-:W-:Y:S01]  /*d7b0*/  IMAD R63, R63, UR60, RZ ;  /* 0x0000003c3f3f7c24 */ /* 0x000fe2000f8e02ff */
[----:B------:R-:W1:Y:S01]  /*d7c0*/  LDCU UR19, c[0x0][0x3b0] ;  /* 0x00007600ff1377ac */ /* 0x000e620008000800 */
[----:B--2---:R-:W-:-:S02]  /*d7d0*/  SEL R152, R113, R152, !P4 ;  /* 0x0000009871987207 */ /* 0x004fc40006000000 */
[----:B---3--:R-:W-:-:S03]  /*d7e0*/  SEL R154, R113, R154, !P4 ;  /* 0x0000009a719a7207 */ /* 0x008fc60006000000 */
[----:B------:R-:W-:Y:S01]  /*d7f0*/  IMAD R111, R152, UR29, RZ ;  /* 0x0000001d986f7c24 */ /* 0x000fe2000f8e02ff */
[----:B------:R-:W-:Y:S02]  /*d800*/  ISETP.GE.AND P5, PT, R194, RZ, PT ;  /* 0x000000ffc200720c */ /* 0x000fe40003fa6270 */
[C---:B------:R-:W-:Y:S02]  /*d810*/  SEL R80, R113.reuse, R148, !P4 ;  /* 0x0000009471507207 */ /* 0x040fe40006000000 */
[----:B------:R-:W-:Y:S01]  /*d820*/  ISETP.GE.AND P2, PT, R196, RZ, PT ;  /* 0x000000ffc400720c */ /* 0x000fe20003f46270 */
[----:B------:R2:W-:Y:S01]  /*d830*/  STL [R1+0x90], R111 ;  /* 0x0000906f01007387 */ /* 0x0005e20000100800 */
[----:B----4-:R-:W-:Y:S01]  /*d840*/  SEL R150, R113, R150, !P4 ;  /* 0x0000009671967207 */ /* 0x010fe20006000000 */
[----:B------:R-:W-:Y:S01]  /*d850*/  IMAD.MOV.U32 R149, RZ, RZ, R53 ;  /* 0x000000ffff957224 */ /* 0x000fe200078e0035 */
[----:B------:R-:W3:Y:S01]  /*d860*/  LDCU UR18, c[0x0][0x3b0] ;  /* 0x00007600ff1277ac */ /* 0x000ee20008000800 */
[----:B------:R-:W4:Y:S01]  /*d870*/  LDL.LU R156, [R1+0x3690] ;  /* 0x00369000019c7983 */ /* 0x000f220000300800 */
[----:B------:R-:W-:-:S02]  /*d880*/  IMAD.MOV.U32 R152, RZ, RZ, R50 ;  /* 0x000000ffff987224 */ /* 0x000fc400078e0032 */
[----:B------:R-:W-:Y:S01]  /*d890*/  IMAD R59, R59, UR68, RZ ;  /* 0x000000443b3b7c24 */ /* 0x000fe2000f8e02ff */
[----:B------:R1:W-:Y:S01]  /*d8a0*/  STL [R1+0xf8], R112 ;  /* 0x0000f87001007387 */ /* 0x0003e20000100800 */
[----:B------:R-:W3:Y:S01]  /*d8b0*/  LDCU UR21, c[0x0][0x3b0] ;  /* 0x00007600ff1577ac */ /* 0x000ee20008000800 */
[----:B--2---:R-:W-:Y:S01]  /*d8c0*/  MOV R111, R76 ;  /* 0x0000004c006f7202 */ /* 0x004fe20000000f00 */
[----:B------:R-:W-:Y:S02]  /*d8d0*/  IMAD R76, R154, UR31, RZ ;  /* 0x0000001f9a4c7c24 */ /* 0x000fe4000f8e02ff */
[----:B------:R-:W-:Y:S01]  /*d8e0*/  IMAD.MOV.U32 R148, RZ, RZ, R54 ;  /* 0x000000ffff947224 */ /* 0x000fe200078e0036 */
[----:B------:R-:W2:Y:S01]  /*d8f0*/  LDCU UR68, c[0x0][0x3b0] ;  /* 0x00007600ff4477ac */ /* 0x000ea20008000800 */
[----:B------:R-:W-:Y:S02]  /*d900*/  @!P0 IMAD.MOV R111, RZ, RZ, -R111 ;  /* 0x000000ffff6f8224 */ /* 0x000fe400078e0a6f */
[----:B-1----:R-:W-:Y:S01]  /*d910*/  IMAD.MOV.U32 R112, RZ, RZ, R75 ;  /* 0x000000ffff707224 */ /* 0x002fe200078e004b */
[----:B------:R-:W-:Y:S01]  /*d920*/  STL [R1+0x124], R76 ;  /* 0x0001244c01007387 */ /* 0x000fe20000100800 */
[----:B------:R-:W-:Y:S01]  /*d930*/  ISETP.GE.AND P0, PT, R158, RZ, PT ;  /* 0x000000ff9e00720c */ /* 0x000fe20003f06270 */
[----:B------:R-:W-:Y:S01]  /*d940*/  IMAD R78, R150, UR27, RZ ;  /* 0x0000001b964e7c24 */ /* 0x000fe2000f8e02ff */
[----:B------:R-:W-:Y:S01]  /*d950*/  @!P5 IADD3 R148, PT, PT, -R148, RZ, RZ ;  /* 0x000000ff9494d210 */ /* 0x000fe20007ffe1ff */
[----:B------:R-:W-:Y:S01]  /*d960*/  @!P1 IMAD.MOV R112, RZ, RZ, -R112 ;  /* 0x000000ffff709224 */ /* 0x000fe200078e0a70 */
[----:B------:R-:W2:Y:S01]  /*d970*/  LDL.LU R158, [R1+0x368c] ;  /* 0x00368c00019e7983 */ /* 0x000ea20000300800 */
[----:B------:R-:W-:Y:S01]  /*d980*/  ISETP.GE.AND P1, PT, R160, RZ, PT ;  /* 0x000000ffa000720c */ /* 0x000fe20003f26270 */
[----:B------:R-:W-:Y:S01]  /*d990*/  IMAD.MOV.U32 R150, RZ, RZ, R52 ;  /* 0x000000ffff967224 */ /* 0x000fe200078e0034 */
[C---:B------:R-:W-:Y:S01]  /*d9a0*/  SEL R144, R113.reuse, R144, !P4 ;  /* 0x0000009071907207 */ /* 0x040fe20006000000 */
[----:B------:R-:W2:Y:S01]  /*d9b0*/  LDL.LU R160, [R1+0x3688] ;  /* 0x0036880001a07983 */ /* 0x000ea20000300800 */
[----:B------:R-:W-:Y:S01]  /*d9c0*/  @!P2 IMAD.MOV R149, RZ, RZ, -R149 ;  /* 0x000000ffff95a224 */ /* 0x000fe200078e0a95 */
[----:B------:R-:W-:Y:S01]  /*d9d0*/  SEL R75, R113, R157, !P4 ;  /* 0x0000009d714b7207 */ /* 0x000fe20006000000 */
[----:B------:R-:W-:Y:S01]  /*d9e0*/  IMAD R80, R80, UR25, RZ ;  /* 0x0000001950507c24 */ /* 0x000fe2000f8e02ff */
[----:B------:R-:W3:Y:S01]  /*d9f0*/  LDL.LU R162, [R1+0x3684] ;  /* 0x0036840001a27983 */ /* 0x000ee20000300800 */
[----:B------:R-:W1:Y:S03]  /*da00*/  LDCU UR31, c[0x0][0x3b0] ;  /* 0x00007600ff1f77ac */ /* 0x000e660008000800 */
[----:B------:R1:W-:Y:S01]  /*da10*/  STL [R1+0xc], R119 ;  /* 0x00000c7701007387 */ /* 0x0003e20000100800 */
[----:B------:R-:W1:Y:S01]  /*da20*/  LDCU UR29, c[0x0][0x3b0] ;  /* 0x00007600ff1d77ac */ /* 0x000e620008000800 */
[----:B------:R-:W-:Y:S01]  /*da30*/  IMAD R219, R219, UR23, RZ ;  /* 0x00000017dbdb7c24 */ /* 0x000fe2000f8e02ff */
[----:B------:R-:W-:Y:S01]  /*da40*/  SEL R134, R113, R134, !P4 ;  /* 0x0000008671867207 */ /* 0x000fe20006000000 */
[----:B------:R-:W1:Y:S01]  /*da50*/  LDCU UR17, c[0x0][0x3b0] ;  /* 0x00007600ff1177ac */ /* 0x000e620008000800 */
[----:B------:R-:W-:-:S02]  /*da60*/  IMAD R79, R79, UR26, RZ ;  /* 0x0000001a4f4f7c24 */ /* 0x000fc4000f8e02ff */
[----:B------:R-:W-:Y:S01]  /*da70*/  IMAD R54, R198, UR75, RZ ;  /* 0x0000004bc6367c24 */ /* 0x000fe2000f8e02ff */
[----:B------:R-:W-:Y:S01]  /*da80*/  SEL R33, R113, R243, !P4 ;  /* 0x000000f371217207 */ /* 0x000fe20006000000 */
[----:B------:R-:W1:Y:S01]  /*da90*/  LDCU UR27, c[0x0][0x3b0] ;  /* 0x00007600ff1b77ac */ /* 0x000e620008000800 */
[----:B------:R-:W-:Y:S01]  /*daa0*/  IMAD R207, R207, UR38, RZ ;  /* 0x00000026cfcf7c24 */ /* 0x000fe2000f8e02ff */
[----:B------:R-:W1:Y:S01]  /*dab0*/  LDCU UR60, c[0x0][0x3b0] ;  /* 0x00007600ff3c77ac */ /* 0x000e620008000800 */
[C---:B--2---:R-:W-:Y:S02]  /*dac0*/  SEL R160, R113.reuse, R160, !P4 ;  /* 0x000000a071a07207 */ /* 0x044fe40006000000 */
[----:B------:R-:W-:Y:S02]  /*dad0*/  ISETP.GE.AND P5, PT, R202, RZ, PT ;  /* 0x000000ffca00720c */ /* 0x000fe40003fa6270 */
[----:B------:R-:W-:Y:S01]  /*dae0*/  ISETP.GE.AND P2, PT, R204, RZ, PT ;  /* 0x000000ffcc00720c */ /* 0x000fe20003f46270 */
[----:B-1----:R-:W-:Y:S01]  /*daf0*/  IMAD R119, R160, UR37, RZ ;  /* 0x00000025a0777c24 */ /* 0x002fe2000f8e02ff */
[C---:B---3--:R-:W-:Y:S01]  /*db00*/  SEL R162, R113.reuse, R162, !P4 ;  /* 0x000000a271a27207 */ /* 0x048fe20006000000 */
[----:B------:R-:W-:Y:S01]  /*db10*/  IMAD.MOV.U32 R157, RZ, RZ, R48 ;  /* 0x000000ffff9d7224 */ /* 0x000fe200078e0030 */
[C---:B------:R-:W-:Y:S01]  /*db20*/  SEL R158, R113.reuse, R158, !P4 ;  /* 0x0000009e719e7207 */ /* 0x040fe20006000000 */
[----:B------:R-:W1:Y:S01]  /*db30*/  LDCU UR23, c[0x0][0x3b0] ;  /* 0x00007600ff1777ac */ /* 0x000e620008000800 */
[----:B------:R2:W-:Y:S01]  /*db40*/  STL [R1+0x44], R119 ;  /* 0x0000447701007387 */ /* 0x0005e20000100800 */
[----:B----4-:R-:W-:Y:S01]  /*db50*/  SEL R76, R113, R156, !P4 ;  /* 0x0000009c714c7207 */ /* 0x010fe20006000000 */
[----:B------:R-:W-:Y:S01]  /*db60*/  IMAD R215, R215, UR31, RZ ;  /* 0x0000001fd7d77c24 */ /* 0x000fe2000f8e02ff */
[----:B------:R-:W3:Y:S01]  /*db70*/  LDCU UR31, c[0x0][0x3b0] ;  /* 0x00007600ff1f77ac */ /* 0x000ee20008000800 */
[----:B------:R-:W4:Y:S01]  /*db80*/  LDL.LU R164, [R1+0x3680] ;  /* 0x0036800001a47983 */ /* 0x000f220000300800 */
[----:B------:R-:W-:-:S02]  /*db90*/  @!P5 IADD3 R152, PT, PT, -R152, RZ, RZ ;  /* 0x000000ff9898d210 */ /* 0x000fc40007ffe1ff */
[----:B------:R-:W-:Y:S01]  /*dba0*/  @!P2 IMAD.MOV R153, RZ, RZ, -R153 ;  /* 0x000000ffff99a224 */ /* 0x000fe200078e0a99 */
[----:B------:R1:W-:Y:S01]  /*dbb0*/  STL [R1+0xd8], R120 ;  /* 0x0000d87801007387 */ /* 0x0003e20000100800 */
[----:B------:R-:W-:Y:S01]  /*dbc0*/  IMAD R201, R201, UR29, RZ ;  /* 0x0000001dc9c97c24 */ /* 0x000fe2000f8e02ff */
[----:B------:R-:W-:Y:S01]  /*dbd0*/  SEL R112, R113, R112, !P4 ;  /* 0x0000007071707207 */ /* 0x000fe20006000000 */
[----:B--2---:R-:W-:Y:S01]  /*dbe0*/  IMAD.MOV.U32 R119, RZ, RZ, R72 ;  /* 0x000000ffff777224 */ /* 0x004fe200078e0048 */
[----:B------:R-:W-:Y:S01]  /*dbf0*/  ISETP.GE.AND P5, PT, R210, RZ, PT ;  /* 0x000000ffd200720c */ /* 0x000fe20003fa6270 */
[----:B------:R-:W-:Y:S01]  /*dc00*/  IMAD R72, R162, UR39, RZ ;  /* 0x00000027a2487c24 */ /* 0x000fe2000f8e02ff */
[----:B------:R-:W-:Y:S01]  /*dc10*/  ISETP.GE.AND P2, PT, R212, RZ, PT ;  /* 0x000000ffd400720c */ /* 0x000fe20003f46270 */
[----:B------:R-:W-:Y:S01]  /*dc20*/  IMAD R74, R158, UR35, RZ ;  /* 0x000000239e4a7c24 */ /* 0x000fe2000f8e02ff */
[----:B------:R-:W2:Y:S01]  /*dc30*/  LDCU UR25, c[0x0][0x3b0] ;  /* 0x00007600ff1977ac */ /* 0x000ea20008000800 */
[----:B-1----:R-:W-:Y:S01]  /*dc40*/  IMAD.MOV.U32 R120, RZ, RZ, R71 ;  /* 0x000000ffff787224 */ /* 0x002fe200078e0047 */
[----:B------:R-:W-:Y:S01]  /*dc50*/  @!P0 IADD3 R119, PT, PT, -R119, RZ, RZ ;  /* 0x000000ff77778210 */ /* 0x000fe20007ffe1ff */
[----:B------:R4:W-:Y:S01]  /*dc60*/  STL [R1+0x110], R72 ;  /* 0x0001104801007387 */ /* 0x0009e20000100800 */
[----:B------:R-:W-:Y:S01]  /*dc70*/  ISETP.GE.AND P0, PT, R166, RZ, PT ;  /* 0x000000ffa600720c */ /* 0x000fe20003f06270 */
[----:B------:R-:W-:Y:S01]  /*dc80*/  @!P1 IMAD.MOV R120, RZ, RZ, -R120 ;  /* 0x000000ffff789224 */ /* 0x000fe200078e0a78 */
[----:B------:R-:W-:Y:S01]  /*dc90*/  ISETP.GE.AND P1, PT, R168, RZ, PT ;  /* 0x000000ffa800720c */ /* 0x000fe20003f26270 */
[----:B------:R-:W2:Y:S01]  /*dca0*/  LDL.LU R166, [R1+0x367c] ;  /* 0x00367c0001a67983 */ /* 0x000ea20000300800 */
[----:B------:R-:W-:Y:S01]  /*dcb0*/  IMAD.MOV.U32 R162, RZ, RZ, R46 ;  /* 0x000000ffffa27224 */ /* 0x000fe200078e002e */
[----:B------:R-:W1:Y:S02]  /*dcc0*/  LDCU UR39, c[0x0][0x3b0] ;  /* 0x00007600ff2777ac */ /* 0x000e640008000800 */
[----:B------:R-:W2:Y:S01]  /*dcd0*/  LDL.LU R168, [R1+0x3678] ;  /* 0x0036780001a87983 */ /* 0x000ea20000300800 */
[----:B------:R-:W-:Y:S01]  /*dce0*/  @!P2 IMAD.MOV R163, RZ, RZ, -R163 ;  /* 0x000000ffffa3a224 */ /* 0x000fe200078e0aa3 */
[----:B------:R-:W1:Y:S02]  /*dcf0*/  LDCU UR29, c[0x0][0x3b0] ;  /* 0x00007600ff1d77ac */ /* 0x000e640008000800 */
[----:B------:R-:W3:Y:S02]  /*dd00*/  LDL.LU R170, [R1+0x3674] ;  /* 0x0036740001aa7983 */ /* 0x000ee40000300800 */
[----:B------:R-:W-:Y:S01]  /*dd10*/  @!P0 IADD3 R123, PT, PT, -R123, RZ, RZ ;  /* 0x000000ff7b7b8210 */ /* 0x000fe20007ffe1ff */
[----:B------:R-:W-:Y:S01]  /*dd20*/  IMAD R76, R76, UR33, RZ ;  /* 0x000000214c4c7c24 */ /* 0x000fe2000f8e02ff */
[----:B------:R-:W-:Y:S01]  /*dd30*/  ISETP.GE.AND P0, PT, R174, RZ, PT ;  /* 0x000000ffae00720c */ /* 0x000fe20003f06270 */
[----:B------:R-:W-:Y:S01]  /*dd40*/  @!P1 IMAD.MOV R124, RZ, RZ, -R124 ;  /* 0x000000ffff7c9224 */ /* 0x000fe200078e0a7c */
[----:B------:R-:W-:Y:S01]  /*dd50*/  ISETP.GE.AND P1, PT, R176, RZ, PT ;  /* 0x000000ffb000720c */ /* 0x000fe20003f26270 */
[----:B------:R-:W1:Y:S01]  /*dd60*/  LDCU UR33, c[0x0][0x3b0] ;  /* 0x00007600ff2177ac */ /* 0x000e620008000800 */
[----:B------:R-:W-:-:S02]  /*dd70*/  IMAD R75, R75, UR34, RZ ;  /* 0x000000224b4b7c24 */ /* 0x000fc4000f8e02ff */
[----:B------:R-:W-:Y:S01]  /*dd80*/  IMAD R135, R135, UR17, RZ ;  /* 0x0000001187877c24 */ /* 0x000fe2000f8e02ff */
[----:B------:R-:W1:Y:S01]  /*dd90*/  LDCU UR75, c[0x0][0x3b0] ;  /* 0x00007600ff4b77ac */ /* 0x000e620008000800 */
[----:B------:R-:W-:Y:S01]  /*dda0*/  SEL R152, R113, R152, !P4 ;  /* 0x0000009871987207 */ /* 0x000fe20006000000 */
[----:B------:R-:W1:Y:S01]  /*ddb0*/  LDCU UR26, c[0x0][0x3b0] ;  /* 0x00007600ff1a77ac */ /* 0x000e620008000800 */
[----:B------:R-:W1:Y:S01]  /*ddc0*/  LDCU UR35, c[0x0][0x3b0] ;  /* 0x00007600ff2377ac */ /* 0x000e620008000800 */
[----:B------:R-:W-:Y:S01]  /*ddd0*/  IMAD R47, R47, UR19, RZ ;  /* 0x000000132f2f7c24 */ /* 0x000fe2000f8e02ff */
[----:B------:R-:W1:Y:S01]  /*dde0*/  LDCU UR37, c[0x0][0x3b0] ;  /* 0x00007600ff2577ac */ /* 0x000e620008000800 */
[----:B------:R-:W1:Y:S01]  /*ddf0*/  LDCU UR38, c[0x0][0x3b0] ;  /* 0x00007600ff2677ac */ /* 0x000e620008000800 */
[C---:B--2---:R-:W-:Y:S02]  /*de00*/  SEL R168, R113.reuse, R168, !P4 ;  /* 0x000000a871a87207 */ /* 0x044fe40006000000 */
[----:B---3--:R-:W-:-:S03]  /*de10*/  SEL R170, R113, R170, !P4 ;  /* 0x000000aa71aa7207 */ /* 0x008fc60006000000 */
[----:B------:R-:W-:Y:S01]  /*de20*/  IMAD R69, R168, UR45, RZ ;  /* 0x0000002da8457c24 */ /* 0x000fe2000f8e02ff */
[----:B------:R-:W-:Y:S01]  /*de30*/  @!P0 IADD3 R127, PT, PT, -R127, RZ, RZ ;  /* 0x000000ff7f7f8210 */ /* 0x000fe20007ffe1ff */
[----:B------:R-:W-:Y:S01]  /*de40*/  @!P1 IMAD.MOV R128, RZ, RZ, -R128 ;  /* 0x000000ffff809224 */ /* 0x000fe200078e0a80 */
[C---:B------:R-:W-:Y:S01]  /*de50*/  SEL R166, R113.reuse, R166, !P4 ;  /* 0x000000a671a67207 */ /* 0x040fe20006000000 */
[----:B------:R-:W-:Y:S01]  /*de60*/  IMAD R68, R170, UR47, RZ ;  /* 0x0000002faa447c24 */ /* 0x000fe2000f8e02ff */
[----:B------:R2:W-:Y:S01]  /*de70*/  STL [R1+0x30], R69 ;  /* 0x0000304501007387 */ /* 0x0005e20000100800 */
[----:B------:R-:W-:Y:S02]  /*de80*/  ISETP.GE.AND P0, PT, R182, RZ, PT ;  /* 0x000000ffb600720c */ /* 0x000fe40003f06270 */
[----:B------:R-:W-:Y:S01]  /*de90*/  @!P5 IADD3 R162, PT, PT, -R162, RZ, RZ ;  /* 0x000000ffa2a2d210 */ /* 0x000fe20007ffe1ff */
[----:B------:R-:W3:Y:S01]  /*dea0*/  LDL.LU R172, [R1+0x3670] ;  /* 0x0036700001ac7983 */ /* 0x000ee20000300800 */
[----:B------:R-:W-:Y:S01]  /*deb0*/  ISETP.GE.AND P1, PT, R184, RZ, PT ;  /* 0x000000ffb800720c */ /* 0x000fe20003f26270 */
[----:B------:R-:W-:Y:S01]  /*dec0*/  IMAD R70, R166, UR43, RZ ;  /* 0x0000002ba6467c24 */ /* 0x000fe2000f8e02ff */
[----:B------:R-:W-:Y:S01]  /*ded0*/  ISETP.GE.AND P2, PT, R220, RZ, PT ;  /* 0x000000ffdc00720c */ /* 0x000fe20003f46270 */
[----:B------:R-:W-:Y:S01]  /*dee0*/  IMAD.MOV.U32 R168, RZ, RZ, R43 ;  /* 0x000000ffffa87224 */ /* 0x000fe200078e002b */
[----:B----4-:R-:W-:Y:S01]  /*def0*/  SEL R72, R113, R164, !P4 ;  /* 0x000000a471487207 */ /* 0x010fe20006000000 */
[----:B--2---:R-:W-:Y:S01]  /*df00*/  IMAD R69, R169, UR46, RZ ;  /* 0x0000002ea9457c24 */ /* 0x004fe2000f8e02ff */
[----:B------:R-:W-:Y:S01]  /*df10*/  SEL R71, R113, R165, !P4 ;  /* 0x000000a571477207 */ /* 0x000fe20006000000 */
[----:B------:R-:W2:Y:S03]  /*df20*/  LDCU UR47, c[0x0][0x3b0] ;  /* 0x00007600ff2f77ac */ /* 0x000ea60008000800 */
[----:B------:R3:W-:Y:S01]  /*df30*/  STL [R1+0xb8], R69 ;  /* 0x0000b84501007387 */ /* 0x0007e20000100800 */
[----:B------:R-:W-:Y:S01]  /*df40*/  @!P0 IADD3 R132, PT, PT, -R132, RZ, RZ ;  /* 0x000000ff84848210 */ /* 0x000fe20007ffe1ff */
[----:B------:R-:W-:Y:S01]  /*df50*/  IMAD R147, R147, UR25, RZ ;  /* 0x0000001993937c24 */ /* 0x000fe2000f8e02ff */
[----:B------:R-:W-:Y:S01]  /*df60*/  ISETP.GE.AND P5, PT, R218, RZ, PT ;  /* 0x000000ffda00720c */ /* 0x000fe20003fa6270 */
[----:B------:R4:W-:Y:S01]  /*df70*/  STL [R1+0x100], R68 ;  /* 0x0001004401007387 */ /* 0x0009e20000100800 */
[----:B------:R-:W-:Y:S01]  /*df80*/  ISETP.GE.AND P0, PT, R190, RZ, PT ;  /* 0x000000ffbe00720c */ /* 0x000fe20003f06270 */
[----:B------:R-:W-:Y:S01]  /*df90*/  @!P1 IMAD.MOV R133, RZ, RZ, -R133 ;  /* 0x000000ffff859224 */ /* 0x000fe200078e0a85 */
[----:B------:R-:W1:Y:S01]  /*dfa0*/  LDCU UR43, c[0x0][0x3b0] ;  /* 0x00007600ff2b77ac */ /* 0x000e620008000800 */
[----:B------:R-:W3:Y:S01]  /*dfb0*/  LDL.LU R174, [R1+0x366c] ;  /* 0x00366c0001ae7983 */ /* 0x000ee20000300800 */
[----:B------:R-:W-:-:S02]  /*dfc0*/  IMAD.MOV.U32 R166, RZ, RZ, R44 ;  /* 0x000000ffffa67224 */ /* 0x000fc400078e002c */
[----:B------:R-:W-:Y:S01]  /*dfd0*/  @!P2 IMAD.MOV R175, RZ, RZ, -R175 ;  /* 0x000000ffffafa224 */ /* 0x000fe200078e0aaf */
[----:B------:R-:W3:Y:S01]  /*dfe0*/  LDL.LU R176, [R1+0x3668] ;  /* 0x0036680001b07983 */ /* 0x000ee20000300800 */
[----:B------:R-:W-:Y:S01]  /*dff0*/  IMAD R72, R72, UR41, RZ ;  /* 0x0000002948487c24 */ /* 0x000fe2000f8e02ff */
[----:B------:R-:W-:Y:S01]  /*e000*/  ISETP.GE.AND P1, PT, R192, RZ, PT ;  /* 0x000000ffc000720c */ /* 0x000fe20003f26270 */
[----:B--2---:R-:W-:Y:S01]  /*e010*/  IMAD R213, R213, UR47, RZ ;  /* 0x0000002fd5d57c24 */ /* 0x004fe2000f8e02ff */
[----:B------:R-:W2:Y:S01]  /*e020*/  LDL.LU R178, [R1+0x3664] ;  /* 0x0036640001b27983 */ /* 0x000ea20000300800 */
[----:B------:R-:W-:Y:S01]  /*e030*/  @!P5 IADD3 R171, PT, PT, -R171, RZ, RZ ;  /* 0x000000ffababd210 */ /* 0x000fe20007ffe1ff */
[----:B------:R-:W2:Y:S01]  /*e040*/  LDCU UR47, c[0x0][0x3b0] ;  /* 0x00007600ff2f77ac */ /* 0x000ea20008000800 */
[----:B------:R-:W-:Y:S02]  /*e050*/  @!P0 IADD3 R145, PT, PT, -R145, RZ, RZ ;  /* 0x000000ff91918210 */ /* 0x000fe40007ffe1ff */
[----:B------:R-:W-:Y:S01]  /*e060*/  SEL R43, R113, R223, !P4 ;  /* 0x000000df712b7207 */ /* 0x000fe20006000000 */
[----:B------:R-:W2:Y:S01]  /*e070*/  LDCU UR41, c[0x0][0x3b0] ;  /* 0x00007600ff2977ac */ /* 0x000ea20008000800 */
[----:B------:R-:W-:Y:S01]  /*e080*/  IMAD R71, R71, UR42, RZ ;  /* 0x0000002a47477c24 */ /* 0x000fe2000f8e02ff */
[----:B------:R-:W2:Y:S01]  /*e090*/  LDCU UR34, c[0x0][0x3b0] ;  /* 0x00007600ff2277ac */ /* 0x000ea20008000800 */
[----:B------:R-:W2:Y:S01]  /*e0a0*/  LDCU UR17, c[0x0][0x3b0] ;  /* 0x00007600ff1177ac */ /* 0x000ea20008000800 */
[----:B------:R-:W2:Y:S01]  /*e0b0*/  LDCU UR25, c[0x0][0x3b0] ;  /* 0x00007600ff1977ac */ /* 0x000ea20008000800 */
[----:B------:R-:W2:Y:S01]  /*e0c0*/  LDCU UR46, c[0x0][0x3b0] ;  /* 0x00007600ff2e77ac */ /* 0x000ea20008000800 */
[----:B------:R-:W2:Y:S01]  /*e0d0*/  LDCU UR45, c[0x0][0x3b0] ;  /* 0x00007600ff2d77ac */ /* 0x000ea20008000800 */
[----:B-1----:R-:W-:Y:S01]  /*e0e0*/  IMAD R38, R38, UR35, RZ ;  /* 0x0000002326267c24 */ /* 0x002fe2000f8e02ff */
[----:B------:R-:W1:Y:S01]  /*e0f0*/  LDCU UR19, c[0x0][0x3b0] ;  /* 0x00007600ff1377ac */ /* 0x000e620008000800 */
[C---:B---3--:R-:W-:Y:S01]  /*e100*/  SEL R176, R113.reuse, R176, !P4 ;  /* 0x000000b071b07207 */ /* 0x048fe20006000000 */
[----:B------:R-:W-:Y:S01]  /*e110*/  @!P1 IMAD.MOV R146, RZ, RZ, -R146 ;  /* 0x000000ffff929224 */ /* 0x000fe200078e0a92 */
[----:B--2---:R-:W-:-:S03]  /*e120*/  SEL R178, R113, R178, !P4 ;  /* 0x000000b271b27207 */ /* 0x004fc60006000000 */
[----:B------:R-:W-:Y:S01]  /*e130*/  IMAD R65, R176, UR53, RZ ;  /* 0x00000035b0417c24 */ /* 0x000fe2000f8e02ff */
[----:B------:R-:W-:Y:S01]  /*e140*/  ISETP.GE.AND P0, PT, R199, RZ, PT ;  /* 0x000000ffc700720c */ /* 0x000fe20003f06270 */
[----:B------:R-:W2:Y:S03]  /*e150*/  LDCU UR42, c[0x0][0x3b0] ;  /* 0x00007600ff2a77ac */ /* 0x000ea60008000800 */
[----:B------:R3:W-:Y:S01]  /*e160*/  STL [R1+0x1c], R65 ;  /* 0x00001c4101007387 */ /* 0x0007e20000100800 */
[----:B------:R-:W-:Y:S01]  /*e170*/  IMAD R64, R178, UR55, RZ ;  /* 0x00000037b2407c24 */ /* 0x000fe2000f8e02ff */
[----:B------:R-:W-:Y:S01]  /*e180*/  ISETP.GE.AND P1, PT, R200, RZ, PT ;  /* 0x000000ffc800720c */ /* 0x000fe20003f26270 */
[----:B------:R-:W1:Y:S01]  /*e190*/  LDCU UR53, c[0x0][0x3b0] ;  /* 0x00007600ff3577ac */ /* 0x000e620008000800 */
[----:B------:R-:W2:Y:S01]  /*e1a0*/  LDL.LU R180, [R1+0x3660] ;  /* 0x0036600001b47983 */ /* 0x000ea20000300800 */
[----:B------:R-:W-:-:S02]  /*e1b0*/  SEL R69, R113, R172, !P4 ;  /* 0x000000ac71457207 */ /* 0x000fc40006000000 */
[C---:B------:R-:W-:Y:S02]  /*e1c0*/  SEL R67, R113.reuse, R174, !P4 ;  /* 0x000000ae71437207 */ /* 0x040fe40006000000 */
[----:B----4-:R-:W-:Y:S01]  /*e1d0*/  SEL R68, R113, R173, !P4 ;  /* 0x000000ad71447207 */ /* 0x010fe20006000000 */
[----:B---3--:R-:W-:Y:S01]  /*e1e0*/  IMAD R65, R177, UR54, RZ ;  /* 0x00000036b1417c24 */ /* 0x008fe2000f8e02ff */
[----:B------:R-:W-:Y:S01]  /*e1f0*/  @!P0 IADD3 R150, PT, PT, -R150, RZ, RZ ;  /* 0x000000ff96968210 */ /* 0x000fe20007ffe1ff */
[----:B------:R-:W-:Y:S01]  /*e200*/  IMAD.MOV.U32 R178, RZ, RZ, R39 ;  /* 0x000000ffffb27224 */ /* 0x000fe200078e0027 */
[----:B------:R-:W3:Y:S02]  /*e210*/  LDCU UR54, c[0x0][0x3b0] ;  /* 0x00007600ff3677ac */ /* 0x000ee40008000800 */
[----:B------:R2:W-:Y:S01]  /*e220*/  STL [R1+0x80], R65 ;  /* 0x0000804101007387 */ /* 0x0005e20000100800 */
[C---:B------:R-:W-:Y:S01]  /*e230*/  SEL R145, R113.reuse, R145, !P4 ;  /* 0x0000009171917207 */ /* 0x040fe20006000000 */
[----:B------:R-:W4:Y:S02]  /*e240*/  LDCU UR55, c[0x0][0x3b0] ;  /* 0x00007600ff3777ac */ /* 0x000f240008000800 */
[----:B------:R1:W-:Y:S01]  /*e250*/  STL [R1+0xf4], R64 ;  /* 0x0000f44001007387 */ /* 0x0003e20000100800 */
[----:B------:R-:W-:-:S02]  /*e260*/  SEL R171, R113, R171, !P4 ;  /* 0x000000ab71ab7207 */ /* 0x000fc40006000000 */
[----:B------:R-:W-:Y:S01]  /*e270*/  SEL R175, R113, R175, !P4 ;  /* 0x000000af71af7207 */ /* 0x000fe20006000000 */
[----:B------:R-:W3:Y:S01]  /*e280*/  LDL.LU R182, [R1+0x365c] ;  /* 0x00365c0001b67983 */ /* 0x000ee20000300800 */
[----:B------:R-:W-:Y:S01]  /*e290*/  IMAD R33, R33, UR45, RZ ;  /* 0x0000002d21217c24 */ /* 0x000fe2000f8e02ff */
[----:B------:R-:W-:Y:S01]  /*e2a0*/  ISETP.GE.AND P0, PT, R206, RZ, PT ;  /* 0x000000ffce00720c */ /* 0x000fe20003f06270 */
[----:B------:R-:W-:Y:S01]  /*e2b0*/  @!P1 IMAD.MOV R151, RZ, RZ, -R151 ;  /* 0x000000ffff979224 */ /* 0x000fe200078e0a97 */
[----:B------:R-:W3:Y:S01]  /*e2c0*/  LDL.LU R184, [R1+0x3658] ;  /* 0x0036580001b87983 */ /* 0x000ee20000300800 */
[----:B------:R-:W-:Y:S01]  /*e2d0*/  IMAD.MOV.U32 R177, RZ, RZ, R40 ;  /* 0x000000ffffb17224 */ /* 0x000fe200078e0028 */
[----:B------:R-:W1:Y:S02]  /*e2e0*/  LDCU UR35, c[0x0][0x3b0] ;  /* 0x00007600ff2377ac */ /* 0x000e640008000800 */
[----:B------:R-:W4:Y:S01]  /*e2f0*/  LDL.LU R186, [R1+0x3654] ;  /* 0x0036540001ba7983 */ /* 0x000f220000300800 */
[----:B--2---:R-:W-:Y:S01]  /*e300*/  SEL R65, R113, R180, !P4 ;  /* 0x000000b471417207 */ /* 0x004fe20006000000 */
[----:B------:R-:W-:Y:S01]  /*e310*/  IMAD R69, R69, UR77, RZ ;  /* 0x0000004d45457c24 */ /* 0x000fe2000f8e02ff */
[----:B------:R-:W-:Y:S01]  /*e320*/  ISETP.GE.AND P1, PT, R208, RZ, PT ;  /* 0x000000ffd000720c */ /* 0x000fe20003f26270 */
[----:B------:R-:W2:Y:S01]  /*e330*/  LDCU UR45, c[0x0][0x3b0] ;  /* 0x00007600ff2d77ac */ /* 0x000ea20008000800 */
[----:B---3--:R-:W-:-:S02]  /*e340*/  SEL R184, R113, R184, !P4 ;  /* 0x000000b871b87207 */ /* 0x008fc40006000000 */
[----:B----4-:R-:W-:-:S03]  /*e350*/  SEL R186, R113, R186, !P4 ;  /* 0x000000ba71ba7207 */ /* 0x010fc60006000000 */
[----:B------:R-:W-:Y:S01]  /*e360*/  IMAD R61, R184, UR61, RZ ;  /* 0x0000003db83d7c24 */ /* 0x000fe2000f8e02ff */
[----:B------:R-:W-:Y:S02]  /*e370*/  @!P0 IADD3 R157, PT, PT, -R157, RZ, RZ ;  /* 0x000000ff9d9d8210 */ /* 0x000fe40007ffe1ff */
[C---:B------:R-:W-:Y:S01]  /*e380*/  SEL R182, R113.reuse, R182, !P4 ;  /* 0x000000b671b67207 */ /* 0x040fe20006000000 */
[----:B------:R-:W-:Y:S01]  /*e390*/  IMAD R60, R186, UR63, RZ ;  /* 0x0000003fba3c7c24 */ /* 0x000fe2000f8e02ff */
[----:B------:R3:W-:Y:S01]  /*e3a0*/  STL [R1+0x4], R61 ;  /* 0x0000043d01007387 */ /* 0x0007e20000100800 */
[----:B------:R-:W-:Y:S01]  /*e3b0*/  ISETP.GE.AND P0, PT, R214, RZ, PT ;  /* 0x000000ffd600720c */ /* 0x000fe20003f06270 */
[----:B------:R-:W-:Y:S01]  /*e3c0*/  @!P1 IMAD.MOV R159, RZ, RZ, -R159 ;  /* 0x000000ffff9f9224 */ /* 0x000fe200078e0a9f */
[----:B-1----:R-:W-:Y:S01]  /*e3d0*/  SEL R64, R113, R181, !P4 ;  /* 0x000000b571407207 */ /* 0x002fe20006000000 */
[----:B------:R-:W4:Y:S01]  /*e3e0*/  LDL.LU R188, [R1+0x3650] ;  /* 0x0036500001bc7983 */ /* 0x000f220000300800 */
[----:B------:R-:W-:Y:S01]  /*e3f0*/  IMAD R62, R182, UR59, RZ ;  /* 0x0000003bb63e7c24 */ /* 0x000fe2000f8e02ff */
[----:B------:R-:W1:Y:S01]  /*e400*/  LDCU UR63, c[0x0][0x3b0] ;  /* 0x00007600ff3f77ac */ /* 0x000e620008000800 */
[----:B---3--:R-:W-:Y:S01]  /*e410*/  IMAD R61, R185, UR62, RZ ;  /* 0x0000003eb93d7c24 */ /* 0x008fe2000f8e02ff */
[----:B------:R-:W-:Y:S01]  /*e420*/  ISETP.GE.AND P1, PT, R216, RZ, PT ;  /* 0x000000ffd800720c */ /* 0x000fe20003f26270 */
[----:B------:R-:W-:Y:S01]  /*e430*/  IMAD.MOV.U32 R184, RZ, RZ, R32 ;  /* 0x000000ffffb87224 */ /* 0x000fe200078e0020 */
[----:B------:R-:W3:Y:S02]  /*e440*/  LDCU UR77, c[0x0][0x3b0] ;  /* 0x00007600ff4d77ac */ /* 0x000ee40008000800 */
[----:B------:R-:W-:Y:S02]  /*e450*/  STL [R1+0x40], R61 ;  /* 0x0000403d01007387 */ /* 0x000fe40000100800 */
[----:B------:R-:W-:Y:S01]  /*e460*/  @!P0 IADD3 R166, PT, PT, -R166, RZ, RZ ;  /* 0x000000ffa6a68210 */ /* 0x000fe20007ffe1ff */
[----:B------:R-:W-:-:S02]  /*e470*/  IMAD.MOV.U32 R182, RZ, RZ, R34 ;  /* 0x000000ffffb67224 */ /* 0x000fc400078e0022 */
[----:B------:R-:W-:Y:S01]  /*e480*/  IMAD.MOV.U32 R180, RZ, RZ, R37 ;  /* 0x000000ffffb47224 */ /* 0x000fe200078e0025 */
[----:B------:R1:W-:Y:S01]  /*e490*/  STL [R1+0xd4], R60 ;  /* 0x0000d43c01007387 */ /* 0x0003e20000100800 */
[----:B------:R-:W-:Y:S02]  /*e4a0*/  IMAD.MOV.U32 R181, RZ, RZ, R36 ;  /* 0x000000ffffb57224 */ /* 0x000fe400078e0024 */
[----:B------:R-:W-:Y:S01]  /*e4b0*/  IMAD R65, R65, UR57, RZ ;  /* 0x0000003941417c24 */ /* 0x000fe2000f8e02ff */
[----:B------:R-:W2:Y:S01]  /*e4c0*/  LDL.LU R190, [R1+0x364c] ;  /* 0x00364c0001be7983 */ /* 0x000ea20000300800 */
[----:B------:R-:W-:Y:S01]  /*e4d0*/  ISETP.GE.AND P0, PT, R222, RZ, PT ;  /* 0x000000ffde00720c */ /* 0x000fe20003f06270 */
[----:B------:R-:W-:Y:S01]  /*e4e0*/  @!P1 IMAD.MOV R168, RZ, RZ, -R168 ;  /* 0x000000ffffa89224 */ /* 0x000fe200078e0aa8 */
[C---:B------:R-:W-:Y:S01]  /*e4f0*/  SEL R32, R113.reuse, R101, !P4 ;  /* 0x0000006571207207 */ /* 0x040fe20006000000 */
[----:B------:R-:W2:Y:S01]  /*e500*/  LDL.LU R192, [R1+0x3648] ;  /* 0x0036480001c07983 */ /* 0x000ea20000300800 */
[C---:B------:R-:W-:Y:S01]  /*e510*/  SEL R193, R113.reuse, R159, !P4 ;  /* 0x0000009f71c17207 */ /* 0x040fe20006000000 */
[----:B------:R-:W2:Y:S02]  /*e520*/  LDCU UR57, c[0x0][0x3b0] ;  /* 0x00007600ff3977ac */ /* 0x000ea40008000800 */
[----:B------:R-:W2:Y:S01]  /*e530*/  LDL.LU R194, [R1+0x3644] ;  /* 0x0036440001c27983 */ /* 0x000ea20000300800 */
[----:B------:R-:W-:Y:S01]  /*e540*/  IMAD R64, R64, UR58, RZ ;  /* 0x0000003a40407c24 */ /* 0x000fe2000f8e02ff */
[----:B------:R-:W-:Y:S01]  /*e550*/  ISETP.GE.AND P1, PT, R224, RZ, PT ;  /* 0x000000ffe000720c */ /* 0x000fe20003f26270 */
[----:B------:R-:W-:Y:S01]  /*e560*/  IMAD.MOV.U32 R101, RZ, RZ, R30 ;  /* 0x000000ffff657224 */ /* 0x000fe200078e001e */
[----:B------:R-:W4:Y:S01]  /*e570*/  LDL.LU R196, [R1+0x3640] ;  /* 0x0036400001c47983 */ /* 0x000f220000300800 */
[----:B-1----:R-:W-:Y:S01]  /*e580*/  SEL R60, R113, R189, !P4 ;  /* 0x000000bd713c7207 */ /* 0x002fe20006000000 */
[----:B---3--:R-:W-:Y:S01]  /*e590*/  IMAD R68, R68, UR77, RZ ;  /* 0x0000004d44447c24 */ /* 0x008fe2000f8e02ff */
[----:B------:R-:W-:Y:S01]  /*e5a0*/  @!P0 IADD3 R177, PT, PT, -R177, RZ, RZ ;  /* 0x000000ffb1b18210 */ /* 0x000fe20007ffe1ff */
[----:B------:R1:W-:Y:S01]  /*e5b0*/  STL [R1+0x2c], R57 ;  /* 0x00002c3901007387 */ /* 0x0003e20000100800 */
[----:B------:R-:W3:Y:S01]  /*e5c0*/  LDCU UR59, c[0x0][0x3b0] ;  /* 0x00007600ff3b77ac */ /* 0x000ee20008000800 */
[C---:B------:R-:W-:Y:S01]  /*e5d0*/  SEL R39, R113.reuse, R239, !P4 ;  /* 0x000000ef71277207 */ /* 0x040fe20006000000 */
[----:B------:R-:W1:Y:S01]  /*e5e0*/  LDCU UR62, c[0x0][0x3b0] ;  /* 0x00007600ff3e77ac */ /* 0x000e620008000800 */
[----:B------:R-:W1:Y:S01]  /*e5f0*/  LDCU UR61, c[0x0][0x3b0] ;  /* 0x00007600ff3d77ac */ /* 0x000e620008000800 */
[----:B--2---:R-:W-:-:S02]  /*e600*/  SEL R194, R113, R194, !P4 ;  /* 0x000000c271c27207 */ /* 0x004fc40006000000 */
[----:B------:R-:W-:Y:S01]  /*e610*/  @!P1 IMAD.MOV R178, RZ, RZ, -R178 ;  /* 0x000000ffffb29224 */ /* 0x000fe200078e0ab2 */
[C---:B----4-:R-:W-:Y:S01]  /*e620*/  SEL R61, R113.reuse, R188, !P4 ;  /* 0x000000bc713d7207 */ /* 0x050fe20006000000 */
[----:B------:R-:W2:Y:S01]  /*e630*/  LDCU UR58, c[0x0][0x3b0] ;  /* 0x00007600ff3a77ac */ /* 0x000ea20008000800 */
[----:B------:R-:W-:Y:S01]  /*e640*/  IMAD R56, R194, UR70, RZ ;  /* 0x00000046c2387c24 */ /* 0x000fe2000f8e02ff */
[C---:B-1----:R-:W-:Y:S02]  /*e650*/  SEL R57, R113.reuse, R196, !P4 ;  /* 0x000000c471397207 */ /* 0x042fe40006000000 */
[C---:B------:R-:W-:Y:S02]  /*e660*/  SEL R190, R113.reuse, R190, !P4 ;  /* 0x000000be71be7207 */ /* 0x040fe40006000000 */
[C---:B------:R-:W-:Y:S01]  /*e670*/  SEL R248, R113.reuse, R192, !P4 ;  /* 0x000000c071f87207 */ /* 0x040fe20006000000 */
[----:B------:R1:W-:Y:S01]  /*e680*/  STL [R1+0xa8], R56 ;  /* 0x0000a83801007387 */ /* 0x0003e20000100800 */
[----:B------:R-:W-:-:S02]  /*e690*/  SEL R36, R113, R107, !P4 ;  /* 0x0000006b71247207 */ /* 0x000fc40006000000 */
[C---:B------:R-:W-:Y:S01]  /*e6a0*/  SEL R30, R113.reuse, R100, !P4 ;  /* 0x00000064711e7207 */ /* 0x040fe20006000000 */
[----:B------:R-:W4:Y:S01]  /*e6b0*/  LDL.LU R199, [R1+0x363c] ;  /* 0x00363c0001c77983 */ /* 0x000f220000300800 */
[----:B------:R-:W-:Y:S01]  /*e6c0*/  SEL R178, R113, R178, !P4 ;  /* 0x000000b271b27207 */ /* 0x000fe20006000000 */
[----:B------:R-:W-:Y:S01]  /*e6d0*/  IMAD R61, R61, UR65, RZ ;  /* 0x000000413d3d7c24 */ /* 0x000fe2000f8e02ff */
[----:B------:R-:W-:Y:S01]  /*e6e0*/  SEL R196, R113, R120, !P4 ;  /* 0x0000007871c47207 */ /* 0x000fe20006000000 */
[----:B------:R-:W2:Y:S01]  /*e6f0*/  LDL.LU R200, [R1+0x3638] ;  /* 0x0036380001c87983 */ /* 0x000ea20000300800 */
[----:B------:R-:W-:Y:S01]  /*e700*/  IMAD R57, R57, UR73, RZ ;  /* 0x0000004939397c24 */ /* 0x000fe2000f8e02ff */
[----:B------:R-:W2:Y:S02]  /*e710*/  LDCU UR73, c[0x0][0x3a0] ;  /* 0x00007400ff4977ac */ /* 0x000ea40008000800 */
[----:B------:R-:W2:Y:S01]  /*e720*/  LDL.LU R202, [R1+0x3634] ;  /* 0x0036340001ca7983 */ /* 0x000ea20000300800 */
[----:B------:R-:W-:Y:S01]  /*e730*/  IMAD R58, R190, UR67, RZ ;  /* 0x00000043be3a7c24 */ /* 0x000fe2000f8e02ff */
[----:B------:R-:W2:Y:S02]  /*e740*/  LDCU UR67, c[0x0][0x3b0] ;  /* 0x00007600ff4377ac */ /* 0x000ea40008000800 */
[----:B------:R-:W3:Y:S01]  /*e750*/  LDL.LU R204, [R1+0x3630] ;  /* 0x0036300001cc7983 */ /* 0x000ee20000300800 */
[----:B------:R-:W-:Y:S01]  /*e760*/  IMAD R248, R248, UR69, RZ ;  /* 0x00000045f8f87c24 */ /* 0x000fe2000f8e02ff */
[----:B------:R-:W2:Y:S02]  /*e770*/  LDCU UR69, c[0x0][0x3b0] ;  /* 0x00007600ff4577ac */ /* 0x000ea40008000800 */
[----:B------:R3:W-:Y:S01]  /*e780*/  STL [R1+0x18], R131 ;  /* 0x0000188301007387 */ /* 0x0007e20000100800 */
[----:B------:R-:W-:Y:S01]  /*e790*/  IMAD R36, R36, UR68, RZ ;  /* 0x0000004424247c24 */ /* 0x000fe2000f8e02ff */
[----:B------:R-:W2:Y:S01]  /*e7a0*/  LDCU UR68, c[0x0][0x3b0] ;  /* 0x00007600ff4477ac */ /* 0x000ea20008000800 */
[C---:B-1----:R-:W-:Y:S01]  /*e7b0*/  SEL R56, R113.reuse, R197, !P4 ;  /* 0x000000c571387207 */ /* 0x042fe20006000000 */
[----:B------:R-:W-:Y:S01]  /*e7c0*/  IMAD R100, R32, UR50, RZ ;  /* 0x0000003220647c24 */ /* 0x000fe2000f8e02ff */
[----:B------:R-:W1:Y:S01]  /*e7d0*/  LDCU UR65, c[0x0][0x3b0] ;  /* 0x00007600ff4177ac */ /* 0x000e620008000800 */
[----:B------:R-:W-:Y:S01]  /*e7e0*/  IMAD R60, R60, UR66, RZ ;  /* 0x000000423c3c7c24 */ /* 0x000fe2000f8e02ff */
[----:B------:R-:W1:Y:S01]  /*e7f0*/  LDCU UR77, c[0x0][0x3b0] ;  /* 0x00007600ff4d77ac */ /* 0x000e620008000800 */
[----:B------:R-:W1:Y:S01]  /*e800*/  LDCU UR70, c[0x0][0x3b0] ;  /* 0x00007600ff4677ac */ /* 0x000e620008000800 */
[----:B--2---:R-:W-:-:S02]  /*e810*/  SEL R202, R113, R202, !P4 ;  /* 0x000000ca71ca7207 */ /* 0x004fc40006000000 */
[C---:B------:R-:W-:Y:S02]  /*e820*/  SEL R200, R113.reuse, R200, !P4 ;  /* 0x000000c871c87207 */ /* 0x040fe40006000000 */
[C---:B---3--:R-:W-:Y:S01]  /*e830*/  SEL R131, R113.reuse, R204, !P4 ;  /* 0x000000cc71837207 */ /* 0x048fe20006000000 */
[----:B------:R-:W-:Y:S01]  /*e840*/  IMAD R52, R202, UR6, RZ ;  /* 0x00000006ca347c24 */ /* 0x000fe2000f8e02ff */
[C---:B------:R-:W-:Y:S01]  /*e850*/  SEL R197, R113.reuse, R118, !P4 ;  /* 0x0000007671c57207 */ /* 0x040fe20006000000 */
[----:B------:R-:W-:Y:S01]  /*e860*/  IMAD R53, R200, UR72, RZ ;  /* 0x00000048c8357c24 */ /* 0x000fe2000f8e02ff */
[----:B------:R-:W2:Y:S02]  /*e870*/  LDCU UR72, c[0x0][0x3a0] ;  /* 0x00007400ff4877ac */ /* 0x000ea40008000800 */
[----:B------:R3:W-:Y:S01]  /*e880*/  STL [R1+0x7c], R52 ;  /* 0x00007c3401007387 */ /* 0x0007e20000100800 */
[----:B------:R-:W-:Y:S01]  /*e890*/  SEL R204, R113, R97, !P4 ;  /* 0x0000006171cc7207 */ /* 0x000fe20006000000 */
[----:B------:R-:W-:Y:S01]  /*e8a0*/  IMAD R131, R131, UR8, RZ ;  /* 0x0000000883837c24 */ /* 0x000fe2000f8e02ff */
[C---:B------:R-:W-:Y:S01]  /*e8b0*/  SEL R200, R113.reuse, R81, !P4 ;  /* 0x0000005171c87207 */ /* 0x040fe20006000000 */
[----:B------:R-:W2:Y:S01]  /*e8c0*/  LDL.LU R206, [R1+0x362c] ;  /* 0x00362c0001ce7983 */ /* 0x000ea20000300800 */
[C---:B------:R-:W-:Y:S01]  /*e8d0*/  SEL R118, R113.reuse, R163, !P4 ;  /* 0x000000a371767207 */ /* 0x040fe20006000000 */
[----:B------:R-:W-:Y:S01]  /*e8e0*/  IMAD R204, R204, UR54, RZ ;  /* 0x00000036cccc7c24 */ /* 0x000fe2000f8e02ff */
[----:B------:R-:W1:Y:S01]  /*e8f0*/  LDCU UR54, c[0x0][0x3b0] ;  /* 0x00007600ff3677ac */ /* 0x000e620008000800 */
[----:B------:R-:W2:Y:S01]  /*e900*/  LDL.LU R208, [R1+0x3628] ;  /* 0x0036280001d07983 */ /* 0x000ea20000300800 */
[----:B------:R-:W-:-:S02]  /*e910*/  SEL R202, R113, R89, !P4 ;  /* 0x0000005971ca7207 */ /* 0x000fc40006000000 */
[C---:B---3--:R-:W-:Y:S01]  /*e920*/  SEL R52, R113.reuse, R205, !P4 ;  /* 0x000000cd71347207 */ /* 0x048fe20006000000 */
[----:B------:R-:W3:Y:S01]  /*e930*/  LDL.LU R210, [R1+0x3624] ;  /* 0x0036240001d27983 */ /* 0x000ee20000300800 */
[C---:B----4-:R-:W-:Y:S01]  /*e940*/  SEL R55, R113.reuse, R199, !P4 ;  /* 0x000000c771377207 */ /* 0x050fe20006000000 */
[----:B------:R-:W-:Y:S01]  /*e950*/  IMAD R56, R56, UR74, RZ ;  /* 0x0000004a38387c24 */ /* 0x000fe2000f8e02ff */
[C---:B------:R-:W-:Y:S01]  /*e960*/  SEL R32, R113.reuse, R99, !P4 ;  /* 0x0000006371207207 */ /* 0x040fe20006000000 */
[----:B------:R-:W4:Y:S01]  /*e970*/  LDL.LU R212, [R1+0x3620] ;  /* 0x0036200001d47983 */ /* 0x000f220000300800 */
[----:B------:R-:W1:Y:S01]  /*e980*/  LDCU UR8, c[0x0][0x3b0] ;  /* 0x00007600ff0877ac */ /* 0x000e620008000800 */
[C---:B------:R-:W-:Y:S02]  /*e990*/  SEL R120, R113.reuse, R130, !P4 ;  /* 0x0000008271787207 */ /* 0x040fe40006000000 */
[----:B------:R-:W-:Y:S01]  /*e9a0*/  SEL R107, R113, R123, !P4 ;  /* 0x0000007b716b7207 */ /* 0x000fe20006000000 */
[----:B------:R-:W1:Y:S01]  /*e9b0*/  LDCU UR6, c[0x0][0x3b0] ;  /* 0x00007600ff0677ac */ /* 0x000e620008000800 */
[----:B------:R-:W-:-:S02]  /*e9c0*/  IMAD R39, R39, UR43, RZ ;  /* 0x0000002b27277c24 */ /* 0x000fc4000f8e02ff */
[----:B------:R-:W-:Y:S01]  /*e9d0*/  IMAD R92, R92, UR59, RZ ;  /* 0x0000003b5c5c7c24 */ /* 0x000fe2000f8e02ff */
[----:B------:R-:W1:Y:S01]  /*e9e0*/  LDCU UR66, c[0x0][0x3b0] ;  /* 0x00007600ff4277ac */ /* 0x000e620008000800 */
[C---:B------:R-:W-:Y:S02]  /*e9f0*/  SEL R34, R113.reuse, R242, !P4 ;  /* 0x000000f271227207 */ /* 0x040fe40006000000 */
[----:B------:R-:W-:Y:S01]  /*ea00*/  SEL R177, R113, R177, !P4 ;  /* 0x000000b171b17207 */ /* 0x000fe20006000000 */
[----:B------:R-:W-:Y:S01]  /*ea10*/  IMAD R43, R43, UR27, RZ ;  /* 0x0000001b2b2b7c24 */ /* 0x000fe2000f8e02ff */
[----:B------:R-:W1:Y:S01]  /*ea20*/  LDCU UR50, c[0x0][0x3b0] ;  /* 0x00007600ff3277ac */ /* 0x000e620008000800 */
[C---:B---3--:R-:W-:Y:S01]  /*ea30*/  SEL R210, R113.reuse, R210, !P4 ;  /* 0x000000d271d27207 */ /* 0x048fe20006000000 */
[----:B------:R-:W-:Y:S01]  /*ea40*/  IMAD R200, R200, UR4, RZ ;  /* 0x00000004c8c87c24 */ /* 0x000fe2000f8e02ff */
[C---:B--2---:R-:W-:Y:S02]  /*ea50*/  SEL R208, R113.reuse, R208, !P4 ;  /* 0x000000d071d07207 */ /* 0x044fe40006000000 */
[C---:B------:R-:W-:Y:S01]  /*ea60*/  SEL R89, R113.reuse, R151, !P4 ;  /* 0x0000009771597207 */ /* 0x040fe20006000000 */
[----:B------:R-:W-:Y:S01]  /*ea70*/  IMAD R48, R210, UR14, RZ ;  /* 0x0000000ed2307c24 */ /* 0x000fe2000f8e02ff */
[----:B------:R-:W-:Y:S01]  /*ea80*/  UIADD3 UR4, UPT, UPT, UR73, 0x3f, URZ ;  /* 0x0000003f49047890 */ /* 0x000fe2000fffe0ff */
[----:B------:R-:W-:Y:S01]  /*ea90*/  IMAD R49, R208, UR12, RZ ;  /* 0x0000000cd0317c24 */ /* 0x000fe2000f8e02ff */
[----:B------:R-:W-:-:S02]  /*eaa0*/  SEL R210, R113, R104, !P4 ;  /* 0x0000006871d27207 */ /* 0x000fc40006000000 */
[C---:B------:R-:W-:Y:S01]  /*eab0*/  SEL R205, R113.reuse, R209, !P4 ;  /* 0x000000d171cd7207 */ /* 0x040fe20006000000 */
[----:B------:R4:W-:Y:S01]  /*eac0*/  STL [R1+0x3c], R48 ;  /* 0x00003c3001007387 */ /* 0x0009e20000100800 */
[----:B------:R-:W-:Y:S01]  /*ead0*/  UISETP.GT.AND UP0, UPT, UR4, 0x3f, UPT ;  /* 0x0000003f0400788c */ /* 0x000fe2000bf04270 */
[----:B------:R-:W-:Y:S01]  /*eae0*/  SEL R208, R113, R108, !P4 ;  /* 0x0000006c71d07207 */ /* 0x000fe20006000000 */
[----:B------:R-:W-:Y:S01]  /*eaf0*/  IMAD R55, R55, UR76, RZ ;  /* 0x0000004c37377c24 */ /* 0x000fe2000f8e02ff */
[----:B------:R-:W2:Y:S01]  /*eb00*/  LDL.LU R214, [R1+0x361c] ;  /* 0x00361c0001d67983 */ /* 0x000ea20000300800 */
[----:B------:R-:W-:Y:S01]  /*eb10*/  USEL UR73, URZ, 0x4, !UP0 ;  /* 0x00000004ff497887 */ /* 0x000fe2000c000000 */
[----:B------:R-:W-:Y:S01]  /*eb20*/  SEL R108, R113, R77, !P4 ;  /* 0x0000004d716c7207 */ /* 0x000fe20006000000 */
[----:B------:R-:W3:Y:S01]  /*eb30*/  LDCU UR76, c[0x0][0x3b0] ;  /* 0x00007600ff4c77ac */ /* 0x000ee20008000800 */
[----:B------:R-:W3:Y:S01]  /*eb40*/  LDL.LU R216, [R1+0x3618] ;  /* 0x0036180001d87983 */ /* 0x000ee20000300800 */
[----:B------:R-:W-:-:S02]  /*eb50*/  IMAD R99, R30, UR51, RZ ;  /* 0x000000331e637c24 */ /* 0x000fc4000f8e02ff */
[----:B------:R-:W-:Y:S01]  /*eb60*/  IMAD R52, R52, UR9, RZ ;  /* 0x0000000934347c24 */ /* 0x000fe2000f8e02ff */
[----:B------:R-:W3:Y:S01]  /*eb70*/  LDL.LU R218, [R1+0x3614] ;  /* 0x0036140001da7983 */ /* 0x000ee20000300800 */
[----:B------:R-:W-:Y:S01]  /*eb80*/  MOV R40, UR73 ;  /* 0x0000004900287c02 */ /* 0x000fe20008000f00 */
[----:B-1----:R-:W-:Y:S01]  /*eb90*/  IMAD R130, R121, UR8, RZ ;  /* 0x0000000879827c24 */ /* 0x002fe2000f8e02ff */
[C---:B------:R-:W-:Y:S01]  /*eba0*/  SEL R77, R113.reuse, R124, !P4 ;  /* 0x0000007c714d7207 */ /* 0x040fe20006000000 */
[----:B------:R-:W3:Y:S01]  /*ebb0*/  LDL.LU R158, [R1+0xf0] ;  /* 0x0000f000019e7983 */ /* 0x000ee20000300800 */
[----:B------:R-:W-:Y:S01]  /*ebc0*/  SEL R104, R113, R166, !P4 ;  /* 0x000000a671687207 */ /* 0x000fe20006000000 */
[----:B------:R-:W-:Y:S01]  /*ebd0*/  IMAD R67, R67, UR77, RZ ;  /* 0x0000004d43437c24 */ /* 0x000fe2000f8e02ff */
[C---:B----4-:R-:W-:Y:S01]  /*ebe0*/  SEL R48, R113.reuse, R212, !P4 ;  /* 0x000000d471307207 */ /* 0x050fe20006000000 */
[----:B------:R-:W4:Y:S01]  /*ebf0*/  LDL.LU R220, [R1+0x3610] ;  /* 0x0036100001dc7983 */ /* 0x000f220000300800 */
[----:B------:R-:W1:Y:S03]  /*ec00*/  LDCU UR43, c[0x0][0x3b0] ;  /* 0x00007600ff2b77ac */ /* 0x000e660008000800 */
[----:B------:R-:W4:Y:S01]  /*ec10*/  LDL.LU R155, [R1+0xe8] ;  /* 0x0000e800019b7983 */ /* 0x000f220000300800 */
[----:B------:R-:W1:Y:S03]  /*ec20*/  LDCU UR59, c[0x0][0x3b0] ;  /* 0x00007600ff3b77ac */ /* 0x000e660008000800 */
[----:B------:R-:W4:Y:S01]  /*ec30*/  LDL.LU R222, [R1+0x360c] ;  /* 0x00360c0001de7983 */ /* 0x000f220000300800 */
[C---:B------:R-:W-:Y:S01]  /*ec40*/  SEL R206, R113.reuse, R206, !P4 ;  /* 0x000000ce71ce7207 */ /* 0x040fe20006000000 */
[----:B------:R-:W1:Y:S02]  /*ec50*/  LDCU UR74, c[0x0][0x3b0] ;  /* 0x00007600ff4a77ac */ /* 0x000e640008000800 */
[----:B------:R-:W4:Y:S01]  /*ec60*/  LDL.LU R156, [R1+0xe4] ;  /* 0x0000e400019c7983 */ /* 0x000f220000300800 */
[----:B------:R-:W-:Y:S01]  /*ec70*/  IMAD R120, R120, UR17, RZ ;  /* 0x0000001178787c24 */ /* 0x000fe2000f8e02ff */
[----:B------:R-:W-:-:S02]  /*ec80*/  SEL R209, R113, R226, !P4 ;  /* 0x000000e271d17207 */ /* 0x000fc40006000000 */
[C---:B------:R-:W-:Y:S01]  /*ec90*/  SEL R199, R113.reuse, R233, !P4 ;  /* 0x000000e971c77207 */ /* 0x040fe20006000000 */
[----:B------:R-:W4:Y:S01]  /*eca0*/  LDL.LU R224, [R1+0x3608] ;  /* 0x0036080001e07983 */ /* 0x000f220000300800 */
[----:B------:R-:W-:Y:S01]  /*ecb0*/  IMAD R202, R202, UR62, RZ ;  /* 0x0000003ecaca7c24 */ /* 0x000fe2000f8e02ff */
[----:B------:R-:W1:Y:S02]  /*ecc0*/  LDCU UR73, c[0x0][0x3b0] ;  /* 0x00007600ff4977ac */ /* 0x000e640008000800 */
[----:B------:R-:W4:Y:S01]  /*ecd0*/  LDL.LU R154, [R1+0xdc] ;  /* 0x0000dc00019a7983 */ /* 0x000f220000300800 */
[----:B------:R-:W-:Y:S01]  /*ece0*/  IMAD R34, R34, UR44, RZ ;  /* 0x0000002c22227c24 */ /* 0x000fe2000f8e02ff */
[----:B------:R-:W1:Y:S02]  /*ecf0*/  LDCU UR9, c[0x0][0x3b0] ;  /* 0x00007600ff0977ac */ /* 0x000e640008000800 */
[----:B------:R-:W4:Y:S01]  /*ed00*/  LDL.LU R164, [R1+0xd0] ;  /* 0x0000d00001a47983 */ /* 0x000f220000300800 */
[----:B------:R-:W1:Y:S03]  /*ed10*/  LDCU UR14, c[0x0][0x3b0] ;  /* 0x00007600ff0e77ac */ /* 0x000e660008000800 */
[----:B------:R-:W4:Y:S01]  /*ed20*/  LDL.LU R161, [R1+0xcc] ;  /* 0x0000cc0001a17983 */ /* 0x000f220000300800 */
[----:B------:R-:W-:Y:S01]  /*ed30*/  IMAD R37, R232, UR36, RZ ;  /* 0x00000024e8257c24 */ /* 0x000fe2000f8e02ff */
[----:B------:R-:W1:Y:S02]  /*ed40*/  LDCU UR12, c[0x0][0x3b0] ;  /* 0x00007600ff0c77ac */ /* 0x000e640008000800 */
[----:B------:R-:W4:Y:S01]  /*ed50*/  LDL.LU R160, [R1+0xc0] ;  /* 0x0000c00001a07983 */ /* 0x000f220000300800 */
[----:B------:R-:W1:Y:S01]  /*ed60*/  LDCU UR27, c[0x0][0x3b0] ;  /* 0x00007600ff1b77ac */ /* 0x000e620008000800 */
[----:B--2---:R-:W-:-:S02]  /*ed70*/  SEL R214, R113, R214, !P4 ;  /* 0x000000d671d67207 */ /* 0x004fc40006000000 */
[C---:B---3--:R-:W-:Y:S01]  /*ed80*/  SEL R216, R113.reuse, R216, !P4 ;  /* 0x000000d871d87207 */ /* 0x048fe20006000000 */
[----:B------:R-:W-:Y:S01]  /*ed90*/  IMAD R210, R210, UR63, RZ ;  /* 0x0000003fd2d27c24 */ /* 0x000fe2000f8e02ff */
[----:B------:R-:W2:Y:S01]  /*eda0*/  LDCU UR51, c[0x0][0x3b0] ;  /* 0x00007600ff3377ac */ /* 0x000ea20008000800 */
[----:B------:R-:W-:Y:S01]  /*edb0*/  SEL R211, R113, R218, !P4 ;  /* 0x000000da71d37207 */ /* 0x000fe20006000000 */
[----:B------:R-:W-:Y:S01]  /*edc0*/  IMAD R30, R32, UR52, RZ ;  /* 0x00000034201e7c24 */ /* 0x000fe2000f8e02ff */
[----:B------:R-:W-:Y:S01]  /*edd0*/  ISETP.GE.AND P5, PT, R158, RZ, PT ;  /* 0x000000ff9e00720c */ /* 0x000fe20003fa6270 */
[----:B------:R-:W3:Y:S01]  /*ede0*/  LDCU UR77, c[0x0][0x3b0] ;  /* 0x00007600ff4d77ac */ /* 0x000ee20008000800 */
[----:B------:R-:W2:Y:S01]  /*edf0*/  LDL.LU R158, [R1+0xb4] ;  /* 0x0000b400019e7983 */ /* 0x000ea20000300800 */
[----:B----4-:R-:W-:-:S03]  /*ee00*/  ISETP.GE.AND P2, PT, R155, RZ, PT ;  /* 0x000000ff9b00720c */ /* 0x010fc60003f46270 */
[----:B------:R-:W4:Y:S01]  /*ee10*/  LDL.LU R169, [R1+0xb0] ;  /* 0x0000b00001a97983 */ /* 0x000f220000300800 */
[----:B------:R-:W-:-:S03]  /*ee20*/  ISETP.GE.AND P0, PT, R156, RZ, PT ;  /* 0x000000ff9c00720c */ /* 0x000fc60003f06270 */
[----:B------:R-:W3:Y:S03]  /*ee30*/  LDL.LU R165, [R1+0xac] ;  /* 0x0000ac0001a57983 */ /* 0x000ee60000300800 */
[----:B------:R-:W-:Y:S02]  /*ee40*/  @!P5 IADD3 R179, PT, PT, -R179, RZ, RZ ;  /* 0x000000ffb3b3d210 */ /* 0x000fe40007ffe1ff */
[C---:B------:R-:W-:Y:S01]  /*ee50*/  SEL R44, R113.reuse, R220, !P4 ;  /* 0x000000dc712c7207 */ /* 0x040fe20006000000 */
[----:B------:R-:W-:Y:S01]  /*ee60*/  IMAD R48, R48, UR16, RZ ;  /* 0x0000001030307c24 */ /* 0x000fe2000f8e02ff */
[----:B------:R-:W-:Y:S01]  /*ee70*/  SEL R212, R113, R96, !P4 ;  /* 0x0000006071d47207 */ /* 0x000fe20006000000 */
[----:B------:R-:W-:Y:S01]  /*ee80*/  IMAD R209, R209, UR30, RZ ;  /* 0x0000001ed1d17c24 */ /* 0x000fe2000f8e02ff */
[----:B------:R-:W1:Y:S01]  /*ee90*/  LDCU UR63, c[0x0][0x3b0] ;  /* 0x00007600ff3f77ac */ /* 0x000e620008000800 */
[----:B------:R-:W-:Y:S01]  /*eea0*/  ISETP.GE.AND P1, PT, R154, RZ, PT ;  /* 0x000000ff9a00720c */ /* 0x000fe20003f26270 */
[----:B------:R-:W-:-:S02]  /*eeb0*/  IMAD R46, R214, UR18, RZ ;  /* 0x00000012d62e7c24 */ /* 0x000fc4000f8e02ff */
[----:B------:R-:W-:Y:S01]  /*eec0*/  IMAD R211, R211, UR22, RZ ;  /* 0x00000016d3d37c24 */ /* 0x000fe2000f8e02ff */
[----:B------:R-:W-:Y:S01]  /*eed0*/  ISETP.GE.AND P5, PT, R164, RZ, PT ;  /* 0x000000ffa400720c */ /* 0x000fe20003fa6270 */
[----:B------:R-:W-:Y:S01]  /*eee0*/  @!P2 IMAD.MOV R180, RZ, RZ, -R180 ;  /* 0x000000ffffb4a224 */ /* 0x000fe200078e0ab4 */
[----:B------:R-:W3:Y:S01]  /*eef0*/  LDL.LU R164, [R1+0xa4] ;  /* 0x0000a40001a47983 */ /* 0x000ee20000300800 */
[----:B------:R-:W-:Y:S01]  /*ef00*/  @!P0 IADD3 R181, PT, PT, -R181, RZ, RZ ;  /* 0x000000ffb5b58210 */ /* 0x000fe20007ffe1ff */
[----:B------:R-:W1:Y:S02]  /*ef10*/  LDCU UR22, c[0x0][0x3b0] ;  /* 0x00007600ff1677ac */ /* 0x000e640008000800 */
[----:B------:R-:W3:Y:S01]  /*ef20*/  LDL.LU R167, [R1+0xa0] ;  /* 0x0000a00001a77983 */ /* 0x000ee20000300800 */
[----:B------:R-:W-:Y:S01]  /*ef30*/  SEL R155, R113, R228, !P4 ;  /* 0x000000e4719b7207 */ /* 0x000fe20006000000 */
[----:B------:R-:W-:Y:S01]  /*ef40*/  IMAD R44, R44, UR24, RZ ;  /* 0x000000182c2c7c24 */ /* 0x000fe2000f8e02ff */
[----:B------:R-:W1:Y:S01]  /*ef50*/  LDCU UR30, c[0x0][0x3b0] ;  /* 0x00007600ff1e77ac */ /* 0x000e620008000800 */
[----:B------:R-:W-:Y:S01]  /*ef60*/  @!P1 IMAD.MOV R35, RZ, RZ, -R35 ;  /* 0x000000ffff239224 */ /* 0x000fe200078e0a23 */
[----:B------:R-:W3:Y:S02]  /*ef70*/  LDL.LU R172, [R1+0x98] ;  /* 0x0000980001ac7983 */ /* 0x000ee40000300800 */
[----:B------:R-:W-:Y:S01]  /*ef80*/  @!P5 IMAD.MOV R182, RZ, RZ, -R182 ;  /* 0x000000ffffb6d224 */ /* 0x000fe200078e0ab6 */
[----:B------:R-:W-:Y:S01]  /*ef90*/  ISETP.GE.AND P2, PT, R161, RZ, PT ;  /* 0x000000ffa100720c */ /* 0x000fe20003f46270 */
[----:B------:R-:W3:Y:S01]  /*efa0*/  LDL.LU R170, [R1+0x94] ;  /* 0x0000940001aa7983 */ /* 0x000ee20000300800 */
[----:B------:R-:W-:Y:S01]  /*efb0*/  ISETP.GE.AND P0, PT, R160, RZ, PT ;  /* 0x000000ffa000720c */ /* 0x000fe20003f06270 */
[----:B------:R-:W-:Y:S01]  /*efc0*/  IMAD R45, R216, UR20, RZ ;  /* 0x00000014d82d7c24 */ /* 0x000fe2000f8e02ff */
[----:B------:R-:W-:Y:S01]  /*efd0*/  SEL R214, R113, R235, !P4 ;  /* 0x000000eb71d67207 */ /* 0x000fe20006000000 */
[----:B------:R-:W-:Y:S01]  /*efe0*/  IMAD R155, R155, UR32, RZ ;  /* 0x000000209b9b7c24 */ /* 0x000fe2000f8e02ff */
[----:B------:R-:W2:Y:S01]  /*eff0*/  LDCU UR52, c[0x0][0x3b0] ;  /* 0x00007600ff3477ac */ /* 0x000ea20008000800 */
[----:B------:R-:W-:Y:S01]  /*f000*/  IMAD R212, R212, UR55, RZ ;  /* 0x00000037d4d47c24 */ /* 0x000fe2000f8e02ff */
[----:B------:R-:W-:-:S02]  /*f010*/  SEL R32, R113, R103, !P4 ;  /* 0x0000006771207207 */ /* 0x000fc40006000000 */
[C---:B------:R-:W-:Y:S01]  /*f020*/  SEL R156, R113.reuse, R229, !P4 ;  /* 0x000000e5719c7207 */ /* 0x040fe20006000000 */
[----:B------:R-:W2:Y:S01]  /*f030*/  LDCU UR16, c[0x0][0x3b0] ;  /* 0x00007600ff1077ac */ /* 0x000ea20008000800 */
[----:B------:R-:W2:Y:S01]  /*f040*/  LDCU UR24, c[0x0][0x3b0] ;  /* 0x00007600ff1877ac */ /* 0x000ea20008000800 */
[C---:B------:R-:W-:Y:S01]  /*f050*/  SEL R224, R113.reuse, R224, !P4 ;  /* 0x000000e071e07207 */ /* 0x040fe20006000000 */
[----:B------:R-:W-:Y:S01]  /*f060*/  IMAD R208, R208, UR70, RZ ;  /* 0x00000046d0d07c24 */ /* 0x000fe2000f8e02ff */
[C---:B------:R-:W-:Y:S01]  /*f070*/  SEL R222, R113.reuse, R222, !P4 ;  /* 0x000000de71de7207 */ /* 0x040fe20006000000 */
[----:B------:R-:W-:Y:S01]  /*f080*/  IMAD R50, R206, UR10, RZ ;  /* 0x0000000ace327c24 */ /* 0x000fe2000f8e02ff */
[----:B------:R-:W-:Y:S01]  /*f090*/  SEL R154, R113, R230, !P4 ;  /* 0x000000e6719a7207 */ /* 0x000fe20006000000 */
[----:B-1----:R-:W-:Y:S01]  /*f0a0*/  IMAD R108, R108, UR74, RZ ;  /* 0x0000004a6c6c7c24 */ /* 0x002fe2000f8e02ff */
[----:B------:R-:W1:Y:S01]  /*f0b0*/  LDCU UR62, c[0x0][0x3b0] ;  /* 0x00007600ff3e77ac */ /* 0x000e620008000800 */
[----:B------:R-:W1:Y:S01]  /*f0c0*/  LDCU UR44, c[0x0][0x3b0] ;  /* 0x00007600ff2c77ac */ /* 0x000e620008000800 */
[----:B------:R-:W1:Y:S01]  /*f0d0*/  LDCU UR18, c[0x0][0x3b0] ;  /* 0x00007600ff1277ac */ /* 0x000e620008000800 */
[----:B------:R-:W-:Y:S01]  /*f0e0*/  IMAD R199, R199, UR37, RZ ;  /* 0x00000025c7c77c24 */ /* 0x000fe2000f8e02ff */
[----:B------:R-:W1:Y:S01]  /*f0f0*/  LDCU UR36, c[0x0][0x3b0] ;  /* 0x00007600ff2477ac */ /* 0x000e620008000800 */
[----:B--2---:R-:W-:-:S02]  /*f100*/  ISETP.GE.AND P1, PT, R158, RZ, PT ;  /* 0x000000ff9e00720c */ /* 0x004fc40003f26270 */
[----:B----4-:R-:W-:Y:S01]  /*f110*/  ISETP.GE.AND P5, PT, R169, RZ, PT ;  /* 0x000000ffa900720c */ /* 0x010fe20003fa6270 */
[----:B------:R-:W-:Y:S01]  /*f120*/  @!P2 IMAD.MOV R183, RZ, RZ, -R183 ;  /* 0x000000ffffb7a224 */ /* 0x000fe200078e0ab7 */
[----:B------:R-:W2:Y:S01]  /*f130*/  LDL.LU R169, [R1+0x8c] ;  /* 0x00008c0001a97983 */ /* 0x000ea20000300800 */
[----:B------:R-:W-:Y:S01]  /*f140*/  @!P0 IMAD.MOV R184, RZ, RZ, -R184 ;  /* 0x000000ffffb88224 */ /* 0x000fe200078e0ab8 */
[----:B------:R-:W-:Y:S01]  /*f150*/  SEL R160, R113, R236, !P4 ;  /* 0x000000ec71a07207 */ /* 0x000fe20006000000 */
[----:B------:R-:W-:-:S06]  /*f160*/  IMAD R214, R214, UR39, RZ ;  /* 0x00000027d6d67c24 */ /* 0x000fcc000f8e02ff */
[----:B------:R-:W-:Y:S01]  /*f170*/  @!P1 IADD3 R31, PT, PT, -R31, RZ, RZ ;  /* 0x000000ff1f1f9210 */ /* 0x000fe20007ffe1ff */
[----:B------:R-:W4:Y:S01]  /*f180*/  LDCU UR39, c[0x0][0x3b0] ;  /* 0x00007600ff2777ac */ /* 0x000f220008000800 */
[----:B------:R-:W1:Y:S01]  /*f190*/  LDCU UR20, c[0x0][0x3b0] ;  /* 0x00007600ff1477ac */ /* 0x000e620008000800 */
[----:B------:R-:W1:Y:S01]  /*f1a0*/  LDCU UR55, c[0x0][0x3b0] ;  /* 0x00007600ff3777ac */ /* 0x000e620008000800 */
[C---:B------:R-:W-:Y:S02]  /*f1b0*/  SEL R103, R113.reuse, R181, !P4 ;  /* 0x000000b571677207 */ /* 0x040fe40006000000 */
[----:B------:R-:W-:Y:S01]  /*f1c0*/  SEL R161, R113, R237, !P4 ;  /* 0x000000ed71a17207 */ /* 0x000fe20006000000 */
[----:B------:R-:W1:Y:S01]  /*f1d0*/  LDCU UR32, c[0x0][0x3b0] ;  /* 0x00007600ff2077ac */ /* 0x000e620008000800 */
[----:B------:R-:W-:Y:S02]  /*f1e0*/  IMAD R156, R156, UR33, RZ ;  /* 0x000000219c9c7c24 */ /* 0x000fe4000f8e02ff */
[----:B------:R-:W-:Y:S01]  /*f1f0*/  IMAD R129, R129, UR16, RZ ;  /* 0x0000001081817c24 */ /* 0x000fe2000f8e02ff */
[----:B------:R-:W1:Y:S01]  /*f200*/  LDCU UR70, c[0x0][0x3b0] ;  /* 0x00007600ff4677ac */ /* 0x000e620008000800 */
[----:B---3--:R-:W-:Y:S01]  /*f210*/  ISETP.GE.AND P1, PT, R167, RZ, PT ;  /* 0x000000ffa700720c */ /* 0x008fe20003f26270 */
[----:B------:R-:W-:Y:S01]  /*f220*/  @!P5 IMAD.MOV R101, RZ, RZ, -R101 ;  /* 0x000000ffff65d224 */ /* 0x000fe200078e0a65 */
[----:B------:R-:W3:Y:S01]  /*f230*/  LDL.LU R167, [R1+0x88] ;  /* 0x0000880001a77983 */ /* 0x000ee20000300800 */
[----:B------:R-:W-:Y:S01]  /*f240*/  ISETP.GE.AND P2, PT, R165, RZ, PT ;  /* 0x000000ffa500720c */ /* 0x000fe20003f46270 */
[----:B------:R-:W-:Y:S01]  /*f250*/  IMAD R41, R224, UR28, RZ ;  /* 0x0000001ce0297c24 */ /* 0x000fe2000f8e02ff */
[----:B------:R-:W-:Y:S01]  /*f260*/  ISETP.GE.AND P0, PT, R164, RZ, PT ;  /* 0x000000ffa400720c */ /* 0x000fe20003f06270 */
[----:B------:R-:W2:Y:S01]  /*f270*/  LDL.LU R174, [R1+0x84] ;  /* 0x0000840001ae7983 */ /* 0x000ea20000300800 */
[----:B------:R-:W-:Y:S01]  /*f280*/  ISETP.GE.AND P5, PT, R172, RZ, PT ;  /* 0x000000ffac00720c */ /* 0x000fe20003fa6270 */
[----:B------:R-:W-:Y:S01]  /*f290*/  IMAD R160, R160, UR40, RZ ;  /* 0x00000028a0a07c24 */ /* 0x000fe2000f8e02ff */
[----:B------:R-:W-:Y:S01]  /*f2a0*/  SEL R158, R113, R238, !P4 ;  /* 0x000000ee719e7207 */ /* 0x000fe20006000000 */
[----:B------:R-:W4:Y:S01]  /*f2b0*/  LDL.LU R173, [R1+0x78] ;  /* 0x0000780001ad7983 */ /* 0x000f220000300800 */
[----:B------:R-:W-:Y:S01]  /*f2c0*/  IMAD R161, R161, UR41, RZ ;  /* 0x00000029a1a17c24 */ /* 0x000fe2000f8e02ff */
[----:B------:R-:W1:Y:S01]  /*f2d0*/  LDCU UR33, c[0x0][0x3b0] ;  /* 0x00007600ff2177ac */ /* 0x000e620008000800 */
[----:B------:R-:W-:Y:S01]  /*f2e0*/  @!P1 IMAD.MOV R27, RZ, RZ, -R27 ;  /* 0x000000ffff1b9224 */ /* 0x000fe200078e0a1b */
[----:B------:R-:W4:Y:S01]  /*f2f0*/  LDL.LU R172, [R1+0x74] ;  /* 0x0000740001ac7983 */ /* 0x000f220000300800 */
[C---:B------:R-:W-:Y:S01]  /*f300*/  SEL R165, R113.reuse, R102, !P4 ;  /* 0x0000006671a57207 */ /* 0x040fe20006000000 */
[----:B------:R-:W-:Y:S01]  /*f310*/  IMAD.MOV.U32 R102, RZ, RZ, R29 ;  /* 0x000000ffff667224 */ /* 0x000fe200078e001d */
[----:B------:R-:W-:Y:S01]  /*f320*/  SEL R164, R113, R246, !P4 ;  /* 0x000000f671a47207 */ /* 0x000fe20006000000 */
[----:B------:R-:W-:Y:S01]  /*f330*/  @!P0 IMAD.MOV R28, RZ, RZ, -R28 ;  /* 0x000000ffff1c8224 */ /* 0x000fe200078e0a1c */
[----:B------:R-:W1:Y:S01]  /*f340*/  LDCU UR40, c[0x0][0x3b0] ;  /* 0x00007600ff2877ac */ /* 0x000e620008000800 */
[----:B------:R-:W-:Y:S01]  /*f350*/  @!P5 IMAD.MOV R26, RZ, RZ, -R26 ;  /* 0x000000ffff1ad224 */ /* 0x000fe200078e0a1a */
[----:B------:R-:W1:Y:S01]  /*f360*/  LDCU UR28, c[0x0][0x3b0] ;  /* 0x00007600ff1c77ac */ /* 0x000e620008000800 */
[----:B------:R-:W-:-:S02]  /*f370*/  IMAD R42, R222, UR26, RZ ;  /* 0x0000001ade2a7c24 */ /* 0x000fc4000f8e02ff */
[----:B------:R-:W-:Y:S01]  /*f380*/  IMAD R154, R154, UR34, RZ ;  /* 0x000000229a9a7c24 */ /* 0x000fe2000f8e02ff */
[----:B------:R-:W1:Y:S01]  /*f390*/  LDCU UR41, c[0x0][0x3b0] ;  /* 0x00007600ff2977ac */ /* 0x000e620008000800 */
[C---:B------:R-:W-:Y:S02]  /*f3a0*/  SEL R180, R113.reuse, R180, !P4 ;  /* 0x000000b471b47207 */ /* 0x040fe40006000000 */
[C---:B------:R-:W-:Y:S01]  /*f3b0*/  SEL R206, R113.reuse, R244, !P4 ;  /* 0x000000f471ce7207 */ /* 0x040fe20006000000 */
[----:B------:R-:W1:Y:S01]  /*f3c0*/  LDCU UR10, c[0x0][0x3b0] ;  /* 0x00007600ff0a77ac */ /* 0x000e620008000800 */
[----:B------:R-:W-:Y:S01]  /*f3d0*/  SEL R182, R113, R182, !P4 ;  /* 0x000000b671b67207 */ /* 0x000fe20006000000 */
[----:B------:R-:W1:Y:S01]  /*f3e0*/  LDCU UR74, c[0x0][0x3b0] ;  /* 0x00007600ff4a77ac */ /* 0x000e620008000800 */
[----:B------:R-:W1:Y:S01]  /*f3f0*/  LDCU UR37, c[0x0][0x3b0] ;  /* 0x00007600ff2577ac */ /* 0x000e620008000800 */
[----:B---3--:R-:W-:Y:S02]  /*f400*/  ISETP.GE.AND P1, PT, R167, RZ, PT ;  /* 0x000000ffa700720c */ /* 0x008fe40003f26270 */
[----:B------:R-:W-:Y:S01]  /*f410*/  @!P2 IADD3 R102, PT, PT, -R102, RZ, RZ ;  /* 0x000000ff6666a210 */ /* 0x000fe20007ffe1ff */
[----:B------:R-:W3:Y:S01]  /*f420*/  LDL.LU R167, [R1+0x70] ;  /* 0x0000700001a77983 */ /* 0x000ee20000300800 */
[----:B--2---:R-:W-:-:S02]  /*f430*/  ISETP.GE.AND P5, PT, R174, RZ, PT ;  /* 0x000000ffae00720c */ /* 0x004fc40003fa6270 */
[----:B------:R-:W-:Y:S01]  /*f440*/  SEL R29, R113, R98, !P4 ;  /* 0x00000062711d7207 */ /* 0x000fe20006000000 */
[----:B------:R-:W2:Y:S01]  /*f450*/  LDL.LU R186, [R1+0x68] ;  /* 0x0000680001ba7983 */ /* 0x000ea20000300800 */
[----:B------:R-:W-:Y:S01]  /*f460*/  ISETP.GE.AND P0, PT, R169, RZ, PT ;  /* 0x000000ffa900720c */ /* 0x000fe20003f06270 */
[----:B------:R-:W-:Y:S01]  /*f470*/  IMAD R164, R164, UR48, RZ ;  /* 0x00000030a4a47c24 */ /* 0x000fe2000f8e02ff */
[C---:B------:R-:W-:Y:S01]  /*f480*/  SEL R183, R113.reuse, R183, !P4 ;  /* 0x000000b771b77207 */ /* 0x040fe20006000000 */
[----:B------:R-:W3:Y:S01]  /*f490*/  LDL.LU R185, [R1+0x64] ;  /* 0x0000640001b97983 */ /* 0x000ee20000300800 */
[----:B------:R-:W-:Y:S01]  /*f4a0*/  ISETP.GE.AND P2, PT, R170, RZ, PT ;  /* 0x000000ffaa00720c */ /* 0x000fe20003f46270 */
[----:B------:R-:W-:Y:S01]  /*f4b0*/  @!P1 IMAD.MOV R23, RZ, RZ, -R23 ;  /* 0x000000ffff179224 */ /* 0x000fe200078e0a17 */
[----:B------:R-:W-:Y:S01]  /*f4c0*/  SEL R98, R113, R93, !P4 ;  /* 0x0000005d71627207 */ /* 0x000fe20006000000 */
[----:B------:R-:W2:Y:S01]  /*f4d0*/  LDCU UR48, c[0x0][0x3b0] ;  /* 0x00007600ff3077ac */ /* 0x000ea20008000800 */
[----:B------:R-:W-:-:S02]  /*f4e0*/  MOV R93, R25 ;  /* 0x00000019005d7202 */ /* 0x000fc40000000f00 */
[----:B------:R-:W-:Y:S01]  /*f4f0*/  @!P5 IADD3 R22, PT, PT, -R22, RZ, RZ ;  /* 0x000000ff1616d210 */ /* 0x000fe20007ffe1ff */
[----:B------:R-:W-:Y:S01]  /*f500*/  IMAD R165, R165, UR49, RZ ;  /* 0x00000031a5a57c24 */ /* 0x000fe2000f8e02ff */
[----:B------:R-:W-:Y:S01]  /*f510*/  SEL R184, R113, R184, !P4 ;  /* 0x000000b871b87207 */ /* 0x000fe20006000000 */
[----:B------:R-:W-:Y:S01]  /*f520*/  @!P0 IMAD.MOV R24, RZ, RZ, -R24 ;  /* 0x000000ffff188224 */ /* 0x000fe200078e0a18 */
[----:B------:R-:W2:Y:S03]  /*f530*/  LDCU UR26, c[0x0][0x3b0] ;  /* 0x00007600ff1a77ac */ /* 0x000ea60008000800 */
[----:B------:R-:W-:Y:S01]  /*f540*/  @!P2 IMAD.MOV R93, RZ, RZ, -R93 ;  /* 0x000000ffff5da224 */ /* 0x000fe200078e0a5d */
[----:B----4-:R-:W-:Y:S01]  /*f550*/  ISETP.GE.AND P2, PT, R173, RZ, PT ;  /* 0x000000ffad00720c */ /* 0x010fe20003f46270 */
[----:B------:R-:W-:Y:S01]  /*f560*/  IMAD R158, R158, UR42, RZ ;  /* 0x0000002a9e9e7c24 */ /* 0x000fe2000f8e02ff */
[----:B------:R-:W4:Y:S01]  /*f570*/  LDL.LU R173, [R1+0x58] ;  /* 0x0000580001ad7983 */ /* 0x000f220000300800 */
[----:B-1----:R-:W-:Y:S01]  /*f580*/  IMAD R118, R118, UR33, RZ ;  /* 0x0000002176767c24 */ /* 0x002fe2000f8e02ff */
[----:B------:R-:W1:Y:S02]  /*f590*/  LDCU UR34, c[0x0][0x3b0] ;  /* 0x00007600ff2277ac */ /* 0x000e640008000800 */
[----:B------:R-:W4:Y:S01]  /*f5a0*/  LDL.LU R176, [R1+0x54] ;  /* 0x0000540001b07983 */ /* 0x000f220000300800 */
[----:B--2---:R-:W-:Y:S01]  /*f5b0*/  ISETP.GE.AND P5, PT, R186, RZ, PT ;  /* 0x000000ffba00720c */ /* 0x004fe20003fa6270 */
[----:B------:R-:W2:Y:S02]  /*f5c0*/  LDCU UR49, c[0x0][0x3b0] ;  /* 0x00007600ff3177ac */ /* 0x000ea40008000800 */
[----:B------:R-:W2:Y:S01]  /*f5d0*/  LDL.LU R186, [R1+0x50] ;  /* 0x0000500001ba7983 */ /* 0x000ea20000300800 */
[----:B---3--:R-:W-:-:S02]  /*f5e0*/  ISETP.GE.AND P1, PT, R167, RZ, PT ;  /* 0x000000ffa700720c */ /* 0x008fc40003f26270 */
[C---:B------:R-:W-:Y:S01]  /*f5f0*/  SEL R167, R113.reuse, R85, !P4 ;  /* 0x0000005571a77207 */ /* 0x040fe20006000000 */
[----:B------:R-:W-:Y:S01]  /*f600*/  IMAD.MOV.U32 R85, RZ, RZ, R21 ;  /* 0x000000ffff557224 */ /* 0x000fe200078e0015 */
[----:B------:R-:W3:Y:S01]  /*f610*/  LDL.LU R189, [R1+0x4c] ;  /* 0x00004c0001bd7983 */ /* 0x000ee20000300800 */
[----:B------:R-:W-:Y:S02]  /*f620*/  ISETP.GE.AND P0, PT, R172, RZ, PT ;  /* 0x000000ffac00720c */ /* 0x000fe40003f06270 */
[----:B------:R-:W-:Y:S01]  /*f630*/  SEL R169, R113, R94, !P4 ;  /* 0x0000005e71a97207 */ /* 0x000fe20006000000 */
[----:B------:R-:W-:Y:S01]  /*f640*/  @!P2 IMAD.MOV R85, RZ, RZ, -R85 ;  /* 0x000000ffff55a224 */ /* 0x000fe200078e0a55 */
[----:B------:R-:W-:Y:S01]  /*f650*/  ISETP.GE.AND P2, PT, R185, RZ, PT ;  /* 0x000000ffb900720c */ /* 0x000fe20003f46270 */
[----:B------:R-:W-:Y:S01]  /*f660*/  @!P5 IMAD.MOV R18, RZ, RZ, -R18 ;  /* 0x000000ffff12d224 */ /* 0x000fe200078e0a12 */
[----:B------:R-:W3:Y:S01]  /*f670*/  LDL R185, [R1+0x3584] ;  /* 0x0035840001b97983 */ /* 0x000ee20000100800 */
[----:B------:R-:W-:-:S02]  /*f680*/  SEL R163, R113, R24, !P4 ;  /* 0x0000001871a37207 */ /* 0x000fc40006000000 */
[C---:B------:R-:W-:Y:S01]  /*f690*/  SEL R170, R113.reuse, R95, !P4 ;  /* 0x0000005f71aa7207 */ /* 0x040fe20006000000 */
[----:B------:R-:W3:Y:S01]  /*f6a0*/  LDL R188, [R1+0x3580] ;  /* 0x0035800001bc7983 */ /* 0x000ee20000100800 */
[C---:B------:R-:W-:Y:S02]  /*f6b0*/  SEL R174, R113.reuse, R105, !P4 ;  /* 0x0000006971ae7207 */ /* 0x040fe40006000000 */
[----:B------:R-:W-:Y:S01]  /*f6c0*/  SEL R181, R113, R23, !P4 ;  /* 0x0000001771b57207 */ /* 0x000fe20006000000 */
[----:B------:R-:W-:Y:S01]  /*f6d0*/  @!P0 IMAD.MOV R20, RZ, RZ, -R20 ;  /* 0x000000ffff148224 */ /* 0x000fe200078e0a14 */
[----:B----4-:R-:W-:Y:S01]  /*f6e0*/  ISETP.GE.AND P0, PT, R173, RZ, PT ;  /* 0x000000ffad00720c */ /* 0x010fe20003f06270 */
[----:B------:R-:W4:Y:S01]  /*f6f0*/  LDL R190, [R1+0x3570] ;  /* 0x0035700001be7983 */ /* 0x000f220000100800 */
[C---:B------:R-:W-:Y:S01]  /*f700*/  SEL R25, R113.reuse, R90, !P4 ;  /* 0x0000005a71197207 */ /* 0x040fe20006000000 */
[----:B------:R-:W-:Y:S01]  /*f710*/  IMAD R98, R98, UR58, RZ ;  /* 0x0000003a62627c24 */ /* 0x000fe2000f8e02ff */
[----:B------:R-:W-:Y:S01]  /*f720*/  SEL R124, R113, R22, !P4 ;  /* 0x00000016717c7207 */ /* 0x000fe20006000000 */
[----:B------:R-:W4:Y:S01]  /*f730*/  LDL R173, [R1+0x357c] ;  /* 0x00357c0001ad7983 */ /* 0x000f220000100800 */
[----:B------:R-:W-:Y:S01]  /*f740*/  IMAD R29, R29, UR53, RZ ;  /* 0x000000351d1d7c24 */ /* 0x000fe2000f8e02ff */
[----:B------:R-:W1:Y:S02]  /*f750*/  LDCU UR42, c[0x0][0x3b0] ;  /* 0x00007600ff2a77ac */ /* 0x000e640008000800 */
[----:B------:R-:W4:Y:S04]  /*f760*/  LDL R192, [R1+0x3574] ;  /* 0x0035740001c07983 */ /* 0x000f280000100800 */
[----:B------:R-:W4:Y:S01]  /*f770*/  LDL R191, [R1+0x356c] ;  /* 0x00356c0001bf7983 */ /* 0x000f220000100800 */
[----:B--2---:R-:W-:-:S02]  /*f780*/  ISETP.GE.AND P5, PT, R186, RZ, PT ;  /* 0x000000ffba00720c */ /* 0x004fc40003fa6270 */
[----:B---3--:R-:W-:Y:S01]  /*f790*/  ISETP.GE.AND P6, PT, R185, RZ, PT ;  /* 0x000000ffb900720c */ /* 0x008fe20003fc6270 */
[----:B------:R-:W2:Y:S01]  /*f7a0*/  LDL R186, [R1+0x3578] ;  /* 0x0035780001ba7983 */ /* 0x000ea20000100800 */
[----:B------:R-:W-:Y:S02]  /*f7b0*/  @!P2 IMAD.MOV R17, RZ, RZ, -R17 ;  /* 0x000000ffff11a224 */ /* 0x000fe400078e0a11 */
[----:B------:R-:W-:Y:S01]  /*f7c0*/  @!P0 IMAD.MOV R16, RZ, RZ, -R16 ;  /* 0x000000ffff108224 */ /* 0x000fe200078e0a10 */
[----:B------:R-:W3:Y:S01]  /*f7d0*/  LDL R185, [R1+0x3568] ;  /* 0x0035680001b97983 */ /* 0x000ee20000100800 */
[----:B------:R-:W-:Y:S02]  /*f7e0*/  ISETP.GE.AND P2, PT, R189, RZ, PT ;  /* 0x000000ffbd00720c */ /* 0x000fe40003f46270 */
[----:B------:R-:W-:Y:S01]  /*f7f0*/  SEL R94, R113, R106, !P4 ;  /* 0x0000006a715e7207 */ /* 0x000fe20006000000 */
[----:B------:R-:W3:Y:S01]  /*f800*/  LDL R189, [R1+0x3564] ;  /* 0x0035640001bd7983 */ /* 0x000ee20000100800 */
[----:B------:R-:W-:Y:S01]  /*f810*/  ISETP.GE.AND P0, PT, R187, UR72, PT ;  /* 0x00000048bb007c0c */ /* 0x000fe2000bf06270 */
[----:B------:R-:W-:Y:S01]  /*f820*/  @!P5 IMAD.MOV R14, RZ, RZ, -R14 ;  /* 0x000000ffff0ed224 */ /* 0x000fe200078e0a0e */
[----:B------:R-:W-:Y:S01]  /*f830*/  SEL R21, R113, R82, !P4 ;  /* 0x0000005271157207 */ /* 0x000fe20006000000 */
[----:B------:R-:W3:Y:S01]  /*f840*/  LDL R187, [R1+0x3560] ;  /* 0x0035600001bb7983 */ /* 0x000ee20000100800 */
[----:B------:R-:W-:Y:S01]  /*f850*/  @!P1 IADD3 R19, PT, PT, -R19, RZ, RZ ;  /* 0x000000ff13139210 */ /* 0x000fe20007ffe1ff */
[----:B------:R-:W-:-:S02]  /*f860*/  IMAD R170, R170, UR56, RZ ;  /* 0x00000038aaaa7c24 */ /* 0x000fc4000f8e02ff */
[----:B------:R-:W-:Y:S01]  /*f870*/  IMAD R174, R174, UR64, RZ ;  /* 0x00000040aeae7c24 */ /* 0x000fe2000f8e02ff */
[----:B------:R-:W-:Y:S01]  /*f880*/  SEL R105, R113, R150, !P4 ;  /* 0x0000009671697207 */ /* 0x000fe20006000000 */
[----:B------:R-:W-:Y:S01]  /*f890*/  @!P2 IMAD.MOV R13, RZ, RZ, -R13 ;  /* 0x000000ffff0da224 */ /* 0x000fe200078e0a0d */
[----:B------:R-:W-:Y:S01]  /*f8a0*/  SEL R81, R40, RZ, !P0 ;  /* 0x000000ff28517207 */ /* 0x000fe20004000000 */
[----:B------:R-:W-:Y:S01]  /*f8b0*/  IMAD R94, R94, UR67, RZ ;  /* 0x000000435e5e7c24 */ /* 0x000fe2000f8e02ff */
[----:B------:R-:W-:Y:S01]  /*f8c0*/  ISETP.GE.AND P0, PT, R188, RZ, PT ;  /* 0x000000ffbc00720c */ /* 0x000fe20003f06270 */
[----:B------:R-:W1:Y:S01]  /*f8d0*/  LDCU UR67, c[0x0][0x3b0] ;  /* 0x00007600ff4377ac */ /* 0x000e620008000800 */
[----:B------:R-:W3:Y:S01]  /*f8e0*/  LDL R188, [R1+0x355c] ;  /* 0x00355c0001bc7983 */ /* 0x000ee20000100800 */
[----:B----4-:R-:W-:Y:S01]  /*f8f0*/  ISETP.GE.AND P5, PT, R173, RZ, PT ;  /* 0x000000ffad00720c */ /* 0x010fe20003fa6270 */
[----:B------:R-:W-:Y:S01]  /*f900*/  IMAD R21, R21, UR69, RZ ;  /* 0x0000004515157c24 */ /* 0x000fe2000f8e02ff */
[----:B------:R-:W-:Y:S01]  /*f910*/  SEL R166, R113, R16, !P4 ;  /* 0x0000001071a67207 */ /* 0x000fe20006000000 */
[----:B------:R-:W4:Y:S01]  /*f920*/  LDCU UR69, c[0x0][0x3b0] ;  /* 0x00007600ff4577ac */ /* 0x000f220008000800 */
[----:B------:R-:W-:-:S02]  /*f930*/  @!P6 IADD3 R12, PT, PT, -R12, RZ, RZ ;  /* 0x000000ff0c0ce210 */ /* 0x000fc40007ffe1ff */
[----:B------:R-:W-:Y:S01]  /*f940*/  ISETP.GE.AND P1, PT, R176, RZ, PT ;  /* 0x000000ffb000720c */ /* 0x000fe20003f26270 */
[----:B------:R-:W1:Y:S01]  /*f950*/  LDCU UR56, c[0x0][0x3b0] ;  /* 0x00007600ff3877ac */ /* 0x000e620008000800 */
[C---:B------:R-:W-:Y:S02]  /*f960*/  SEL R90, R113.reuse, R133, !P4 ;  /* 0x00000085715a7207 */ /* 0x040fe40006000000 */
[C---:B------:R-:W-:Y:S02]  /*f970*/  SEL R106, R113.reuse, R132, !P4 ;  /* 0x00000084716a7207 */ /* 0x040fe40006000000 */
[----:B------:R-:W-:Y:S01]  /*f980*/  SEL R172, R113, R86, !P4 ;  /* 0x0000005671ac7207 */ /* 0x000fe20006000000 */
[----:B------:R-:W-:Y:S01]  /*f990*/  IMAD R169, R169, UR57, RZ ;  /* 0x00000039a9a97c24 */ /* 0x000fe2000f8e02ff */
[----:B------:R-:W1:Y:S01]  /*f9a0*/  LDCU UR64, c[0x0][0x3b0] ;  /* 0x00007600ff4077ac */ /* 0x000e620008000800 */
[----:B------:R-:W1:Y:S01]  /*f9b0*/  LDCU UR72, c[0x0][0x3b0] ;  /* 0x00007600ff4877ac */ /* 0x000e620008000800 */
[----:B------:R-:W-:-:S02]  /*f9c0*/  SEL R95, R113, R111, !P4 ;  /* 0x0000006f715f7207 */ /* 0x000fc40006000000 */
[----:B------:R-:W-:Y:S01]  /*f9d0*/  SEL R22, R113, R18, !P4 ;  /* 0x0000001271167207 */ /* 0x000fe20006000000 */
[----:B------:R-:W-:Y:S01]  /*f9e0*/  IMAD R167, R167, UR66, RZ ;  /* 0x00000042a7a77c24 */ /* 0x000fe2000f8e02ff */
[----:B------:R-:W1:Y:S01]  /*f9f0*/  LDCU UR53, c[0x0][0x3b0] ;  /* 0x00007600ff3577ac */ /* 0x000e620008000800 */
[----:B------:R-:W-:Y:S02]  /*fa00*/  IMAD R25, R25, UR61, RZ ;  /* 0x0000003d19197c24 */ /* 0x000fe4000f8e02ff */
[----:B------:R-:W-:Y:S01]  /*fa10*/  IMAD R206, R206, UR46, RZ ;  /* 0x0000002ecece7c24 */ /* 0x000fe2000f8e02ff */
[----:B------:R-:W1:Y:S01]  /*fa20*/  LDCU UR58, c[0x0][0x3b0] ;  /* 0x00007600ff3a77ac */ /* 0x000e620008000800 */
[----:B--2---:R-:W-:Y:S01]  /*fa30*/  ISETP.GE.AND P2, PT, R186, RZ, PT ;  /* 0x000000ffba00720c */ /* 0x004fe20003f46270 */
[----:B------:R-:W-:Y:S01]  /*fa40*/  @!P5 IMAD.MOV R10, RZ, RZ, -R10 ;  /* 0x000000ffff0ad224 */ /* 0x000fe200078e0a0a */
[----:B------:R-:W2:Y:S01]  /*fa50*/  LDL R186, [R1+0x3558] ;  /* 0x0035580001ba7983 */ /* 0x000ea20000100800 */
[----:B------:R-:W-:Y:S01]  /*fa60*/  SEL R40, R40, RZ, !P3 ;  /* 0x000000ff28287207 */ /* 0x000fe20005800000 */
[----:B------:R-:W-:-:S02]  /*fa70*/  @!P0 IMAD.MOV R11, RZ, RZ, -R11 ;  /* 0x000000ffff0b8224 */ /* 0x000fc400078e0a0b */
[----:B------:R-:W-:Y:S01]  /*fa80*/  IMAD R16, R144, UR21, RZ ;  /* 0x0000001590107c24 */ /* 0x000fe2000f8e02ff */
[----:B------:R-:W-:Y:S02]  /*fa90*/  ISETP.GE.AND P6, PT, R191, RZ, PT ;  /* 0x000000ffbf00720c */ /* 0x000fe40003fc6270 */
[C---:B------:R-:W-:Y:S01]  /*faa0*/  SEL R176, R113.reuse, R109, !P4 ;  /* 0x0000006d71b07207 */ /* 0x040fe20006000000 */
[----:B------:R-:W-:Y:S02]  /*fab0*/  IMAD R150, R196, UR7, RZ ;  /* 0x00000007c4967c24 */ /* 0x000fe4000f8e02ff */
[----:B------:R-:W-:Y:S01]  /*fac0*/  @!P1 IMAD.MOV R15, RZ, RZ, -R15 ;  /* 0x000000ffff0f9224 */ /* 0x000fe200078e0a0f */
[----:B------:R-:W-:Y:S01]  /*fad0*/  SEL R133, R113, R153, !P4 ;  /* 0x0000009971857207 */ /* 0x000fe20006000000 */
[----:B------:R-:W-:Y:S01]  /*fae0*/  @!P2 IMAD.MOV R9, RZ, RZ, -R9 ;  /* 0x000000ffff09a224 */ /* 0x000fe200078e0a09 */
[----:B---3--:R-:W-:Y:S02]  /*faf0*/  ISETP.GE.AND P2, PT, R185, RZ, PT ;  /* 0x000000ffb900720c */ /* 0x008fe40003f46270 */
[C---:B------:R-:W-:Y:S01]  /*fb00*/  SEL R132, R113.reuse, R26, !P4 ;  /* 0x0000001a71847207 */ /* 0x040fe20006000000 */
[----:B------:R-:W3:Y:S01]  /*fb10*/  LDL.LU R185, [R1+0x48] ;  /* 0x0000480001b97983 */ /* 0x000ee20000300800 */
[----:B------:R-:W-:Y:S01]  /*fb20*/  SEL R173, R113, R110, !P4 ;  /* 0x0000006e71ad7207 */ /* 0x000fe20006000000 */
[----:B------:R-:W-:Y:S01]  /*fb30*/  IMAD R172, R172, UR65, RZ ;  /* 0x00000041acac7c24 */ /* 0x000fe2000f8e02ff */
[----:B------:R-:W-:Y:S01]  /*fb40*/  ISETP.GE.AND P5, PT, R190, RZ, PT ;  /* 0x000000ffbe00720c */ /* 0x000fe20003fa6270 */
[----:B------:R-:W3:Y:S01]  /*fb50*/  LDL.LU R220, [R1] ;  /* 0x0000000001dc7983 */ /* 0x000ee20000300800 */
[----:B------:R-:W-:-:S02]  /*fb60*/  ISETP.GE.AND P3, PT, R187, RZ, PT ;  /* 0x000000ffbb00720c */ /* 0x000fc40003f66270 */
[C---:B------:R-:W-:Y:S01]  /*fb70*/  SEL R123, R113.reuse, R14, !P4 ;  /* 0x0000000e717b7207 */ /* 0x040fe20006000000 */
[----:B------:R-:W4:Y:S01]  /*fb80*/  LDL R218, [R1+0x8] ;  /* 0x0000080001da7983 */ /* 0x000f220000100800 */
[----:B-1----:R-:W-:Y:S01]  /*fb90*/  IMAD R124, R124, UR56, RZ ;  /* 0x000000387c7c7c24 */ /* 0x002fe2000f8e02ff */
[----:B------:R-:W-:Y:S01]  /*fba0*/  SEL R19, R113, R19, !P4 ;  /* 0x0000001371137207 */ /* 0x000fe20006000000 */
[----:B------:R-:W-:Y:S01]  /*fbb0*/  @!P2 IMAD.MOV R5, RZ, RZ, -R5 ;  /* 0x000000ffff05a224 */ /* 0x000fe200078e0a05 */
[----:B------:R-:W-:Y:S01]  /*fbc0*/  ISETP.GE.AND P0, PT, R192, RZ, PT ;  /* 0x000000ffc000720c */ /* 0x000fe20003f06270 */
[----:B------:R-:W-:Y:S01]  /*fbd0*/  IMAD R95, R95, UR75, RZ ;  /* 0x0000004b5f5f7c24 */ /* 0x000fe2000f8e02ff */
[C---:B------:R-:W-:Y:S01]  /*fbe0*/  SEL R10, R113.reuse, R10, !P4 ;  /* 0x0000000a710a7207 */ /* 0x040fe20006000000 */
[----:B------:R-:W-:Y:S01]  /*fbf0*/  IMAD R176, R176, UR71, RZ ;  /* 0x00000047b0b07c24 */ /* 0x000fe2000f8e02ff */
[C---:B------:R-:W-:Y:S01]  /*fc00*/  SEL R191, R113.reuse, R128, !P4 ;  /* 0x0000008071bf7207 */ /* 0x040fe20006000000 */
[----:B------:R-:W-:Y:S01]  /*fc10*/  @!P5 IMAD.MOV R7, RZ, RZ, -R7 ;  /* 0x000000ffff07d224 */ /* 0x000fe200078e0a07 */
[----:B------:R-:W-:Y:S01]  /*fc20*/  ISETP.GE.AND P5, PT, R188, RZ, PT ;  /* 0x000000ffbc00720c */ /* 0x000fe20003fa6270 */
[----:B------:R-:W-:Y:S01]  /*fc30*/  @!P3 IMAD.MOV R3, RZ, RZ, -R3 ;  /* 0x000000ffff03b224 */ /* 0x000fe200078e0a03 */
[C---:B------:R-:W-:Y:S01]  /*fc40*/  SEL R188, R113.reuse, R126, !P4 ;  /* 0x0000007e71bc7207 */ /* 0x040fe20006000000 */
[----:B------:R-:W-:Y:S01]  /*fc50*/  @!P6 IMAD.MOV R6, RZ, RZ, -R6 ;  /* 0x000000ffff06e224 */ /* 0x000fe200078e0a06 */
[C---:B------:R-:W-:Y:S01]  /*fc60*/  SEL R126, R113.reuse, R179, !P4 ;  /* 0x000000b3717e7207 */ /* 0x040fe20006000000 */
[----:B------:R-:W1:Y:S01]  /*fc70*/  LDCU UR57, c[0x0][0x3b0] ;  /* 0x00007600ff3977ac */ /* 0x000e620008000800 */
[----:B------:R-:W-:-:S02]  /*fc80*/  SEL R190, R113, R127, !P4 ;  /* 0x0000007f71be7207 */ /* 0x000fc40006000000 */
[C---:B------:R-:W-:Y:S01]  /*fc90*/  SEL R179, R113.reuse, R31, !P4 ;  /* 0x0000001f71b37207 */ /* 0x040fe20006000000 */
[----:B------:R1:W-:Y:S01]  /*fca0*/  STL.64 [R1+0x3600], R116 ;  /* 0x0036007401007387 */ /* 0x0003e20000100a00 */
[C---:B------:R-:W-:Y:S01]  /*fcb0*/  SEL R192, R113.reuse, R146, !P4 ;  /* 0x0000009271c07207 */ /* 0x040fe20006000000 */
[----:B------:R-:W1:Y:S01]  /*fcc0*/  LDCU UR71, c[0x0][0x3b0] ;  /* 0x00007600ff4777ac */ /* 0x000e620008000800 */
[C---:B------:R-:W-:Y:S02]  /*fcd0*/  SEL R127, R113.reuse, R162, !P4 ;  /* 0x000000a2717f7207 */ /* 0x040fe40006000000 */
[C---:B------:R-:W-:Y:S01]  /*fce0*/  SEL R146, R113.reuse, R157, !P4 ;  /* 0x0000009d71927207 */ /* 0x040fe20006000000 */
[----:B------:R-:W1:Y:S01]  /*fcf0*/  LDCU UR61, c[0x0][0x3b0] ;  /* 0x00007600ff3d77ac */ /* 0x000e620008000800 */
[C---:B------:R-:W-:Y:S02]  /*fd00*/  SEL R162, R113.reuse, R9, !P4 ;  /* 0x0000000971a27207 */ /* 0x040fe40006000000 */
[----:B------:R-:W-:Y:S01]  /*fd10*/  SEL R157, R113, R93, !P4 ;  /* 0x0000005d719d7207 */ /* 0x000fe20006000000 */
[----:B------:R-:W-:Y:S01]  /*fd20*/  IMAD R93, R77, UR11, RZ ;  /* 0x0000000b4d5d7c24 */ /* 0x000fe2000f8e02ff */
[----:B------:R-:W-:Y:S01]  /*fd30*/  SEL R195, R113, R7, !P4 ;  /* 0x0000000771c37207 */ /* 0x000fe20006000000 */
[----:B------:R-:W-:Y:S01]  /*fd40*/  IMAD R7, R145, UR22, RZ ;  /* 0x0000001691077c24 */ /* 0x000fe2000f8e02ff */
[C---:B------:R-:W-:Y:S01]  /*fd50*/  SEL R151, R113.reuse, R3, !P4 ;  /* 0x0000000371977207 */ /* 0x040fe20006000000 */
[----:B------:R-:W-:Y:S01]  /*fd60*/  IMAD R145, R178, UR39, RZ ;  /* 0x00000027b2917c24 */ /* 0x000fe2000f8e02ff */
[----:B------:R-:W-:Y:S01]  /*fd70*/  SEL R194, R113, R15, !P4 ;  /* 0x0000000f71c27207 */ /* 0x000fe20006000000 */
[----:B------:R-:W-:Y:S01]  /*fd80*/  IMAD R144, R179, UR47, RZ ;  /* 0x0000002fb3907c24 */ /* 0x000fe2000f8e02ff */
[----:B------:R-:W-:Y:S01]  /*fd90*/  ISETP.NE.U32.AND P1, PT, R81, RZ, PT ;  /* 0x000000ff5100720c */ /* 0x000fe20003f25070 */
[----:B------:R-:W-:Y:S01]  /*fda0*/  IMAD R3, R163, UR54, RZ ;  /* 0x00000036a3037c24 */ /* 0x000fe2000f8e02ff */
[C---:B------:R-:W-:Y:S01]  /*fdb0*/  SEL R82, R113.reuse, R27, !P4 ;  /* 0x0000001b71527207 */ /* 0x040fe20006000000 */
[----:B------:R-:W-:Y:S01]  /*fdc0*/  IMAD R23, R132, UR52, RZ ;  /* 0x0000003484177c24 */ /* 0x000fe2000f8e02ff */
[----:B------:R-:W-:Y:S01]  /*fdd0*/  SEL R111, R113, R85, !P4 ;  /* 0x00000055716f7207 */ /* 0x000fe20006000000 */
[----:B------:R-:W-:Y:S01]  /*fde0*/  IMAD R173, R173, UR73, RZ ;  /* 0x00000049adad7c24 */ /* 0x000fe2000f8e02ff */
[C---:B------:R-:W-:Y:S01]  /*fdf0*/  SEL R86, R113.reuse, R168, !P4 ;  /* 0x000000a871567207 */ /* 0x040fe20006000000 */
[----:B------:R-:W1:Y:S01]  /*fe00*/  LDCU UR65, c[0x0][0x3b0] ;  /* 0x00007600ff4177ac */ /* 0x000e620008000800 */
[----:B------:R-:W-:-:S02]  /*fe10*/  SEL R159, R113, R17, !P4 ;  /* 0x00000011719f7207 */ /* 0x000fc40006000000 */
[C---:B------:R-:W-:Y:S01]  /*fe20*/  SEL R97, R113.reuse, R12, !P4 ;  /* 0x0000000c71617207 */ /* 0x040fe20006000000 */
[----:B------:R-:W1:Y:S01]  /*fe30*/  LDCU UR46, c[0x0][0x3b0] ;  /* 0x00007600ff2e77ac */ /* 0x000e620008000800 */
[----:B------:R-:W-:Y:S01]  /*fe40*/  IMAD R24, R182, UR44, RZ ;  /* 0x0000002cb6187c24 */ /* 0x000fe2000f8e02ff */
[----:B------:R-:W1:Y:S01]  /*fe50*/  LDCU UR66, c[0x0][0x3b0] ;  /* 0x00007600ff4277ac */ /* 0x000e620008000800 */
[----:B--2---:R-:W-:Y:S02]  /*fe60*/  ISETP.GE.AND P2, PT, R186, RZ, PT ;  /* 0x000000ffba00720c */ /* 0x004fe40003f46270 */
[----:B------:R-:W-:Y:S01]  /*fe70*/  SEL R187, R113, R73, !P4 ;  /* 0x0000004971bb7207 */ /* 0x000fe20006000000 */
[----:B------:R-:W-:Y:S01]  /*fe80*/  IMAD R123, R123, UR64, RZ ;  /* 0x000000407b7b7c24 */ /* 0x000fe2000f8e02ff */
[C---:B------:R-:W-:Y:S01]  /*fe90*/  SEL R186, R113.reuse, R125, !P4 ;  /* 0x0000007d71ba7207 */ /* 0x040fe20006000000 */
[----:B------:R-:W2:Y:S01]  /*fea0*/  LDCU UR75, c[0x0][0x3b0] ;  /* 0x00007600ff4b77ac */ /* 0x000ea20008000800 */
[----:B------:R-:W-:-:S02]  /*feb0*/  SEL R125, R113, R101, !P4 ;  /* 0x00000065717d7207 */ /* 0x000fc40006000000 */
[C---:B------:R-:W-:Y:S01]  /*fec0*/  SEL R101, R113.reuse, R20, !P4 ;  /* 0x0000001471657207 */ /* 0x040fe20006000000 */
[----:B---3--:R-:W-:Y:S01]  /*fed0*/  IMAD.WIDE R178, R220, 0x4, R114 ;  /* 0x00000004dcb27825 */ /* 0x008fe200078e0272 */
[----:B------:R-:W-:Y:S01]  /*fee0*/  SEL R20, R113, R11, !P4 ;  /* 0x0000000b71147207 */ /* 0x000fe20006000000 */
[----:B------:R-:W3:Y:S04]  /*fef0*/  LDCU UR73, c[0x0][0x3b0] ;  /* 0x00007600ff4977ac */ /* 0x000ee80008000800 */
[----:B------:R-:W-:Y:S02]  /*ff00*/  IMAD R77, R20, UR67, RZ ;  /* 0x00000043144d7c24 */ /* 0x000fe4000f8e02ff */
[----:B------:R-:W-:Y:S02]  /*ff10*/  IMAD R20, R10, UR68, RZ ;  /* 0x000000440a147c24 */ /* 0x000fe4000f8e02ff */
[----:B----4-:R-:W-:-:S02]  /*ff20*/  IMAD R10, R162, UR69, RZ ;  /* 0x00000045a20a7c24 */ /* 0x010fc4000f8e02ff */
[----:B------:R-:W-:Y:S01]  /*ff30*/  IMAD.WIDE R162, R220, 0x4, R116 ;  /* 0x00000004dca27825 */ /* 0x000fe200078e0274 */
[----:B------:R4:W-:Y:S03]  /*ff40*/  STL.64 [R1+0x1008], R178 ;  /* 0x001008b201007387 */ /* 0x0009e60000100a00 */
[--C-:B-1----:R-:W-:Y:S01]  /*ff50*/  IMAD.WIDE R116, R218, 0x4, R114.reuse ;  /* 0x00000004da747825 */ /* 0x102fe200078e0272 */
[----:B------:R1:W-:Y:S04]  /*ff60*/  STL.64 [R1+0x1000], R162 ;  /* 0x001000a201007387 */ /* 0x0003e80000100a00 */
[----:B------:R2:W-:Y:S01]  /*ff70*/  STL.64 [R1+0xff8], R116 ;  /* 0x000ff87401007387 */ /* 0x0005e20000100a00 */
[----:B----4-:R-:W-:-:S04]  /*ff80*/  IMAD.WIDE R178, R250, 0x4, R114 ;  /* 0x00000004fab27825 */ /* 0x010fc800078e0272 */
[--C-:B-1----:R-:W-:Y:S01]  /*ff90*/  IMAD.WIDE R162, R247, 0x4, R114.reuse ;  /* 0x00000004f7a27825 */ /* 0x102fe200078e0272 */
[----:B------:R1:W-:Y:S03]  /*ffa0*/  STL.64 [R1+0xff0], R178 ;  /* 0x000ff0b201007387 */ /* 0x0003e60000100a00 */
[--C-:B--2---:R-:W-:Y:S01]  /*ffb0*/  IMAD.WIDE R116, R241, 0x4, R114.reuse ;  /* 0x00000004f1747825 */ /* 0x104fe200078e0272 */
[----:B------:R-:W2:Y:S04]  /*ffc0*/  LDL R221, [R1+0x5c] ;  /* 0x00005c0001dd7983 */ /* 0x000ea80000100800 */
[----:B------:R4:W-:Y:S04]  /*ffd0*/  STL.64 [R1+0xfe8], R162 ;  /* 0x000fe8a201007387 */ /* 0x0009e80000100a00 */
[----:B------:R-:W3:Y:S04]  /*ffe0*/  LDL R220, [R1+0x24] ;  /* 0x0000240001dc7983 */ /* 0x000ee80000100800 */
[----:B------:R4:W-:Y:S04]  /*fff0*/  STL.64 [R1+0xfe0], R116 ;  /* 0x000fe07401007387 */ /* 0x0009e80000100a00 */
[----:B------:R-:W3:Y:S01]  /*10000*/  LDL R218, [R1+0x14] ;  /* 0x0000140001da7983 */ /* 0x000ee20000100800 */
[----:B-1----:R-:W-:-:S04]  /*10010*/  IMAD.WIDE R178, R88, 0x4, R114 ;  /* 0x0000000458b27825 */ /* 0x002fc800078e0272 */
[--C-:B----4-:R-:W-:Y:S01]  /*10020*/  IMAD.WIDE R162, R80, 0x4, R114.reuse ;  /* 0x0000000450a27825 */ /* 0x110fe200078e0272 */
[----:B------:R1:W-:Y:S03]  /*10030*/  STL.64 [R1+0xfd8], R178 ;  /* 0x000fd8b201007387 */ /* 0x0003e60000100a00 */
[----:B------:R-:W-:-:S05]  /*10040*/  IMAD.WIDE R116, R84, 0x4, R114 ;  /* 0x0000000454747825 */ /* 0x000fca00078e0272 */
[----:B------:R4:W-:Y:S01]  /*10050*/  STL.64 [R1+0xfd0], R116 ;  /* 0x000fd07401007387 */ /* 0x0009e20000100a00 */
[----:B-1----:R-:W-:-:S03]  /*10060*/  IMAD.WIDE R178, R76, 0x4, R114 ;  /* 0x000000044cb27825 */ /* 0x002fc600078e0272 */
[----:B------:R1:W-:Y:S04]  /*10070*/  STL.64 [R1+0xfc8], R162 ;  /* 0x000fc8a201007387 */ /* 0x0003e80000100a00 */
[----:B------:R1:W-:Y:S01]  /*10080*/  STL.64 [R1+0xfc0], R178 ;  /* 0x000fc0b201007387 */ /* 0x0003e20000100a00 */
[----:B----4-:R-:W-:-:S04]  /*10090*/  IMAD.WIDE R116, R72, 0x4, R114 ;  /* 0x0000000448747825 */ /* 0x010fc800078e0272 */
[--C-:B-1----:R-:W-:Y:S01]  /*100a0*/  IMAD.WIDE R162, R69, 0x4, R114.reuse ;  /* 0x0000000445a27825 */ /* 0x102fe200078e0272 */
[----:B------:R1:W-:Y:S03]  /*100b0*/  STL.64 [R1+0xfb8], R116 ;  /* 0x000fb87401007387 */ /* 0x0003e60000100a00 */
[--C-:B------:R-:W-:Y:S01]  /*100c0*/  IMAD.WIDE R178, R65, 0x4, R114.reuse ;  /* 0x0000000441b27825 */ /* 0x100fe200078e0272 */
[----:B------:R4:W-:Y:S04]  /*100d0*/  STL.64 [R1+0x470], R162 ;  /* 0x000470a201007387 */ /* 0x0009e80000100a00 */
[----:B------:R4:W-:Y:S01]  /*100e0*/  STL.64 [R1+0xfb0], R178 ;  /* 0x000fb0b201007387 */ /* 0x0009e20000100a00 */
[----:B-1----:R-:W-:-:S04]  /*100f0*/  IMAD.WIDE R116, R61, 0x4, R114 ;  /* 0x000000043d747825 */ /* 0x002fc800078e0272 */
[--C-:B----4-:R-:W-:Y:S01]  /*10100*/  IMAD.WIDE R162, R57, 0x4, R114.reuse ;  /* 0x0000000439a27825 */ /* 0x110fe200078e0272 */
[----:B------:R1:W-:Y:S03]  /*10110*/  STL.64 [R1+0xfa8], R116 ;  /* 0x000fa87401007387 */ /* 0x0003e60000100a00 */
[----:B------:R-:W-:Y:S01]  /*10120*/  IMAD.WIDE R178, R131, 0x4, R114 ;  /* 0x0000000483b27825 */ /* 0x000fe200078e0272 */
[----:B------:R4:W-:Y:S01]  /*10130*/  STL.64 [R1+0xfa0], R162 ;  /* 0x000fa0a201007387 */ /* 0x0009e20000100a00 */
[----:B------:R-:W-:-:S03]  /*10140*/  @!P0 IADD3 R8, PT, PT, -R8, RZ, RZ ;  /* 0x000000ff08088210 */ /* 0x000fc60007ffe1ff */
[----:B------:R4:W-:Y:S01]  /*10150*/  STL.64 [R1+0xf88], R178 ;  /* 0x000f88b201007387 */ /* 0x0009e20000100a00 */
[----:B-1----:R-:W-:-:S04]  /*10160*/  IMAD.WIDE R116, R48, 0x4, R114 ;  /* 0x0000000430747825 */ /* 0x002fc800078e0272 */
[--C-:B----4-:R-:W-:Y:S01]  /*10170*/  IMAD.WIDE R162, R44, 0x4, R114.reuse ;  /* 0x000000042ca27825 */ /* 0x110fe200078e0272 */
[----:B------:R1:W-:Y:S03]  /*10180*/  STL.64 [R1+0xf80], R116 ;  /* 0x000f807401007387 */ /* 0x0003e60000100a00 */
[----:B------:R-:W-:Y:S01]  /*10190*/  IMAD.WIDE R178, R155, 0x4, R114 ;  /* 0x000000049bb27825 */ /* 0x000fe200078e0272 */
[----:B------:R-:W-:Y:S01]  /*101a0*/  ISETP.GE.AND P0, PT, R189, RZ, PT ;  /* 0x000000ffbd00720c */ /* 0x000fe20003f06270 */
[----:B------:R4:W-:Y:S01]  /*101b0*/  STL.64 [R1+0xf78], R162 ;  /* 0x000f78a201007387 */ /* 0x0009e20000100a00 */
[----:B------:R-:W-:-:S03]  /*101c0*/  SEL R189, R113, R119, !P4 ;  /* 0x0000007771bd7207 */ /* 0x000fc60006000000 */
[----:B------:R4:W-:Y:S01]  /*101d0*/  STL.64 [R1+0xf70], R178 ;  /* 0x000f70b201007387 */ /* 0x0009e20000100a00 */
[----:B-1----:R-:W-:-:S04]  /*101e0*/  IMAD.WIDE R116, R160, 0x4, R114 ;  /* 0x00000004a0747825 */ /* 0x002fc800078e0272 */
[--C-:B----4-:R-:W-:Y:S01]  /*101f0*/  IMAD.WIDE R162, R164, 0x4, R114.reuse ;  /* 0x00000004a4a27825 */ /* 0x110fe200078e0272 */
[----:B------:R1:W-:Y:S03]  /*10200*/  STL.64 [R1+0xf68], R116 ;  /* 0x000f687401007387 */ /* 0x0003e60000100a00 */
[--C-:B------:R-:W-:Y:S01]  /*10210*/  IMAD.WIDE R178, R170, 0x4, R114.reuse ;  /* 0x00000004aab27825 */ /* 0x100fe200078e0272 */
[C---:B------:R-:W-:Y:S01]  /*10220*/  SEL R119, R113.reuse, R149, !P4 ;  /* 0x0000009571777207 */ /* 0x040fe20006000000 */
[----:B------:R4:W-:Y:S01]  /*10230*/  STL.64 [R1+0xf60], R162 ;  /* 0x000f60a201007387 */ /* 0x0009e20000100a00 */
[----:B------:R-:W-:Y:S01]  /*10240*/  SEL R73, R113, R122, !P4 ;  /* 0x0000007a71497207 */ /* 0x000fe20006000000 */
[----:B------:R-:W-:Y:S01]  /*10250*/  IMAD R149, R191, UR15, RZ ;  /* 0x0000000fbf957c24 */ /* 0x000fe2000f8e02ff */
[C---:B------:R-:W-:Y:S01]  /*10260*/  SEL R128, R113.reuse, R148, !P4 ;  /* 0x0000009471807207 */ /* 0x040fe20006000000 */
[----:B------:R4:W-:Y:S01]  /*10270*/  STL.64 [R1+0xf58], R178 ;  /* 0x000f58b201007387 */ /* 0x0009e20000100a00 */
[----:B-1----:R-:W-:Y:S01]  /*10280*/  IMAD.WIDE R116, R174, 0x4, R114 ;  /* 0x00000004ae747825 */ /* 0x002fe200078e0272 */
[----:B------:R-:W-:-:S03]  /*10290*/  SEL R122, R113, R6, !P4 ;  /* 0x00000006717a7207 */ /* 0x000fc60006000000 */
[--C-:B----4-:R-:W-:Y:S01]  /*102a0*/  IMAD.WIDE R162, R176, 0x4, R114.reuse ;  /* 0x00000004b0a27825 */ /* 0x110fe200078e0272 */
[----:B------:R1:W-:Y:S03]  /*102b0*/  STL.64 [R1+0xf50], R116 ;  /* 0x000f507401007387 */ /* 0x0003e60000100a00 */
[----:B------:R-:W-:Y:S02]  /*102c0*/  IMAD R148, R192, UR23, RZ ;  /* 0x00000017c0947c24 */ /* 0x000fe4000f8e02ff */
[----:B------:R-:W-:Y:S01]  /*102d0*/  IMAD.WIDE R178, R150, 0x4, R114 ;  /* 0x0000000496b27825 */ /* 0x000fe200078e0272 */
[----:B------:R4:W-:Y:S03]  /*102e0*/  STL.64 [R1+0xf48], R162 ;  /* 0x000f48a201007387 */ /* 0x0009e60000100a00 */
[----:B------:R-:W-:-:S02]  /*102f0*/  IMAD R6, R146, UR30, RZ ;  /* 0x0000001e92067c24 */ /* 0x000fc4000f8e02ff */
[----:B------:R-:W-:Y:S02]  /*10300*/  IMAD R146, R193, UR31, RZ ;  /* 0x0000001fc1927c24 */ /* 0x000fe4000f8e02ff */
[--C-:B-1----:R-:W-:Y:S01]  /*10310*/  IMAD.WIDE R116, R149, 0x4, R114.reuse ;  /* 0x0000000495747825 */ /* 0x102fe200078e0272 */
[----:B------:R-:W-:Y:S01]  /*10320*/  @!P0 IADD3 R4, PT, PT, -R4, RZ, RZ ;  /* 0x000000ff04048210 */ /* 0x000fe20007ffe1ff */
[----:B------:R1:W-:Y:S01]  /*10330*/  STL.64 [R1+0xf40], R178 ;  /* 0x000f40b201007387 */ /* 0x0003e20000100a00 */
[----:B------:R-:W-:Y:S01]  /*10340*/  ISETP.NE.U32.AND P0, PT, R40, RZ, PT ;  /* 0x000000ff2800720c */ /* 0x000fe20003f05070 */
[--C-:B----4-:R-:W-:Y:S02]  /*10350*/  IMAD.WIDE R162, R148, 0x4, R114.reuse ;  /* 0x0000000494a27825 */ /* 0x110fe400078e0272 */
[----:B------:R4:W-:Y:S02]  /*10360*/  STL.64 [R1+0xf38], R116 ;  /* 0x000f387401007387 */ /* 0x0009e40000100a00 */
[----:B------:R-:W-:Y:S01]  /*10370*/  IMAD R40, R112, UR76, RZ ;  /* 0x0000004c70287c24 */ /* 0x000fe2000f8e02ff */
[C---:B------:R-:W-:Y:S01]  /*10380*/  SEL R112, R113.reuse, R102, !P4 ;  /* 0x0000006671707207 */ /* 0x040fe20006000000 */
[----:B------:R4:W-:Y:S01]  /*10390*/  STL.64 [R1+0xf30], R162 ;  /* 0x000f30a201007387 */ /* 0x0009e20000100a00 */
[----:B------:R-:W-:Y:S01]  /*103a0*/  SEL R102, R113, R28, !P4 ;  /* 0x0000001c71667207 */ /* 0x000fe20006000000 */
[----:B-1----:R-:W-:-:S04]  /*103b0*/  IMAD.WIDE R178, R146, 0x4, R114 ;  /* 0x0000000492b27825 */ /* 0x002fc800078e0272 */
[----:B------:R-:W-:Y:S02]  /*103c0*/  IMAD R15, R133, UR29, RZ ;  /* 0x0000001d850f7c24 */ /* 0x000fe4000f8e02ff */
[----:B------:R-:W-:Y:S02]  /*103d0*/  IMAD R127, R127, UR32, RZ ;  /* 0x000000207f7f7c24 */ /* 0x000fe4000f8e02ff */
[----:B------:R-:W-:Y:S01]  /*103e0*/  IMAD R126, R126, UR40, RZ ;  /* 0x000000287e7e7c24 */ /* 0x000fe2000f8e02ff */
[----:B------:R-:W-:Y:S01]  /*103f0*/  SEL R81, R113, R35, !P4 ;  /* 0x0000002371517207 */ /* 0x000fe20006000000 */
[----:B----4-:R-:W-:Y:S01]  /*10400*/  IMAD.WIDE R116, R145, 0x4, R114 ;  /* 0x0000000491747825 */ /* 0x010fe200078e0272 */
[----:B------:R-:W-:Y:S01]  /*10410*/  STL.64 [R1+0xf28], R178 ;  /* 0x000f28b201007387 */ /* 0x000fe20000100a00 */
[----:B------:R-:W1:Y:S02]  /*10420*/  LDCU UR76, c[0x0][0x3b0] ;  /* 0x00007600ff4c77ac */ /* 0x000e640008000800 */
[----:B------:R-:W-:-:S02]  /*10430*/  IMAD R28, R134, UR20, RZ ;  /* 0x00000014861c7c24 */ /* 0x000fc4000f8e02ff */
[----:B------:R-:W-:Y:S02]  /*10440*/  IMAD R134, R181, UR55, RZ ;  /* 0x00000037b5867c24 */ /* 0x000fe4000f8e02ff */
[----:B------:R-:W-:Y:S01]  /*10450*/  IMAD.WIDE R162, R144, 0x4, R114 ;  /* 0x0000000490a27825 */ /* 0x000fe200078e0272 */
[----:B------:R4:W-:Y:S03]  /*10460*/  STL.64 [R1+0x35f8], R144 ;  /* 0x0035f89001007387 */ /* 0x0009e60000100a00 */
[----:B------:R-:W-:Y:S01]  /*10470*/  IMAD R133, R194, UR63, RZ ;  /* 0x0000003fc2857c24 */ /* 0x000fe2000f8e02ff */
[----:B------:R1:W-:Y:S01]  /*10480*/  STL.64 [R1+0xf20], R116 ;  /* 0x000f207401007387 */ /* 0x0003e20000100a00 */
[----:B------:R-:W-:-:S03]  /*10490*/  IMAD R132, R195, UR71, RZ ;  /* 0x00000047c3847c24 */ /* 0x000fc6000f8e02ff */
[----:B------:R1:W-:Y:S01]  /*104a0*/  STL.64 [R1+0xf18], R162 ;  /* 0x000f18a201007387 */ /* 0x0003e20000100a00 */
[----:B----4-:R-:W-:-:S04]  /*104b0*/  IMAD.WIDE R144, R132, 0x4, R114 ;  /* 0x0000000484907825 */ /* 0x010fc800078e0272 */
[----:B-1----:R-:W-:-:S04]  /*104c0*/  IMAD.WIDE R116, R134, 0x4, R114 ;  /* 0x0000000486747825 */ /* 0x002fc800078e0272 */
[--C-:B------:R-:W-:Y:S01]  /*104d0*/  IMAD.WIDE R162, R133, 0x4, R114.reuse ;  /* 0x0000000485a27825 */ /* 0x100fe200078e0272 */
[----:B------:R2:W-:Y:S04]  /*104e0*/  STL.64 [R1+0xf10], R116 ;  /* 0x000f107401007387 */ /* 0x0005e80000100a00 */
[----:B------:R3:W-:Y:S04]  /*104f0*/  STL.64 [R1+0xf08], R162 ;  /* 0x000f08a201007387 */ /* 0x0007e80000100a00 */
[----:B------:R1:W-:Y:S01]  /*10500*/  STL.64 [R1+0xf00], R144 ;  /* 0x000f009001007387 */ /* 0x0003e20000100a00 */
[----:B--2---:R-:W-:-:S05]  /*10510*/  IMAD.WIDE R116, R221, 0x4, R114 ;  /* 0x00000004dd747825 */ /* 0x004fca00078e0272 */
[----:B------:R2:W-:Y:S01]  /*10520*/  STL.64 [R1+0x1100], R116 ;  /* 0x0011007401007387 */ /* 0x0005e20000100a00 */
[----:B---3--:R-:W-:-:S05]  /*10530*/  IMAD.WIDE R162, R220, 0x4, R114 ;  /* 0x00000004dca27825 */ /* 0x008fca00078e0272 */
[----:B------:R3:W-:Y:S01]  /*10540*/  STL.64 [R1+0x10f0], R162 ;  /* 0x0010f0a201007387 */ /* 0x0007e20000100a00 */
[----:B-1----:R-:W-:-:S04]  /*10550*/  IMAD.WIDE R144, R218, 0x4, R114 ;  /* 0x00000004da907825 */ /* 0x002fc800078e0272 */
[--C-:B--2---:R-:W-:Y:S01]  /*10560*/  IMAD.WIDE R116, R252, 0x4, R114.reuse ;  /* 0x00000004fc747825 */ /* 0x104fe200078e0272 */
[----:B------:R1:W-:Y:S03]  /*10570*/  STL.64 [R1+0x10e8], R144 ;  /* 0x0010e89001007387 */ /* 0x0003e60000100a00 */
[--C-:B---3--:R-:W-:Y:S01]  /*10580*/  IMAD.WIDE R162, R91, 0x4, R114.reuse ;  /* 0x000000045ba27825 */ /* 0x108fe200078e0272 */
[----:B------:R2:W-:Y:S04]  /*10590*/  STL.64 [R1+0x10e0], R116 ;  /* 0x0010e07401007387 */ /* 0x0005e80000100a00 */
[----:B------:R-:W-:Y:S01]  /*105a0*/  STL.64 [R1+0x10d8], R162 ;  /* 0x0010d8a201007387 */ /* 0x000fe20000100a00 */
[----:B-1----:R-:W-:-:S03]  /*105b0*/  IMAD.WIDE R144, R87, 0x4, R114 ;  /* 0x0000000457907825 */ /* 0x002fc600078e0272 */
[----:B------:R-:W3:Y:S01]  /*105c0*/  LDL R223, [R1+0x1b4] ;  /* 0x0001b40001df7983 */ /* 0x000ee20000100800 */
[----:B--2---:R-:W-:-:S03]  /*105d0*/  IMAD.WIDE R116, R83, 0x4, R114 ;  /* 0x0000000453747825 */ /* 0x004fc600078e0272 */
[----:B------:R1:W-:Y:S04]  /*105e0*/  STL.64 [R1+0x10d0], R144 ;  /* 0x0010d09001007387 */ /* 0x0003e80000100a00 */
[----:B------:R-:W2:Y:S04]  /*105f0*/  LDL R221, [R1+0x1b0] ;  /* 0x0001b00001dd7983 */ /* 0x000ea80000100800 */
[----:B------:R4:W-:Y:S04]  /*10600*/  STL.64 [R1+0x10c8], R116 ;  /* 0x0010c87401007387 */ /* 0x0009e80000100a00 */
[----:B------:R-:W2:Y:S04]  /*10610*/  LDL R220, [R1+0x6c] ;  /* 0x00006c0001dc7983 */ /* 0x000ea80000100800 */
[----:B------:R-:W2:Y:S04]  /*10620*/  LDL.LU R216, [R1+0x38] ;  /* 0x0000380001d87983 */ /* 0x000ea80000300800 */
[----:B------:R-:W2:Y:S04]  /*10630*/  LDL.LU R217, [R1+0x28] ;  /* 0x0000280001d97983 */ /* 0x000ea80000300800 */
[----:B------:R-:W2:Y:S01]  /*10640*/  LDL.LU R218, [R1+0x10] ;  /* 0x0000100001da7983 */ /* 0x000ea20000300800 */
[----:B-1----:R-:W-:-:S04]  /*10650*/  IMAD.WIDE R144, R79, 0x4, R114 ;  /* 0x000000044f907825 */ /* 0x002fc800078e0272 */
[--C-:B----4-:R-:W-:Y:S01]  /*10660*/  IMAD.WIDE R116, R75, 0x4, R114.reuse ;  /* 0x000000044b747825 */ /* 0x110fe200078e0272 */
[----:B------:R1:W-:Y:S03]  /*10670*/  STL.64 [R1+0x10c0], R144 ;  /* 0x0010c09001007387 */ /* 0x0003e60000100a00 */
[--C-:B------:R-:W-:Y:S01]  /*10680*/  IMAD.WIDE R162, R71, 0x4, R114.reuse ;  /* 0x0000000447a27825 */ /* 0x100fe200078e0272 */
[----:B------:R4:W-:Y:S04]  /*10690*/  STL.64 [R1+0x10b8], R116 ;  /* 0x0010b87401007387 */ /* 0x0009e80000100a00 */
[----:B------:R4:W-:Y:S01]  /*106a0*/  STL.64 [R1+0x10b0], R162 ;  /* 0x0010b0a201007387 */ /* 0x0009e20000100a00 */
        /* <DEDUP_REMOVED lines=22> */
[----:B------:R4:W-:Y:S03]  /*10810*/  STL.64 [R1+0x1060], R116 ;  /* 0x0010607401007387 */ /* 0x0009e60000100a00 */
[----:B------:R-:W-:Y:S01]  /*10820*/  IMAD R128, R128, UR24, RZ ;  /* 0x0000001880807c24 */ /* 0x000fe2000f8e02ff */
        /* <DEDUP_REMOVED lines=19> */
[----:B------:R3:W-:Y:S04]  /*10960*/  STL.64 [R1+0x1020], R116 ;  /* 0x0010207401007387 */ /* 0x0007e80000100a00 */
[----:B------:R2:W-:Y:S01]  /*10970*/  STL.64 [R1+0x1018], R162 ;  /* 0x001018a201007387 */ /* 0x0005e20000100a00 */
[----:B-1----:R-:W-:-:S05]  /*10980*/  IMAD.WIDE R144, R122, 0x4, R114 ;  /* 0x000000047a907825 */ /* 0x002fca00078e0272 */
[----:B------:R1:W-:Y:S01]  /*10990*/  STL.64 [R1+0x1010], R144 ;  /* 0x0010109001007387 */ /* 0x0003e20000100a00 */
[----:B------:R-:W-:Y:S01]  /*109a0*/  IMAD R9, R189, UR6, RZ ;  /* 0x00000006bd097c24 */ /* 0x000fe2000f8e02ff */
[----:B------:R-:W4:Y:S01]  /*109b0*/  LDCU UR6, c[0x0][0x3b0] ;  /* 0x00007600ff0677ac */ /* 0x000f220008000800 */
[----:B------:R-:W-:Y:S01]  /*109c0*/  IMAD R35, R197, UR77, RZ ;  /* 0x0000004dc5237c24 */ /* 0x000fe2000f8e02ff */
[----:B------:R-:W1:Y:S01]  /*109d0*/  LDCU UR77, c[0x0][0x3b0] ;  /* 0x00007600ff4d77ac */ /* 0x000e620008000800 */
[----:B------:R-:W-:Y:S01]  /*109e0*/  @!P2 IMAD.MOV R0, RZ, RZ, -R0 ;  /* 0x000000ffff00a224 */ /* 0x000fe200078e0a00 */
[----:B------:R-:W-:Y:S01]  /*109f0*/  SEL R185, R113, R185, !P4 ;  /* 0x000000b971b97207 */ /* 0x000fe20006000000 */
[----:B------:R-:W-:Y:S02]  /*10a00*/  @!P5 IMAD.MOV R2, RZ, RZ, -R2 ;  /* 0x000000ffff02d224 */ /* 0x000fe400078e0a02 */
[----:B------:R-:W-:Y:S01]  /*10a10*/  IMAD R18, R187, UR5, RZ ;  /* 0x00000005bb127c24 */ /* 0x000fe2000f8e02ff */
[----:B------:R-:W-:Y:S01]  /*10a20*/  SEL R198, R113, R0, !P4 ;  /* 0x0000000071c67207 */ /* 0x000fe20006000000 */
[----:B------:R-:W-:Y:S01]  /*10a30*/  IMAD R121, R73, UR9, RZ ;  /* 0x0000000949797c24 */ /* 0x000fe2000f8e02ff */
[----:B------:R-:W-:Y:S01]  /*10a40*/  SEL R153, R113, R2, !P4 ;  /* 0x0000000271997207 */ /* 0x000fe20006000000 */
[----:B------:R-:W-:-:S02]  /*10a50*/  IMAD R73, R151, UR75, RZ ;  /* 0x0000004b97497c24 */ /* 0x000fc4000f8e02ff */
[----:B------:R-:W-:Y:S02]  /*10a60*/  IMAD R27, R152, UR28, RZ ;  /* 0x0000001c981b7c24 */ /* 0x000fe4000f8e02ff */
[----:B----4-:R-:W-:Y:S01]  /*10a70*/  IMAD R151, R185, UR6, RZ ;  /* 0x00000006b9977c24 */ /* 0x010fe2000f8e02ff */
[----:B------:R-:W-:Y:S01]  /*10a80*/  SEL R168, R113, R8, !P4 ;  /* 0x0000000871a87207 */ /* 0x000fe20006000000 */
[----:B------:R-:W-:Y:S02]  /*10a90*/  IMAD R85, R81, UR43, RZ ;  /* 0x0000002b51557c24 */ /* 0x000fe4000f8e02ff */
[----:B-1----:R-:W-:Y:S02]  /*10aa0*/  IMAD R152, R198, UR77, RZ ;  /* 0x0000004dc6987c24 */ /* 0x002fe4000f8e02ff */
[----:B------:R-:W-:Y:S02]  /*10ab0*/  IMAD R81, R19, UR59, RZ ;  /* 0x0000003b13517c24 */ /* 0x000fe4000f8e02ff */
[----:B------:R-:W-:-:S02]  /*10ac0*/  IMAD R19, R153, UR76, RZ ;  /* 0x0000004c99137c24 */ /* 0x000fc4000f8e02ff */
[----:B------:R-:W-:Y:S02]  /*10ad0*/  IMAD R0, R168, UR70, RZ ;  /* 0x00000046a8007c24 */ /* 0x000fe4000f8e02ff */
[----:B---3--:R-:W-:-:S05]  /*10ae0*/  IMAD.WIDE R116, R223, 0x4, R114 ;  /* 0x00000004df747825 */ /* 0x008fca00078e0272 */
[----:B------:R1:W-:Y:S01]  /*10af0*/  STL.64 [R1+0x10f8], R116 ;  /* 0x0010f87401007387 */ /* 0x0003e20000100a00 */
[----:B--2---:R-:W-:-:S05]  /*10b00*/  IMAD.WIDE R162, R221, 0x4, R114 ;  /* 0x00000004dda27825 */ /* 0x004fca00078e0272 */
[----:B------:R2:W-:Y:S01]  /*10b10*/  STL.64 [R1+0x1148], R162 ;  /* 0x001148a201007387 */ /* 0x0005e20000100a00 */
[----:B------:R-:W-:-:S04]  /*10b20*/  IMAD.WIDE R144, R220, 0x4, R114 ;  /* 0x00000004dc907825 */ /* 0x000fc800078e0272 */
[--C-:B-1----:R-:W-:Y:S01]  /*10b30*/  IMAD.WIDE R116, R216, 0x4, R114.reuse ;  /* 0x00000004d8747825 */ /* 0x102fe200078e0272 */
[----:B------:R1:W-:Y:S03]  /*10b40*/  STL.64 [R1+0x1140], R144 ;  /* 0x0011409001007387 */ /* 0x0003e60000100a00 */
[--C-:B--2---:R-:W-:Y:S01]  /*10b50*/  IMAD.WIDE R162, R217, 0x4, R114.reuse ;  /* 0x00000004d9a27825 */ /* 0x104fe200078e0272 */
[----:B------:R2:W-:Y:S04]  /*10b60*/  STL.64 [R1+0x1138], R116 ;  /* 0x0011387401007387 */ /* 0x0005e80000100a00 */
[----:B------:R3:W-:Y:S01]  /*10b70*/  STL.64 [R1+0x1130], R162 ;  /* 0x001130a201007387 */ /* 0x0007e20000100a00 */
[----:B-1----:R-:W-:-:S04]  /*10b80*/  IMAD.WIDE R144, R218, 0x4, R114 ;  /* 0x00000004da907825 */ /* 0x002fc800078e0272 */
[--C-:B--2---:R-:W-:Y:S01]  /*10b90*/  IMAD.WIDE R116, R251, 0x4, R114.reuse ;  /* 0x00000004fb747825 */ /* 0x104fe200078e0272 */
[----:B------:R1:W-:Y:S03]  /*10ba0*/  STL.64 [R1+0x1128], R144 ;  /* 0x0011289001007387 */ /* 0x0003e60000100a00 */
[--C-:B---3--:R-:W-:Y:S01]  /*10bb0*/  IMAD.WIDE R162, R78, 0x4, R114.reuse ;  /* 0x000000044ea27825 */ /* 0x108fe200078e0272 */
[----:B------:R2:W-:Y:S04]  /*10bc0*/  STL.64 [R1+0x1120], R116 ;  /* 0x0011207401007387 */ /* 0x0005e80000100a00 */
[----:B------:R3:W-:Y:S01]  /*10bd0*/  STL.64 [R1+0x1118], R162 ;  /* 0x001118a201007387 */ /* 0x0007e20000100a00 */
[----:B-1----:R-:W-:-:S03]  /*10be0*/  IMAD.WIDE R144, R74, 0x4, R114 ;  /* 0x000000044a907825 */ /* 0x002fc600078e0272 */
[----:B------:R-:W4:Y:S01]  /*10bf0*/  LDL.LU R197, [R1+0x1c4] ;  /* 0x0001c40001c57983 */ /* 0x000f220000300800 */
[----:B--2---:R-:W-:-:S03]  /*10c00*/  IMAD.WIDE R116, R70, 0x4, R114 ;  /* 0x0000000446747825 */ /* 0x004fc600078e0272 */
[----:B------:R1:W-:Y:S04]  /*10c10*/  STL.64 [R1+0x1110], R144 ;  /* 0x0011109001007387 */ /* 0x0003e80000100a00 */
[----:B------:R-:W2:Y:S04]  /*10c20*/  LDL.LU R189, [R1+0x1c0] ;  /* 0x0001c00001bd7983 */ /* 0x000ea80000300800 */
[----:B------:R1:W-:Y:S04]  /*10c30*/  STL.64 [R1+0x1108], R116 ;  /* 0x0011087401007387 */ /* 0x0003e80000100a00 */
[----:B------:R-:W2:Y:S04]  /*10c40*/  LDL.LU R187, [R1+0x1b8] ;  /* 0x0001b80001bb7983 */ /* 0x000ea80000300800 */
[----:B------:R-:W2:Y:S04]  /*10c50*/  LDL.LU R185, [R1+0xc8] ;  /* 0x0000c80001b97983 */ /* 0x000ea80000300800 */
[----:B------:R-:W2:Y:S04]  /*10c60*/  LDL.LU R198, [R1+0x9c] ;  /* 0x00009c0001c67983 */ /* 0x000ea80000300800 */
[----:B------:R-:W2:Y:S04]  /*10c70*/  LDL.LU R153, [R1+0x60] ;  /* 0x0000600001997983 */ /* 0x000ea80000300800 */
[----:B------:R-:W2:Y:S04]  /*10c80*/  LDL.LU R195, [R1+0x34] ;  /* 0x0000340001c37983 */ /* 0x000ea80000300800 */
[----:B------:R-:W2:Y:S04]  /*10c90*/  LDL.LU R168, [R1+0x20] ;  /* 0x0000200001a87983 */ /* 0x000ea80000300800 */
[----:B---3--:R-:W3:Y:S01]  /*10ca0*/  LDL.LU R162, [R1+0xc] ;  /* 0x00000c0001a27983 */ /* 0x008ee20000300800 */
[----:B-1----:R-:W-:-:S04]  /*10cb0*/  IMAD.WIDE R144, R67, 0x4, R114 ;  /* 0x0000000443907825 */ /* 0x002fc800078e0272 */
[--C-:B------:R-:W-:Y:S01]  /*10cc0*/  IMAD.WIDE R116, R62, 0x4, R114.reuse ;  /* 0x000000043e747825 */ /* 0x100fe200078e0272 */
[----:B------:R1:W-:Y:S03]  /*10cd0*/  STL.64 [R1+0x460], R144 ;  /* 0x0004609001007387 */ /* 0x0003e60000100a00 */
[--C-:B------:R-:W-:Y:S01]  /*10ce0*/  IMAD.WIDE R178, R58, 0x4, R114.reuse ;  /* 0x000000043ab27825 */ /* 0x100fe200078e0272 */
[----:B------:R1:W-:Y:S04]  /*10cf0*/  STL.64 [R1+0x11f0], R116 ;  /* 0x0011f07401007387 */ /* 0x0003e80000100a00 */
[----:B------:R1:W-:Y:S02]  /*10d00*/  STL.64 [R1+0x11e8], R178 ;  /* 0x0011e8b201007387 */ /* 0x0003e40000100a00 */
        /* <DEDUP_REMOVED lines=16> */
[----:B------:R1:W-:Y:S03]  /*10e10*/  STL.64 [R1+0x11a8], R116 ;  /* 0x0011a87401007387 */ /* 0x0003e60000100a00 */
[----:B------:R-:W-:Y:S01]  /*10e20*/  IMAD R119, R119, UR25, RZ ;  /* 0x0000001977777c24 */ /* 0x000fe2000f8e02ff */
[----:B------:R1:W-:Y:S02]  /*10e30*/  STL.64 [R1+0x11a0], R178 ;  /* 0x0011a0b201007387 */ /* 0x0003e40000100a00 */
[----:B-1----:R-:W-:Y:S01]  /*10e40*/  IMAD.WIDE R144, R108, 0x4, R114 ;  /* 0x000000046c907825 */ /* 0x002fe200078e0272 */
[----:B------:R-:W-:-:S03]  /*10e50*/  SEL R110, R113, R13, !P4 ;  /* 0x0000000d716e7207 */ /* 0x000fc60006000000 */
[--C-:B------:R-:W-:Y:S01]  /*10e60*/  IMAD.WIDE R116, R121, 0x4, R114.reuse ;  /* 0x0000000479747825 */ /* 0x100fe200078e0272 */
[C---:B------:R-:W-:Y:S01]  /*10e70*/  SEL R109, R113.reuse, R5, !P4 ;  /* 0x00000005716d7207 */ /* 0x040fe20006000000 */
[----:B------:R1:W-:Y:S01]  /*10e80*/  STL.64 [R1+0x1198], R144 ;  /* 0x0011989001007387 */ /* 0x0003e20000100a00 */
[----:B------:R-:W-:Y:S01]  /*10e90*/  SEL R96, R113, R4, !P4 ;  /* 0x0000000471607207 */ /* 0x000fe20006000000 */
[--C-:B------:R-:W-:Y:S02]  /*10ea0*/  IMAD.WIDE R178, R120, 0x4, R114.reuse ;  /* 0x0000000478b27825 */ /* 0x100fe400078e0272 */
[----:B------:R1:W-:Y:S02]  /*10eb0*/  STL.64 [R1+0x1190], R116 ;  /* 0x0011907401007387 */ /* 0x0003e40000100a00 */
[----:B------:R-:W-:Y:S02]  /*10ec0*/  IMAD R113, R180, UR41, RZ ;  /* 0x00000029b4717c24 */ /* 0x000fe4000f8e02ff */
[----:B------:R-:W-:Y:S01]  /*10ed0*/  IMAD R112, R112, UR49, RZ ;  /* 0x0000003170707c24 */ /* 0x000fe2000f8e02ff */
[----:B------:R1:W-:Y:S02]  /*10ee0*/  STL.64 [R1+0x1188], R178 ;  /* 0x001188b201007387 */ /* 0x0003e40000100a00 */
[----:B-1----:R-:W-:-:S04]  /*10ef0*/  IMAD.WIDE R144, R119, 0x4, R114 ;  /* 0x0000000477907825 */ /* 0x002fc800078e0272 */
[--C-:B------:R-:W-:Y:S01]  /*10f00*/  IMAD.WIDE R116, R118, 0x4, R114.reuse ;  /* 0x0000000476747825 */ /* 0x100fe200078e0272 */
[----:B------:R1:W-:Y:S03]  /*10f10*/  STL.64 [R1+0x1180], R144 ;  /* 0x0011809001007387 */ /* 0x0003e60000100a00 */
[----:B------:R-:W-:Y:S02]  /*10f20*/  IMAD R111, R111, UR57, RZ ;  /* 0x000000396f6f7c24 */ /* 0x000fe4000f8e02ff */
[----:B------:R-:W-:Y:S01]  /*10f30*/  IMAD.WIDE R178, R113, 0x4, R114 ;  /* 0x0000000471b27825 */ /* 0x000fe200078e0272 */
[----:B------:R1:W-:Y:S03]  /*10f40*/  STL.64 [R1+0x1178], R116 ;  /* 0x0011787401007387 */ /* 0x0003e60000100a00 */
[----:B------:R-:W-:-:S02]  /*10f50*/  IMAD R110, R110, UR65, RZ ;  /* 0x000000416e6e7c24 */ /* 0x000fc4000f8e02ff */
[--C-:B-1----:R-:W-:Y:S01]  /*10f60*/  IMAD.WIDE R144, R112, 0x4, R114.reuse ;  /* 0x0000000470907825 */ /* 0x102fe200078e0272 */
[----:B------:R1:W-:Y:S03]  /*10f70*/  STL.64 [R1+0x1170], R178 ;  /* 0x001170b201007387 */ /* 0x0003e60000100a00 */
[----:B------:R-:W-:Y:S02]  /*10f80*/  IMAD R109, R109, UR73, RZ ;  /* 0x000000496d6d7c24 */ /* 0x000fe4000f8e02ff */
[--C-:B------:R-:W-:Y:S01]  /*10f90*/  IMAD.WIDE R116, R111, 0x4, R114.reuse ;  /* 0x000000046f747825 */ /* 0x100fe200078e0272 */
[----:B------:R1:W-:Y:S03]  /*10fa0*/  STL.64 [R1+0x1168], R144 ;  /* 0x0011689001007387 */ /* 0x0003e60000100a00 */
[--C-:B-1----:R-:W-:Y:S01]  /*10fb0*/  IMAD.WIDE R178, R110, 0x4, R114.reuse ;  /* 0x000000046eb27825 */ /* 0x102fe200078e0272 */
[----:B------:R4:W-:Y:S03]  /*10fc0*/  STL.64 [R1+0x1160], R116 ;  /* 0x0011607401007387 */ /* 0x0009e60000100a00 */
[----:B------:R-:W-:Y:S01]  /*10fd0*/  IMAD.WIDE R144, R109, 0x4, R114 ;  /* 0x000000046d907825 */ /* 0x000fe200078e0272 */
[----:B------:R2:W-:Y:S04]  /*10fe0*/  STL.64 [R1+0x1158], R178 ;  /* 0x001158b201007387 */ /* 0x0005e80000100a00 */
[----:B------:R1:W-:Y:S01]  /*10ff0*/  STL.64 [R1+0x1150], R144 ;  /* 0x0011509001007387 */ /* 0x0003e20000100a00 */
[----:B------:R-:W-:-:S02]  /*11000*/  IMAD R2, R166, UR62, RZ ;  /* 0x0000003ea6027c24 */ /* 0x000fc4000f8e02ff */
[----:B------:R-:W-:Y:S02]  /*11010*/  IMAD R11, R159, UR61, RZ ;  /* 0x0000003d9f0b7c24 */ /* 0x000fe4000f8e02ff */
[----:B------:R-:W-:Y:S02]  /*11020*/  IMAD R12, R157, UR53, RZ ;  /* 0x000000359d0c7c24 */ /* 0x000fe4000f8e02ff */
[----:B------:R-:W-:Y:S02]  /*11030*/  IMAD R4, R184, UR46, RZ ;  /* 0x0000002eb8047c24 */ /* 0x000fe4000f8e02ff */
[----:B------:R-:W-:Y:S02]  /*11040*/  IMAD R13, R183, UR45, RZ ;  /* 0x0000002db70d7c24 */ /* 0x000fe4000f8e02ff */
[----:B----4-:R-:W-:-:S05]  /*11050*/  IMAD.WIDE R116, R197, 0x4, R114 ;  /* 0x00000004c5747825 */ /* 0x010fca00078e0272 */
[----:B------:R4:W-:Y:S01]  /*11060*/  STL.64 [R1+0x11f8], R116 ;  /* 0x0011f87401007387 */ /* 0x0009e20000100a00 */
[----:B--2---:R-:W-:-:S05]  /*11070*/  IMAD.WIDE R178, R189, 0x4, R114 ;  /* 0x00000004bdb27825 */ /* 0x004fca00078e0272 */
[----:B------:R2:W-:Y:S01]  /*11080*/  STL.64 [R1+0x1200], R178 ;  /* 0x001200b201007387 */ /* 0x0005e20000100a00 */
[----:B-1----:R-:W-:-:S04]  /*11090*/  IMAD.WIDE R144, R187, 0x4, R114 ;  /* 0x00000004bb907825 */ /* 0x002fc800078e0272 */
[--C-:B----4-:R-:W-:Y:S01]  /*110a0*/  IMAD.WIDE R116, R185, 0x4, R114.reuse ;  /* 0x00000004b9747825 */ /* 0x110fe200078e0272 */
[----:B------:R1:W-:Y:S03]  /*110b0*/  STL.64 [R1+0x1208], R144 ;  /* 0x0012089001007387 */ /* 0x0003e60000100a00 */
[--C-:B--2---:R-:W-:Y:S01]  /*110c0*/  IMAD.WIDE R178, R198, 0x4, R114.reuse ;  /* 0x00000004c6b27825 */ /* 0x104fe200078e0272 */
[----:B------:R2:W-:Y:S04]  /*110d0*/  STL.64 [R1+0x1210], R116 ;  /* 0x0012107401007387 */ /* 0x0005e80000100a00 */
[----:B------:R4:W-:Y:S01]  /*110e0*/  STL.64 [R1+0x1300], R178 ;  /* 0x001300b201007387 */ /* 0x0009e20000100a00 */
[----:B-1----:R-:W-:-:S04]  /*110f0*/  IMAD.WIDE R144, R153, 0x4, R114 ;  /* 0x0000000499907825 */ /* 0x002fc800078e0272 */
[--C-:B--2---:R-:W-:Y:S01]  /*11100*/  IMAD.WIDE R116, R195, 0x4, R114.reuse ;  /* 0x00000004c3747825 */ /* 0x104fe200078e0272 */
[----:B------:R3:W-:Y:S03]  /*11110*/  STL.64 [R1+0x12f8], R144 ;  /* 0x0012f89001007387 */ /* 0x0007e60000100a00 */
[--C-:B----4-:R-:W-:Y:S01]  /*11120*/  IMAD.WIDE R178, R168, 0x4, R114.reuse ;  /* 0x00000004a8b27825 */ /* 0x110fe200078e0272 */
[----:B------:R1:W-:Y:S04]  /*11130*/  STL.64 [R1+0x12f0], R116 ;  /* 0x0012f07401007387 */ /* 0x0003e80000100a00 */
[----:B------:R2:W-:Y:S01]  /*11140*/  STL.64 [R1+0x12e8], R178 ;  /* 0x0012e8b201007387 */ /* 0x0005e20000100a00 */
[----:B---3--:R-:W-:-:S04]  /*11150*/  IMAD.WIDE R144, R162, 0x4, R114 ;  /* 0x00000004a2907825 */ /* 0x008fc800078e0272 */
[--C-:B-1----:R-:W-:Y:S01]  /*11160*/  IMAD.WIDE R116, R249, 0x4, R114.reuse ;  /* 0x00000004f9747825 */ /* 0x102fe200078e0272 */
[----:B------:R1:W-:Y:S03]  /*11170*/  STL.64 [R1+0x12e0], R144 ;  /* 0x0012e09001007387 */ /* 0x0003e60000100a00 */
[--C-:B--2---:R-:W-:Y:S01]  /*11180*/  IMAD.WIDE R178, R66, 0x4, R114.reuse ;  /* 0x0000000442b27825 */ /* 0x104fe200078e0272 */
[----:B------:R2:W-:Y:S04]  /*11190*/  STL.64 [R1+0x12c8], R116 ;  /* 0x0012c87401007387 */ /* 0x0005e80000100a00 */
[----:B------:R3:W-:Y:S01]  /*111a0*/  STL.64 [R1+0x12c0], R178 ;  /* 0x0012c0b201007387 */ /* 0x0007e20000100a00 */
[----:B-1----:R-:W-:-:S03]  /*111b0*/  IMAD.WIDE R144, R63, 0x4, R114 ;  /* 0x000000043f907825 */ /* 0x002fc600078e0272 */
[----:B------:R-:W4:Y:S01]  /*111c0*/  LDL.LU R194, [R1+0x1dc] ;  /* 0x0001dc0001c27983 */ /* 0x000f220000300800 */
[----:B--2---:R-:W-:-:S03]  /*111d0*/  IMAD.WIDE R116, R59, 0x4, R114 ;  /* 0x000000043b747825 */ /* 0x004fc600078e0272 */
[----:B------:R-:W-:Y:S04]  /*111e0*/  STL.64 [R1+0x12b8], R144 ;  /* 0x0012b89001007387 */ /* 0x000fe80000100a00 */
[----:B------:R-:W2:Y:S04]  /*111f0*/  LDL.LU R166, [R1+0x1d8] ;  /* 0x0001d80001a67983 */ /* 0x000ea80000300800 */
[----:B------:R1:W-:Y:S04]  /*11200*/  STL.64 [R1+0x12b0], R116 ;  /* 0x0012b07401007387 */ /* 0x0003e80000100a00 */
[----:B------:R-:W2:Y:S04]  /*11210*/  LDL.LU R159, [R1+0x1d0] ;  /* 0x0001d000019f7983 */ /* 0x000ea80000300800 */
[----:B------:R-:W2:Y:S04]  /*11220*/  LDL.LU R181, [R1+0x1c8] ;  /* 0x0001c80001b57983 */ /* 0x000ea80000300800 */
[----:B------:R-:W2:Y:S04]  /*11230*/  LDL.LU R163, [R1+0x1bc] ;  /* 0x0001bc0001a37983 */ /* 0x000ea80000300800 */
[----:B------:R-:W2:Y:S04]  /*11240*/  LDL.LU R157, [R1+0xe0] ;  /* 0x0000e000019d7983 */ /* 0x000ea80000300800 */
[----:B---3--:R-:W3:Y:S04]  /*11250*/  LDL.LU R179, [R1+0xbc] ;  /* 0x0000bc0001b37983 */ /* 0x008ee80000300800 */
[----:B------:R-:W3:Y:S04]  /*11260*/  LDL.LU R184, [R1+0x90] ;  /* 0x0000900001b87983 */ /* 0x000ee80000300800 */
[----:B------:R-:W3:Y:S04]  /*11270*/  LDL.LU R183, [R1+0x44] ;  /* 0x0000440001b77983 */ /* 0x000ee80000300800 */
[----:B------:R-:W3:Y:S04]  /*11280*/  LDL.LU R182, [R1+0x30] ;  /* 0x0000300001b67983 */ /* 0x000ee80000300800 */
[----:B------:R-:W3:Y:S04]  /*11290*/  LDL.LU R180, [R1+0x1c] ;  /* 0x00001c0001b47983 */ /* 0x000ee80000300800 */
[----:B------:R-:W3:Y:S01]  /*112a0*/  LDL.LU R178, [R1+0x4] ;  /* 0x0000040001b27983 */ /* 0x000ee20000300800 */
[----:B-1----:R-:W-:-:S04]  /*112b0*/  IMAD.WIDE R116, R55, 0x4, R114 ;  /* 0x0000000437747825 */ /* 0x002fc800078e0272 */
[----:B------:R-:W-:Y:S02]  /*112c0*/  IMAD R8, R190, UR14, RZ ;  /* 0x0000000ebe087c24 */ /* 0x000fe4000f8e02ff */
        /* <DEDUP_REMOVED lines=12> */
[----:B-1----:R-:W-:-:S04]  /*11390*/  IMAD.WIDE R116, R99, 0x4, R114 ;  /* 0x0000000463747825 */ /* 0x002fc800078e0272 */
[--C-:B------:R-:W-:Y:S01]  /*113a0*/  IMAD.WIDE R190, R92, 0x4, R114.reuse ;  /* 0x000000045cbe7825 */ /* 0x100fe200078e0272 */
[----:B------:R1:W-:Y:S03]  /*113b0*/  STL.64 [R1+0x1278], R116 ;  /* 0x0012787401007387 */ /* 0x0003e60000100a00 */
[----:B------:R-:W-:Y:S01]  /*113c0*/  IMAD.WIDE R144, R94, 0x4, R114 ;  /* 0x000000045e907825 */ /* 0x000fe200078e0272 */
[----:B------:R1:W-:Y:S03]  /*113d0*/  STL.64 [R1+0x1270], R190 ;  /* 0x001270be01007387 */ /* 0x0003e60000100a00 */
[----:B------:R-:W-:Y:S01]  /*113e0*/  IMAD R106, R106, UR18, RZ ;  /* 0x000000126a6a7c24 */ /* 0x000fe2000f8e02ff */
[----:B------:R1:W-:Y:S01]  /*113f0*/  STL.64 [R1+0x1268], R144 ;  /* 0x0012689001007387 */ /* 0x0003e20000100a00 */
[----:B------:R-:W-:-:S02]  /*11400*/  IMAD R105, R105, UR26, RZ ;  /* 0x0000001a69697c24 */ /* 0x000fc4000f8e02ff */
        /* <DEDUP_REMOVED lines=21> */
[--C-:B------:R-:W-:Y:S01]  /*11560*/  IMAD.WIDE R144, R97, 0x4, R114.reuse ;  /* 0x0000000461907825 */ /* 0x100fe200078e0272 */
[----:B------:R4:W-:Y:S03]  /*11570*/  STL.64 [R1+0x1228], R190 ;  /* 0x001228be01007387 */ /* 0x0009e60000100a00 */
[----:B-1----:R-:W-:Y:S01]  /*11580*/  IMAD.WIDE R116, R96, 0x4, R114 ;  /* 0x0000000460747825 */ /* 0x002fe200078e0272 */
[----:B------:R2:W-:Y:S04]  /*11590*/  STL.64 [R1+0x1220], R144 ;  /* 0x0012209001007387 */ /* 0x0005e80000100a00 */
[----:B------:R1:W-:Y:S01]  /*115a0*/  STL.64 [R1+0x1218], R116 ;  /* 0x0012187401007387 */ /* 0x0003e20000100a00 */
[----:B------:R-:W-:Y:S01]  /*115b0*/  IMAD R205, R205, UR13, RZ ;  /* 0x0000000dcdcd7c24 */ /* 0x000fe2000f8e02ff */
[----:B------:R-:W1:Y:S01]  /*115c0*/  LDCU UR13, c[0x0][0x3b0] ;  /* 0x00007600ff0d77ac */ /* 0x000e620008000800 */
[----:B------:R-:W-:-:S02]  /*115d0*/  IMAD R5, R177, UR38, RZ ;  /* 0x00000026b1057c24 */ /* 0x000fc4000f8e02ff */
[----:B------:R-:W-:Y:S02]  /*115e0*/  IMAD R14, R175, UR37, RZ ;  /* 0x00000025af0e7c24 */ /* 0x000fe4000f8e02ff */
[----:B------:R-:W-:Y:S02]  /*115f0*/  IMAD R26, R171, UR36, RZ ;  /* 0x00000024ab1a7c24 */ /* 0x000fe4000f8e02ff */
[----:B------:R-:W-:Y:S02]  /*11600*/  IMAD R31, R186, UR12, RZ ;  /* 0x0000000cba1f7c24 */ /* 0x000fe4000f8e02ff */
[----:B-1----:R-:W-:Y:S02]  /*11610*/  IMAD R17, R188, UR13, RZ ;  /* 0x0000000dbc117c24 */ /* 0x002fe4000f8e02ff */
[----:B----4-:R-:W-:-:S05]  /*11620*/  IMAD.WIDE R190, R194, 0x4, R114 ;  /* 0x00000004c2be7825 */ /* 0x010fca00078e0272 */
        /* <DEDUP_REMOVED lines=10> */
[--C-:B---3--:R-:W-:Y:S01]  /*116d0*/  IMAD.WIDE R190, R179, 0x4, R114.reuse ;  /* 0x00000004b3be7825 */ /* 0x108fe200078e0272 */
        /* <DEDUP_REMOVED lines=10> */
[----:B-1----:R-:W-:-:S04]  /*11780*/  IMAD.WIDE R116, R178, 0x4, R114 ;  /* 0x00000004b2747825 */ /* 0x002fc800078e0272 */
[--C-:B--2---:R-:W-:Y:S01]  /*11790*/  IMAD.WIDE R190, R248, 0x4, R114.reuse ;  /* 0x00000004f8be7825 */ /* 0x104fe200078e0272 */
[----:B------:R1:W-:Y:S03]  /*117a0*/  STL.64 [R1+0x13e0], R116 ;  /* 0x0013e07401007387 */ /* 0x0003e60000100a00 */
[--C-:B---3--:R-:W-:Y:S01]  /*117b0*/  IMAD.WIDE R144, R53, 0x4, R114.reuse ;  /* 0x0000000435907825 */ /* 0x108fe200078e0272 */
[----:B------:R2:W-:Y:S04]  /*117c0*/  STL.64 [R1+0x13d8], R190 ;  /* 0x0013d8be01007387 */ /* 0x0005e80000100a00 */
[----:B------:R-:W3:Y:S01]  /*117d0*/  LDL.LU R177, [R1+0x1f8] ;  /* 0x0001f80001b17983 */ /* 0x000ee20000300800 */
[----:B-1----:R-:W-:-:S03]  /*117e0*/  IMAD.WIDE R116, R49, 0x4, R114 ;  /* 0x0000000431747825 */ /* 0x002fc600078e0272 */
[----:B------:R1:W-:Y:S04]  /*117f0*/  STL.64 [R1+0x13d0], R144 ;  /* 0x0013d09001007387 */ /* 0x0003e80000100a00 */
[----:B------:R-:W4:Y:S04]  /*11800*/  LDL.LU R175, [R1+0x1f4] ;  /* 0x0001f40001af7983 */ /* 0x000f280000300800 */
[----:B------:R1:W-:Y:S04]  /*11810*/  STL.64 [R1+0x13c8], R116 ;  /* 0x0013c87401007387 */ /* 0x0003e80000100a00 */
[----:B------:R-:W4:Y:S04]  /*11820*/  LDL.LU R171, [R1+0x1ec] ;  /* 0x0001ec0001ab7983 */ /* 0x000f280000300800 */
[----:B------:R-:W4:Y:S04]  /*11830*/  LDL.LU R193, [R1+0x1e4] ;  /* 0x0001e40001c17983 */ /* 0x000f280000300800 */
[----:B------:R-:W4:Y:S04]  /*11840*/  LDL.LU R192, [R1+0x1d4] ;  /* 0x0001d40001c07983 */ /* 0x000f280000300800 */
[----:B--2---:R-:W2:Y:S04]  /*11850*/  LDL.LU R191, [R1+0x1cc] ;  /* 0x0001cc0001bf7983 */ /* 0x004ea80000300800 */
[----:B------:R-:W2:Y:S04]  /*11860*/  LDL.LU R190, [R1+0x104] ;  /* 0x0001040001be7983 */ /* 0x000ea80000300800 */
[----:B------:R-:W2:Y:S04]  /*11870*/  LDL.LU R188, [R1+0xf8] ;  /* 0x0000f80001bc7983 */ /* 0x000ea80000300800 */
[----:B------:R-:W2:Y:S04]  /*11880*/  LDL.LU R186, [R1+0xd8] ;  /* 0x0000d80001ba7983 */ /* 0x000ea80000300800 */
[----:B------:R-:W2:Y:S04]  /*11890*/  LDL.LU R196, [R1+0xb8] ;  /* 0x0000b80001c47983 */ /* 0x000ea80000300800 */
[----:B------:R-:W2:Y:S04]  /*118a0*/  LDL.LU R246, [R1+0x80] ;  /* 0x0000800001f67983 */ /* 0x000ea80000300800 */
[----:B------:R-:W2:Y:S04]  /*118b0*/  LDL.LU R245, [R1+0x40] ;  /* 0x0000400001f57983 */ /* 0x000ea80000300800 */
[----:B------:R-:W2:Y:S04]  /*118c0*/  LDL.LU R244, [R1+0x2c] ;  /* 0x00002c0001f47983 */ /* 0x000ea80000300800 */
[----:B------:R-:W2:Y:S01]  /*118d0*/  LDL.LU R243, [R1+0x18] ;  /* 0x0000180001f37983 */ /* 0x000ea20000300800 */
[----:B------:R-:W-:-:S04]  /*118e0*/  IMAD.WIDE R220, R45, 0x4, R114 ;  /* 0x000000042ddc7825 */ /* 0x000fc800078e0272 */
[--C-:B-1----:R-:W-:Y:S01]  /*118f0*/  IMAD.WIDE R144, R41, 0x4, R114.reuse ;  /* 0x0000000429907825 */ /* 0x102fe200078e0272 */
[----:B------:R1:W-:Y:S03]  /*11900*/  STL.64 [R1+0x13c0], R220 ;  /* 0x0013c0dc01007387 */ /* 0x0003e60000100a00 */
[--C-:B------:R-:W-:Y:S01]  /*11910*/  IMAD.WIDE R116, R37, 0x4, R114.reuse ;  /* 0x0000000425747825 */ /* 0x100fe200078e0272 */
[----:B------:R1:W-:Y:S03]  /*11920*/  STL.64 [R1+0x13b8], R144 ;  /* 0x0013b89001007387 */ /* 0x0003e60000100a00 */
[----:B------:R-:W-:Y:S01]  /*11930*/  IMAD R32, R32, UR60, RZ ;  /* 0x0000003c20207c24 */ /* 0x000fe2000f8e02ff */
[----:B------:R1:W-:Y:S01]  /*11940*/  STL.64 [R1+0x13b0], R116 ;  /* 0x0013b07401007387 */ /* 0x0003e20000100a00 */
[----:B------:R-:W-:Y:S01]  /*11950*/  IMAD R90, R90, UR19, RZ ;  /* 0x000000135a5a7c24 */ /* 0x000fe2000f8e02ff */
[----:B------:R-:W2:Y:S01]  /*11960*/  LDCU UR60, c[0x0][0x3b0] ;  /* 0x00007600ff3c77ac */ /* 0x000ea20008000800 */
        /* <DEDUP_REMOVED lines=17> */
[----:B------:R-:W-:Y:S02]  /*11a80*/  IMAD R82, R82, UR51, RZ ;  /* 0x0000003352527c24 */ /* 0x000fe4000f8e02ff */
[--C-:B------:R-:W-:Y:S01]  /*11a90*/  IMAD.WIDE R116, R86, 0x4, R114.reuse ;  /* 0x0000000456747825 */ /* 0x100fe200078e0272 */
[----:B------:R1:W-:Y:S03]  /*11aa0*/  STL.64 [R1+0x1370], R144 ;  /* 0x0013709001007387 */ /* 0x0003e60000100a00 */
[--C-:B-1----:R-:W-:Y:S01]  /*11ab0*/  IMAD.WIDE R220, R85, 0x4, R114.reuse ;  /* 0x0000000455dc7825 */ /* 0x102fe200078e0272 */
[----:B------:R1:W-:Y:S03]  /*11ac0*/  STL.64 [R1+0x1368], R116 ;  /* 0x0013687401007387 */ /* 0x0003e60000100a00 */
[--C-:B------:R-:W-:Y:S01]  /*11ad0*/  IMAD.WIDE R144, R82, 0x4, R114.reuse ;  /* 0x0000000452907825 */ /* 0x100fe200078e0272 */
[----:B------:R1:W-:Y:S03]  /*11ae0*/  STL.64 [R1+0x1360], R220 ;  /* 0x001360dc01007387 */ /* 0x0003e60000100a00 */
[--C-:B-1----:R-:W-:Y:S01]  /*11af0*/  IMAD.WIDE R116, R81, 0x4, R114.reuse ;  /* 0x0000000451747825 */ /* 0x102fe200078e0272 */
[----:B------:R1:W-:Y:S03]  /*11b00*/  STL.64 [R1+0x1358], R144 ;  /* 0x0013589001007387 */ /* 0x0003e60000100a00 */
[--C-:B------:R-:W-:Y:S01]  /*11b10*/  IMAD.WIDE R220, R77, 0x4, R114.reuse ;  /* 0x000000044ddc7825 */ /* 0x100fe200078e0272 */
[----:B------:R3:W-:Y:S03]  /*11b20*/  STL.64 [R1+0x1350], R116 ;  /* 0x0013507401007387 */ /* 0x0007e60000100a00 */
[--C-:B-1----:R-:W-:Y:S01]  /*11b30*/  IMAD.WIDE R144, R73, 0x4, R114.reuse ;  /* 0x0000000449907825 */ /* 0x102fe200078e0272 */
[----:B------:R4:W-:Y:S04]  /*11b40*/  STL.64 [R1+0x1348], R220 ;  /* 0x001348dc01007387 */ /* 0x0009e80000100a00 */
[----:B------:R1:W-:Y:S01]  /*11b50*/  STL.64 [R1+0x1340], R144 ;  /* 0x0013409001007387 */ /* 0x0003e20000100a00 */
[----:B---3--:R-:W-:-:S05]  /*11b60*/  IMAD.WIDE R116, R177, 0x4, R114 ;  /* 0x00000004b1747825 */ /* 0x008fca00078e0272 */
[----:B------:R3:W-:Y:S01]  /*11b70*/  STL.64 [R1+0x1408], R116 ;  /* 0x0014087401007387 */ /* 0x0007e20000100a00 */
[----:B----4-:R-:W-:-:S05]  /*11b80*/  IMAD.WIDE R220, R175, 0x4, R114 ;  /* 0x00000004afdc7825 */ /* 0x010fca00078e0272 */
[----:B------:R4:W-:Y:S01]  /*11b90*/  STL.64 [R1+0x1410], R220 ;  /* 0x001410dc01007387 */ /* 0x0009e20000100a00 */
[----:B-1----:R-:W-:-:S04]  /*11ba0*/  IMAD.WIDE R144, R171, 0x4, R114 ;  /* 0x00000004ab907825 */ /* 0x002fc800078e0272 */
[--C-:B---3--:R-:W-:Y:S01]  /*11bb0*/  IMAD.WIDE R116, R193, 0x4, R114.reuse ;  /* 0x00000004c1747825 */ /* 0x108fe200078e0272 */
[----:B------:R2:W-:Y:S03]  /*11bc0*/  STL.64 [R1+0x1418], R144 ;  /* 0x0014189001007387 */ /* 0x0005e60000100a00 */
[--C-:B----4-:R-:W-:Y:S01]  /*11bd0*/  IMAD.WIDE R220, R192, 0x4, R114.reuse ;  /* 0x00000004c0dc7825 */ /* 0x110fe200078e0272 */
[----:B------:R1:W-:Y:S04]  /*11be0*/  STL.64 [R1+0x1420], R116 ;  /* 0x0014207401007387 */ /* 0x0003e80000100a00 */
[----:B------:R3:W-:Y:S01]  /*11bf0*/  STL.64 [R1+0x1428], R220 ;  /* 0x001428dc01007387 */ /* 0x0007e20000100a00 */
[----:B--2---:R-:W-:-:S04]  /*11c00*/  IMAD.WIDE R144, R191, 0x4, R114 ;  /* 0x00000004bf907825 */ /* 0x004fc800078e0272 */
[--C-:B-1----:R-:W-:Y:S01]  /*11c10*/  IMAD.WIDE R116, R190, 0x4, R114.reuse ;  /* 0x00000004be747825 */ /* 0x102fe200078e0272 */
        /* <DEDUP_REMOVED lines=26> */
[----:B------:R-:W2:Y:S01]  /*11dc0*/  LDL.LU R234, [R1+0x1e0] ;  /* 0x0001e00001ea7983 */ /* 0x000ea20000300800 */
[----:B---3--:R-:W-:-:S04]  /*11dd0*/  IMAD.WIDE R220, R201, 0x4, R114 ;  /* 0x00000004c9dc7825 */ /* 0x008fc800078e0272 */
[--C-:B-1----:R-:W-:Y:S01]  /*11de0*/  IMAD.WIDE R144, R199, 0x4, R114.reuse ;  /* 0x00000004c7907825 */ /* 0x102fe200078e0272 */
[----:B------:R1:W-:Y:S03]  /*11df0*/  STL.64 [R1+0x14d8], R220 ;  /* 0x0014d8dc01007387 */ /* 0x0003e60000100a00 */
[--C-:B------:R-:W-:Y:S01]  /*11e00*/  IMAD.WIDE R116, R33, 0x4, R114.reuse ;  /* 0x0000000421747825 */ /* 0x100fe200078e0272 */
[----:B------:R3:W-:Y:S04]  /*11e10*/  STL.64 [R1+0x14d0], R144 ;  /* 0x0014d09001007387 */ /* 0x0007e80000100a00 */
[----:B------:R3:W-:Y:S01]  /*11e20*/  STL.64 [R1+0x14c8], R116 ;  /* 0x0014c87401007387 */ /* 0x0007e20000100a00 */
[----:B-1----:R-:W-:-:S04]  /*11e30*/  IMAD.WIDE R220, R29, 0x4, R114 ;  /* 0x000000041ddc7825 */ /* 0x002fc800078e0272 */
[--C-:B---3--:R-:W-:Y:S01]  /*11e40*/  IMAD.WIDE R144, R25, 0x4, R114.reuse ;  /* 0x0000000419907825 */ /* 0x108fe200078e0272 */
[----:B------:R-:W-:Y:S03]  /*11e50*/  STL.64 [R1+0x14c0], R220 ;  /* 0x0014c0dc01007387 */ /* 0x000fe60000100a00 */
[--C-:B------:R-:W-:Y:S01]  /*11e60*/  IMAD.WIDE R116, R21, 0x4, R114.reuse ;  /* 0x0000000415747825 */ /* 0x100fe200078e0272 */
[----:B------:R-:W3:Y:S04]  /*11e70*/  LDL.LU R232, [R1+0x124] ;  /* 0x0001240001e87983 */ /* 0x000ee80000300800 */
[----:B------:R1:W-:Y:S04]  /*11e80*/  STL.64 [R1+0x14b8], R144 ;  /* 0x0014b89001007387 */ /* 0x0003e80000100a00 */
[----:B------:R-:W3:Y:S04]  /*11e90*/  LDL.LU R233, [R1+0x110] ;  /* 0x0001100001e97983 */ /* 0x000ee80000300800 */
[----:B------:R1:W-:Y:S04]  /*11ea0*/  STL.64 [R1+0x14b0], R116 ;  /* 0x0014b07401007387 */ /* 0x0003e80000100a00 */
[----:B------:R-:W3:Y:S04]  /*11eb0*/  LDL.LU R231, [R1+0x100] ;  /* 0x0001000001e77983 */ /* 0x000ee80000300800 */
[----:B------:R-:W3:Y:S04]  /*11ec0*/  LDL.LU R230, [R1+0xf4] ;  /* 0x0000f40001e67983 */ /* 0x000ee80000300800 */
[----:B------:R-:W3:Y:S04]  /*11ed0*/  LDL.LU R229, [R1+0xd4] ;  /* 0x0000d40001e57983 */ /* 0x000ee80000300800 */
[----:B------:R-:W3:Y:S04]  /*11ee0*/  LDL.LU R228, [R1+0xa8] ;  /* 0x0000a80001e47983 */ /* 0x000ee80000300800 */
[----:B------:R-:W3:Y:S04]  /*11ef0*/  LDL.LU R227, [R1+0x7c] ;  /* 0x00007c0001e37983 */ /* 0x000ee80000300800 */
[----:B------:R-:W3:Y:S01]  /*11f00*/  LDL.LU R226, [R1+0x3c] ;  /* 0x00003c0001e27983 */ /* 0x000ee20000300800 */
        /* <DEDUP_REMOVED lines=17> */
[----:B------:R4:W-:Y:S04]  /*12020*/  STL.64 [R1+0x1470], R116 ;  /* 0x0014707401007387 */ /* 0x0009e80000100a00 */
[----:B------:R2:W-:Y:S01]  /*12030*/  STL.64 [R1+0x1468], R220 ;  /* 0x001468dc01007387 */ /* 0x0005e20000100a00 */
[----:B-1----:R-:W-:-:S05]  /*12040*/  IMAD.WIDE R144, R19, 0x4, R114 ;  /* 0x0000000413907825 */ /* 0x002fca00078e0272 */
[----:B------:R1:W-:Y:S01]  /*12050*/  STL.64 [R1+0x1460], R144 ;  /* 0x0014609001007387 */ /* 0x0003e20000100a00 */
[----:B----4-:R-:W-:-:S04]  /*12060*/  IMAD.WIDE R116, R242, 0x4, R114 ;  /* 0x00000004f2747825 */ /* 0x010fc800078e0272 */
        /* <DEDUP_REMOVED lines=9> */
[----:B-1----:R-:W-:-:S03]  /*12100*/  IMAD.WIDE R144, R235, 0x4, R114 ;  /* 0x00000004eb907825 */ /* 0x002fc600078e0272 */
[----:B------:R-:W3:Y:S01]  /*12110*/  LDL.LU R224, [R1+0x224] ;  /* 0x0002240001e07983 */ /* 0x000ee20000300800 */
[----:B--2---:R-:W-:-:S03]  /*12120*/  IMAD.WIDE R116, R234, 0x4, R114 ;  /* 0x00000004ea747825 */ /* 0x004fc600078e0272 */
[----:B------:R-:W-:Y:S04]  /*12130*/  STL.64 [R1+0x1530], R144 ;  /* 0x0015309001007387 */ /* 0x000fe80000100a00 */
[----:B------:R-:W2:Y:S04]  /*12140*/  LDL.LU R225, [R1+0x220] ;  /* 0x0002200001e17983 */ /* 0x000ea80000300800 */
[----:B------:R3:W-:Y:S04]  /*12150*/  STL.64 [R1+0x1538], R116 ;  /* 0x0015387401007387 */ /* 0x0007e80000100a00 */
[----:B------:R-:W2:Y:S04]  /*12160*/  LDL.LU R222, [R1+0x21c] ;  /* 0x00021c0001de7983 */ /* 0x000ea80000300800 */
[----:B------:R-:W2:Y:S04]  /*12170*/  LDL.LU R223, [R1+0x218] ;  /* 0x0002180001df7983 */ /* 0x000ea80000300800 */
[----:B----4-:R-:W4:Y:S04]  /*12180*/  LDL.LU R221, [R1+0x20c] ;  /* 0x00020c0001dd7983 */ /* 0x010f280000300800 */
[----:B------:R-:W4:Y:S01]  /*12190*/  LDL.LU R220, [R1+0x204] ;  /* 0x0002040001dc7983 */ /* 0x000f220000300800 */
[----:B---3--:R-:W-:-:S04]  /*121a0*/  IMAD.WIDE R116, R232, 0x4, R114 ;  /* 0x00000004e8747825 */ /* 0x008fc800078e0272 */
[--C-:B------:R-:W-:Y:S01]  /*121b0*/  IMAD.WIDE R144, R233, 0x4, R114.reuse ;  /* 0x00000004e9907825 */ /* 0x100fe200078e0272 */
[----:B------:R1:W-:Y:S04]  /*121c0*/  STL.64 [R1+0x1540], R116 ;  /* 0x0015407401007387 */ /* 0x0003e80000100a00 */
[----:B------:R3:W-:Y:S01]  /*121d0*/  STL.64 [R1+0x1548], R144 ;  /* 0x0015489001007387 */ /* 0x0007e20000100a00 */
[----:B-1----:R-:W-:-:S04]  /*121e0*/  IMAD.WIDE R116, R231, 0x4, R114 ;  /* 0x00000004e7747825 */ /* 0x002fc800078e0272 */
[--C-:B---3--:R-:W-:Y:S01]  /*121f0*/  IMAD.WIDE R144, R230, 0x4, R114.reuse ;  /* 0x00000004e6907825 */ /* 0x108fe200078e0272 */
        /* <DEDUP_REMOVED lines=42> */
[----:B-1----:R-:W-:-:S05]  /*124a0*/  IMAD.WIDE R116, R152, 0x4, R114 ;  /* 0x0000000498747825 */ /* 0x002fca00078e0272 */
[----:B------:R2:W-:Y:S01]  /*124b0*/  STL.64 [R1+0x1568], R116 ;  /* 0x0015687401007387 */ /* 0x0005e20000100a00 */
[----:B---3--:R-:W-:-:S05]  /*124c0*/  IMAD.WIDE R144, R224, 0x4, R114 ;  /* 0x00000004e0907825 */ /* 0x008fca00078e0272 */
[----:B------:R1:W-:Y:S01]  /*124d0*/  STL.64 [R1+0x1ac8], R144 ;  /* 0x001ac89001007387 */ /* 0x0003e20000100a00 */
[----:B--2---:R-:W-:-:S03]  /*124e0*/  IMAD.WIDE R116, R225, 0x4, R114 ;  /* 0x00000004e1747825 */ /* 0x004fc600078e0272 */
[----:B-1----:R-:W2:Y:S04]  /*124f0*/  LDL.LU R145, [R1+0x8] ;  /* 0x0000080001917983 */ /* 0x002ea80000300800 */
[----:B------:R1:W-:Y:S02]  /*12500*/  STL.64 [R1+0x1b00], R116 ;  /* 0x001b007401007387 */ /* 0x0003e40000100a00 */
[----:B-1----:R-:W-:-:S05]  /*12510*/  IMAD.WIDE R116, R222, 0x4, R114 ;  /* 0x00000004de747825 */ /* 0x002fca00078e0272 */
[----:B------:R1:W-:Y:S02]  /*12520*/  STL.64 [R1+0x1b08], R116 ;  /* 0x001b087401007387 */ /* 0x0003e40000100a00 */
[----:B-1----:R-:W-:-:S05]  /*12530*/  IMAD.WIDE R116, R223, 0x4, R114 ;  /* 0x00000004df747825 */ /* 0x002fca00078e0272 */
[----:B------:R4:W-:Y:S02]  /*12540*/  STL.64 [R1+0x1b10], R116 ;  /* 0x001b107401007387 */ /* 0x0009e40000100a00 */
[----:B----4-:R-:W-:-:S05]  /*12550*/  IMAD.WIDE R116, R221, 0x4, R114 ;  /* 0x00000004dd747825 */ /* 0x010fca00078e0272 */
[----:B------:R1:W-:Y:S02]  /*12560*/  STL.64 [R1+0x1b18], R116 ;  /* 0x001b187401007387 */ /* 0x0003e40000100a00 */
[----:B-1----:R-:W-:-:S05]  /*12570*/  IMAD.WIDE R116, R220, 0x4, R114 ;  /* 0x00000004dc747825 */ /* 0x002fca00078e0272 */
        /* <DEDUP_REMOVED lines=50> */
[----:B------:R1:W-:Y:S04]  /*128a0*/  STL.64 [R1+0x1b98], R116 ;  /* 0x001b987401007387 */ /* 0x0003e80000100a00 */
[----:B-1----:R-:W2:Y:S01]  /*128b0*/  LDL.LU.64 R116, [R1+0x3600] ;  /* 0x0036000001747983 */ /* 0x002ea20000300a00 */
[----:B------:R-:W-:-:S05]  /*128c0*/  IMAD.WIDE R114, R151, 0x4, R114 ;  /* 0x0000000497727825 */ /* 0x000fca00078e0272 */
[----:B------:R1:W-:Y:S01]  /*128d0*/  STL.64 [R1+0x1b90], R114 ;  /* 0x001b907201007387 */ /* 0x0003e20000100a00 */
[----:B--2---:R-:W-:-:S04]  /*128e0*/  IMAD.WIDE R144, R145, 0x4, R116 ;  /* 0x0000000491907825 */ /* 0x004fc800078e0274 */
[--C-:B-1----:R-:W-:Y:S01]  /*128f0*/  IMAD.WIDE R114, R250, 0x4, R116.reuse ;  /* 0x00000004fa727825 */ /* 0x102fe200078e0274 */
[----:B------:R1:W-:Y:S04]  /*12900*/  STL.64 [R1+0xef8], R144 ;  /* 0x000ef89001007387 */ /* 0x0003e80000100a00 */
[----:B------:R-:W2:Y:S04]  /*12910*/  LDL.LU R250, [R1+0x5c] ;  /* 0x00005c0001fa7983 */ /* 0x000ea80000300800 */
[----:B------:R3:W-:Y:S01]  /*12920*/  STL.64 [R1+0xee0], R114 ;  /* 0x000ee07201007387 */ /* 0x0007e20000100a00 */
[----:B-1----:R-:W-:-:S03]  /*12930*/  IMAD.WIDE R144, R247, 0x4, R116 ;  /* 0x00000004f7907825 */ /* 0x002fc600078e0274 */
[----:B---3--:R-:W3:Y:S04]  /*12940*/  LDL.LU R114, [R1+0x24] ;  /* 0x0000240001727983 */ /* 0x008ee80000300800 */
[----:B------:R1:W-:Y:S04]  /*12950*/  STL.64 [R1+0xec8], R144 ;  /* 0x000ec89001007387 */ /* 0x0003e80000100a00 */
[----:B------:R-:W4:Y:S01]  /*12960*/  LDL.LU R115, [R1+0x14] ;  /* 0x0000140001737983 */ /* 0x000f220000300800 */
        /* <DEDUP_REMOVED lines=28> */
[--C-:B-1----:R-:W-:Y:S01]  /*12b30*/  IMAD.WIDE R144, R160, 0x4, R116.reuse ;  /* 0x00000004a0907825 */ /* 0x102fe200078e0274 */
[----:B------:R-:W1:Y:S04]  /*12b40*/  S2UR UR5, SR_CgaCtaId ;  /* 0x00000000000579c3 */ /* 0x000e680000008800 */
[----:B------:R1:W-:Y:S01]  /*12b50*/  STL.64 [R1+0xd70], R144 ;  /* 0x000d709001007387 */ /* 0x0003e20000100a00 */
[--C-:B------:R-:W-:Y:S01]  /*12b60*/  IMAD.WIDE R56, R56, 0x4, R116.reuse ;  /* 0x0000000438387825 */ /* 0x100fe200078e0274 */
[----:B------:R-:W1:Y:S02]  /*12b70*/  LDCU.64 UR76, c[0x0][0x358] ;  /* 0x00006b00ff4c77ac */ /* 0x000e640008000a00 */
[----:B------:R-:W2:Y:S01]  /*12b80*/  LDC R160, c[0x0][0x3a0] ;  /* 0x0000e800ffa07b82 */ /* 0x000ea20000000800 */
[----:B-1----:R-:W-:-:S05]  /*12b90*/  IMAD.WIDE R144, R164, 0x4, R116 ;  /* 0x00000004a4907825 */ /* 0x002fca00078e0274 */
[----:B------:R1:W-:Y:S02]  /*12ba0*/  STL.64 [R1+0xd68], R144 ;  /* 0x000d689001007387 */ /* 0x0003e40000100a00 */
[----:B-1----:R-:W-:-:S05]  /*12bb0*/  IMAD.WIDE R144, R170, 0x4, R116 ;  /* 0x00000004aa907825 */ /* 0x002fca00078e0274 */
[----:B------:R1:W-:Y:S02]  /*12bc0*/  STL.64 [R1+0xd60], R144 ;  /* 0x000d609001007387 */ /* 0x0003e40000100a00 */
[----:B-1----:R-:W-:-:S05]  /*12bd0*/  IMAD.WIDE R144, R174, 0x4, R116 ;  /* 0x00000004ae907825 */ /* 0x002fca00078e0274 */
[----:B------:R1:W-:Y:S02]  /*12be0*/  STL.64 [R1+0xd58], R144 ;  /* 0x000d589001007387 */ /* 0x0003e40000100a00 */
[--C-:B-1----:R-:W-:Y:S01]  /*12bf0*/  IMAD.WIDE R144, R176, 0x4, R116.reuse ;  /* 0x00000004b0907825 */ /* 0x102fe200078e0274 */
[----:B------:R-:W-:Y:S01]  /*12c00*/  UMOV UR38, 0x400 ;  /* 0x0000040000267882 */ /* 0x000fe20000000000 */
[----:B------:R-:W1:Y:S03]  /*12c10*/  LDC R176, c[0x0][0x3a0] ;  /* 0x0000e800ffb07b82 */ /* 0x000e660000000800 */
[----:B------:R2:W-:Y:S02]  /*12c20*/  STL.64 [R1+0xd48], R144 ;  /* 0x000d489001007387 */ /* 0x0005e40000100a00 */
[----:B--2---:R-:W-:-:S05]  /*12c30*/  IMAD.WIDE R144, R150, 0x4, R116 ;  /* 0x0000000496907825 */ /* 0x004fca00078e0274 */
[----:B------:R2:W-:Y:S02]  /*12c40*/  STL.64 [R1+0xd40], R144 ;  /* 0x000d409001007387 */ /* 0x0005e40000100a00 */
[----:B--2---:R-:W-:-:S05]  /*12c50*/  IMAD.WIDE R144, R149, 0x4, R116 ;  /* 0x0000000495907825 */ /* 0x004fca00078e0274 */
[----:B------:R2:W-:Y:S04]  /*12c60*/  STL.64 [R1+0xd28], R144 ;  /* 0x000d289001007387 */ /* 0x0005e80000100a00 */
[----:B--2---:R-:W2:Y:S01]  /*12c70*/  LDL.LU.64 R144, [R1+0x35f8] ;  /* 0x0035f80001907983 */ /* 0x004ea20000300a00 */
[----:B------:R-:W-:-:S05]  /*12c80*/  IMAD.WIDE R148, R148, 0x4, R116 ;  /* 0x0000000494947825 */ /* 0x000fca00078e0274 */
[----:B------:R1:W-:Y:S02]  /*12c90*/  STL.64 [R1+0xd20], R148 ;  /* 0x000d209401007387 */ /* 0x0003e40000100a00 */
[----:B-1----:R-:W-:-:S04]  /*12ca0*/  IMAD.WIDE R148, R146, 0x4, R116 ;  /* 0x0000000492947825 */ /* 0x002fc800078e0274 */
[--C-:B------:R-:W-:Y:S01]  /*12cb0*/  IMAD.WIDE R44, R45, 0x4, R116.reuse ;  /* 0x000000042d2c7825 */ /* 0x100fe200078e0274 */
[----:B------:R2:W-:Y:S01]  /*12cc0*/  STL.64 [R1+0xd18], R148 ;  /* 0x000d189401007387 */ /* 0x0005e20000100a00 */
[----:B------:R-:W-:Y:S01]  /*12cd0*/  ULEA UR38, UR5, UR38, 0x18 ;  /* 0x0000002605267291 */ /* 0x000fe2000f8ec0ff */
[----:B------:R-:W1:Y:S01]  /*12ce0*/  LDC R146, c[0x0][0x3a0] ;  /* 0x0000e800ff927b82 */ /* 0x000e620000000800 */
[----:B--2---:R-:W-:-:S04]  /*12cf0*/  IMAD.WIDE R148, R145, 0x4, R116 ;  /* 0x0000000491947825 */ /* 0x004fc800078e0274 */
[--C-:B------:R-:W-:Y:S01]  /*12d00*/  IMAD.WIDE R144, R144, 0x4, R116.reuse ;  /* 0x0000000490907825 */ /* 0x100fe200078e0274 */
[----:B------:R2:W-:Y:S04]  /*12d10*/  STL.64 [R1+0xd10], R148 ;  /* 0x000d109401007387 */ /* 0x0005e80000100a00 */
[----:B------:R1:W-:Y:S01]  /*12d20*/  STL.64 [R1+0xd08], R144 ;  /* 0x000d089001007387 */ /* 0x0003e20000100a00 */
[----:B--2---:R-:W-:-:S04]  /*12d30*/  IMAD.WIDE R148, R134, 0x4, R116 ;  /* 0x0000000486947825 */ /* 0x004fc800078e0274 */
[--C-:B-1----:R-:W-:Y:S01]  /*12d40*/  IMAD.WIDE R144, R133, 0x4, R116.reuse ;  /* 0x0000000485907825 */ /* 0x102fe200078e0274 */
[----:B------:R1:W-:Y:S04]  /*12d50*/  STL.64 [R1+0xd00], R148 ;  /* 0x000d009401007387 */ /* 0x0003e80000100a00 */
[----:B------:R3:W-:Y:S01]  /*12d60*/  STL.64 [R1+0xce8], R144 ;  /* 0x000ce89001007387 */ /* 0x0007e20000100a00 */
[----:B-1----:R-:W-:-:S04]  /*12d70*/  IMAD.WIDE R148, R132, 0x4, R116 ;  /* 0x0000000484947825 */ /* 0x002fc800078e0274 */
[--C-:B------:R-:W-:Y:S01]  /*12d80*/  IMAD.WIDE R132, R250, 0x4, R116.reuse ;  /* 0x00000004fa847825 */ /* 0x100fe200078e0274 */
[----:B------:R-:W-:Y:S03]  /*12d90*/  STL.64 [R1+0xce0], R148 ;  /* 0x000ce09401007387 */ /* 0x000fe60000100a00 */
[--C-:B---3--:R-:W-:Y:S01]  /*12da0*/  IMAD.WIDE R144, R114, 0x4, R116.reuse ;  /* 0x0000000472907825 */ /* 0x108fe200078e0274 */
[----:B------:R1:W-:Y:S03]  /*12db0*/  STL.64 [R1+0xef0], R132 ;  /* 0x000ef08401007387 */ /* 0x0003e60000100a00 */
[--C-:B----4-:R-:W-:Y:S01]  /*12dc0*/  IMAD.WIDE R114, R115, 0x4, R116.reuse ;  /* 0x0000000473727825 */ /* 0x110fe200078e0274 */
[----:B------:R-:W-:Y:S04]  /*12dd0*/  STL.64 [R1+0xee8], R144 ;  /* 0x000ee89001007387 */ /* 0x000fe80000100a00 */
[----:B------:R-:W2:Y:S01]  /*12de0*/  LDL.LU R250, [R1+0x1b4] ;  /* 0x0001b40001fa7983 */ /* 0x000ea20000300800 */
[----:B-1----:R-:W-:-:S03]  /*12df0*/  IMAD.WIDE R132, R252, 0x4, R116 ;  /* 0x00000004fc847825 */ /* 0x002fc600078e0274 */
[----:B------:R1:W-:Y:S04]  /*12e00*/  STL.64 [R1+0xed8], R114 ;  /* 0x000ed87201007387 */ /* 0x0003e80000100a00 */
[----:B-1----:R-:W3:Y:S04]  /*12e10*/  LDL.LU R114, [R1+0x1b0] ;  /* 0x0001b00001727983 */ /* 0x002ee80000300800 */
[----:B------:R1:W-:Y:S04]  /*12e20*/  STL.64 [R1+0xed0], R132 ;  /* 0x000ed08401007387 */ /* 0x0003e80000100a00 */
[----:B------:R-:W4:Y:S01]  /*12e30*/  LDL.LU R115, [R1+0x6c] ;  /* 0x00006c0001737983 */ /* 0x000f220000300800 */
[----:B------:R-:W-:-:S04]  /*12e40*/  IMAD.WIDE R148, R87, 0x4, R116 ;  /* 0x0000000457947825 */ /* 0x000fc800078e0274 */
[----:B-1----:R-:W-:-:S04]  /*12e50*/  IMAD.WIDE R132, R91, 0x4, R116 ;  /* 0x000000045b847825 */ /* 0x002fc800078e0274 */
[--C-:B------:R-:W-:Y:S01]  /*12e60*/  IMAD.WIDE R144, R83, 0x4, R116.reuse ;  /* 0x0000000453907825 */ /* 0x100fe200078e0274 */
[----:B------:R1:W-:Y:S04]  /*12e70*/  STL.64 [R1+0xec0], R132 ;  /* 0x000ec08401007387 */ /* 0x0003e80000100a00 */
        /* <DEDUP_REMOVED lines=10> */
[----:B------:R-:W-:Y:S01]  /*12f20*/  STL.64 [R1+0x448], R132 ;  /* 0x0004488401007387 */ /* 0x000fe20000100a00 */
[----:B------:R-:W1:Y:S02]  /*12f30*/  LDC R148, c[0x0][0x3a0] ;  /* 0x0000e800ff947b82 */ /* 0x000e640000000800 */
[--C-:B------:R-:W-:Y:S01]  /*12f40*/  IMAD.WIDE R64, R60, 0x4, R116.reuse ;  /* 0x000000043c407825 */ /* 0x100fe200078e0274 */
[----:B------:R-:W-:Y:S03]  /*12f50*/  STL.64 [R1+0xe30], R68 ;  /* 0x000e304401007387 */ /* 0x000fe60000100a00 */
[--C-:B------:R-:W-:Y:S01]  /*12f60*/  IMAD.WIDE R60, R52, 0x4, R116.reuse ;  /* 0x00000004343c7825 */ /* 0x100fe200078e0274 */
[----:B------:R1:W-:Y:S01]  /*12f70*/  STL.64 [R1+0xe18], R64 ;  /* 0x000e184001007387 */ /* 0x0003e20000100a00 */
[----:B------:R-:W2:Y:S03]  /*12f80*/  LDC R145, c[0x0][0x3a0] ;  /* 0x0000e800ff917b82 */ /* 0x000ea60000000800 */
[----:B------:R1:W-:Y:S04]  /*12f90*/  STL.64 [R1+0xdf8], R56 ;  /* 0x000df83801007387 */ /* 0x0003e80000100a00 */
[----:B------:R1:W-:Y:S02]  /*12fa0*/  STL.64 [R1+0xde8], R60 ;  /* 0x000de83c01007387 */ /* 0x0003e40000100a00 */
[----:B-1----:R-:W-:-:S04]  /*12fb0*/  IMAD.WIDE R64, R135, 0x4, R116 ;  /* 0x0000000487407825 */ /* 0x002fc800078e0274 */
[--C-:B------:R-:W-:Y:S01]  /*12fc0*/  IMAD.WIDE R56, R147, 0x4, R116.reuse ;  /* 0x0000000493387825 */ /* 0x100fe200078e0274 */
[----:B------:R1:W-:Y:S01]  /*12fd0*/  STL.64 [R1+0xdd8], R64 ;  /* 0x000dd84001007387 */ /* 0x0003e20000100a00 */
[----:B------:R-:W2:Y:S02]  /*12fe0*/  LDC R147, c[0x0][0x3a0] ;  /* 0x0000e800ff937b82 */ /* 0x000ea40000000800 */
        /* <DEDUP_REMOVED lines=26> */
[----:B------:R2:W-:Y:S01]  /*13190*/  STL.64 [R1+0xc30], R60 ;  /* 0x000c303c01007387 */ /* 0x0005e20000100a00 */
[----:B-1----:R-:W-:-:S04]  /*131a0*/  IMAD.WIDE R64, R123, 0x4, R116 ;  /* 0x000000047b407825 */ /* 0x002fc800078e0274 */
[--C-:B------:R-:W-:Y:S01]  /*131b0*/  IMAD.WIDE R56, R122, 0x4, R116.reuse ;  /* 0x000000047a387825 */ /* 0x100fe200078e0274 */
[----:B------:R3:W-:Y:S04]  /*131c0*/  STL.64 [R1+0xc28], R64 ;  /* 0x000c284001007387 */ /* 0x0007e80000100a00 */
[----:B------:R-:W-:Y:S01]  /*131d0*/  STL.64 [R1+0xc20], R56 ;  /* 0x000c203801007387 */ /* 0x000fe20000100a00 */
[----:B--2---:R-:W-:-:S05]  /*131e0*/  IMAD.WIDE R60, R250, 0x4, R116 ;  /* 0x00000004fa3c7825 */ /* 0x004fca00078e0274 */
[----:B------:R1:W-:Y:S01]  /*131f0*/  STL.64 [R1+0xcd8], R60 ;  /* 0x000cd83c01007387 */ /* 0x0003e20000100a00 */
[----:B---3--:R-:W-:-:S04]  /*13200*/  IMAD.WIDE R64, R114, 0x4, R116 ;  /* 0x0000000472407825 */ /* 0x008fc800078e0274 */
[----:B-1----:R-:W-:-:S04]  /*13210*/  IMAD.WIDE R60, R216, 0x4, R116 ;  /* 0x00000004d83c7825 */ /* 0x002fc800078e0274 */
[--C-:B----4-:R-:W-:Y:S01]  /*13220*/  IMAD.WIDE R56, R115, 0x4, R116.reuse ;  /* 0x0000000473387825 */ /* 0x110fe200078e0274 */
[----:B------:R-:W-:Y:S01]  /*13230*/  STL.64 [R1+0xcd0], R64 ;  /* 0x000cd04001007387 */ /* 0x000fe20000100a00 */
[----:B------:R-:W1:Y:S03]  /*13240*/  LDC R216, c[0x0][0x3a0] ;  /* 0x0000e800ffd87b82 */ /* 0x000e660000000800 */
[----:B------:R2:W-:Y:S04]  /*13250*/  STL.64 [R1+0xcc8], R56 ;  /* 0x000cc83801007387 */ /* 0x0005e80000100a00 */
[----:B------:R3:W-:Y:S01]  /*13260*/  STL.64 [R1+0xcc0], R60 ;  /* 0x000cc03c01007387 */ /* 0x0007e20000100a00 */
[----:B--2---:R-:W-:-:S02]  /*13270*/  IMAD.WIDE R56, R217, 0x4, R116 ;  /* 0x00000004d9387825 */ /* 0x004fc400078e0274 */
[----:B------:R-:W2:Y:S02]  /*13280*/  LDC R217, c[0x0][0x3a0] ;  /* 0x0000e800ffd97b82 */ /* 0x000ea40000000800 */
[--C-:B---3--:R-:W-:Y:S01]  /*13290*/  IMAD.WIDE R60, R218, 0x4, R116.reuse ;  /* 0x00000004da3c7825 */ /* 0x108fe200078e0274 */
[----:B------:R3:W-:Y:S03]  /*132a0*/  STL.64 [R1+0xca8], R56 ;  /* 0x000ca83801007387 */ /* 0x0007e60000100a00 */
[--C-:B------:R-:W-:Y:S01]  /*132b0*/  IMAD.WIDE R64, R251, 0x4, R116.reuse ;  /* 0x00000004fb407825 */ /* 0x100fe200078e0274 */
[----:B------:R4:W-:Y:S01]  /*132c0*/  STL.64 [R1+0xca0], R60 ;  /* 0x000ca03c01007387 */ /* 0x0009e20000100a00 */
[----:B------:R-:W1:Y:S03]  /*132d0*/  LDC R218, c[0x0][0x3a0] ;  /* 0x0000e800ffda7b82 */ /* 0x000e660000000800 */
[----:B------:R4:W-:Y:S01]  /*132e0*/  STL.64 [R1+0xc88], R64 ;  /* 0x000c884001007387 */ /* 0x0009e20000100a00 */
[----:B---3--:R-:W-:-:S04]  /*132f0*/  IMAD.WIDE R56, R78, 0x4, R116 ;  /* 0x000000044e387825 */ /* 0x008fc800078e0274 */
[--C-:B----4-:R-:W-:Y:S01]  /*13300*/  IMAD.WIDE R60, R74, 0x4, R116.reuse ;  /* 0x000000044a3c7825 */ /* 0x110fe200078e0274 */
[----:B------:R3:W-:Y:S03]  /*13310*/  STL.64 [R1+0xc18], R56 ;  /* 0x000c183801007387 */ /* 0x0007e60000100a00 */
[--C-:B------:R-:W-:Y:S01]  /*13320*/  IMAD.WIDE R64, R70, 0x4, R116.reuse ;  /* 0x0000000446407825 */ /* 0x100fe200078e0274 */
[----:B------:R4:W-:Y:S04]  /*13330*/  STL.64 [R1+0xc10], R60 ;  /* 0x000c103c01007387 */ /* 0x0009e80000100a00 */
        /* <DEDUP_REMOVED lines=10> */
[--C-:B-1----:R-:W-:Y:S01]  /*133e0*/  IMAD.WIDE R64, R46, 0x4, R116.reuse ;  /* 0x000000042e407825 */ /* 0x102fe200078e0274 */
[----:B------:R1:W-:Y:S04]  /*133f0*/  STL.64 [R1+0xb70], R60 ;  /* 0x000b703c01007387 */ /* 0x0003e80000100a00 */
[----:B------:R4:W-:Y:S01]  /*13400*/  STL.64 [R1+0xb68], R64 ;  /* 0x000b684001007387 */ /* 0x0009e20000100a00 */
[----:B---3--:R-:W-:-:S04]  /*13410*/  IMAD.WIDE R56, R42, 0x4, R116 ;  /* 0x000000042a387825 */ /* 0x008fc800078e0274 */
[--C-:B-1----:R-:W-:Y:S01]  /*13420*/  IMAD.WIDE R60, R154, 0x4, R116.reuse ;  /* 0x000000049a3c7825 */ /* 0x102fe200078e0274 */
[----:B------:R1:W-:Y:S03]  /*13430*/  STL.64 [R1+0xb60], R56 ;  /* 0x000b603801007387 */ /* 0x0003e60000100a00 */
[--C-:B----4-:R-:W-:Y:S01]  /*13440*/  IMAD.WIDE R64, R158, 0x4, R116.reuse ;  /* 0x000000049e407825 */ /* 0x110fe200078e0274 */
[----:B------:R3:W-:Y:S04]  /*13450*/  STL.64 [R1+0xb58], R60 ;  /* 0x000b583c01007387 */ /* 0x0007e80000100a00 */
[----:B------:R4:W-:Y:S01]  /*13460*/  STL.64 [R1+0xa28], R64 ;  /* 0x000a284001007387 */ /* 0x0009e20000100a00 */
[----:B-1----:R-:W-:-:S04]  /*13470*/  IMAD.WIDE R56, R100, 0x4, R116 ;  /* 0x0000000464387825 */ /* 0x002fc800078e0274 */
[--C-:B---3--:R-:W-:Y:S01]  /*13480*/  IMAD.WIDE R60, R98, 0x4, R116.reuse ;  /* 0x00000004623c7825 */ /* 0x108fe200078e0274 */
        /* <DEDUP_REMOVED lines=24> */
[----:B------:R1:W-:Y:S01]  /*13610*/  STL.64 [R1+0x948], R56 ;  /* 0x0009483801007387 */ /* 0x0003e20000100a00 */
[----:B------:R-:W3:Y:S03]  /*13620*/  LDC R197, c[0x0][0x3a0] ;  /* 0x0000e800ffc57b82 */ /* 0x000ee60000000800 */
[----:B------:R2:W-:Y:S01]  /*13630*/  STL.64 [R1+0xa88], R60 ;  /* 0x000a883c01007387 */ /* 0x0005e20000100a00 */
[----:B----4-:R-:W-:-:S04]  /*13640*/  IMAD.WIDE R64, R185, 0x4, R116 ;  /* 0x00000004b9407825 */ /* 0x010fc800078e0274 */
[--C-:B-1----:R-:W-:Y:S02]  /*13650*/  IMAD.WIDE R56, R189, 0x4, R116.reuse ;  /* 0x00000004bd387825 */ /* 0x102fe400078e0274 */
[----:B------:R-:W1:Y:S02]  /*13660*/  LDC R189, c[0x0][0x3a0] ;  /* 0x0000e800ffbd7b82 */ /* 0x000e640000000800 */
[--C-:B--2---:R-:W-:Y:S01]  /*13670*/  IMAD.WIDE R60, R187, 0x4, R116.reuse ;  /* 0x00000004bb3c7825 */ /* 0x104fe200078e0274 */
[----:B------:R2:W-:Y:S04]  /*13680*/  STL.64 [R1+0xa80], R56 ;  /* 0x000a803801007387 */ /* 0x0005e80000100a00 */
[----:B------:R4:W-:Y:S01]  /*13690*/  STL.64 [R1+0xa78], R60 ;  /* 0x000a783c01007387 */ /* 0x0009e20000100a00 */
[--C-:B------:R-:W-:Y:S01]  /*136a0*/  IMAD.WIDE R58, R59, 0x4, R116.reuse ;  /* 0x000000043b3a7825 */ /* 0x100fe200078e0274 */
[----:B------:R-:W1:Y:S02]  /*136b0*/  LDC R187, c[0x0][0x3a0] ;  /* 0x0000e800ffbb7b82 */ /* 0x000e640000000800 */
[----:B------:R4:W-:Y:S01]  /*136c0*/  STL.64 [R1+0xa70], R64 ;  /* 0x000a704001007387 */ /* 0x0009e20000100a00 */
[----:B--2---:R-:W-:-:S04]  /*136d0*/  IMAD.WIDE R56, R198, 0x4, R116 ;  /* 0x00000004c6387825 */ /* 0x004fc800078e0274 */
[--C-:B----4-:R-:W-:Y:S01]  /*136e0*/  IMAD.WIDE R60, R153, 0x4, R116.reuse ;  /* 0x00000004993c7825 */ /* 0x110fe200078e0274 */
[----:B------:R2:W-:Y:S03]  /*136f0*/  STL.64 [R1+0xa68], R56 ;  /* 0x000a683801007387 */ /* 0x0005e60000100a00 */
[--C-:B------:R-:W-:Y:S01]  /*13700*/  IMAD.WIDE R64, R195, 0x4, R116.reuse ;  /* 0x00000004c3407825 */ /* 0x100fe200078e0274 */
[----:B------:R4:W-:Y:S04]  /*13710*/  STL.64 [R1+0xa60], R60 ;  /* 0x000a603c01007387 */ /* 0x0009e80000100a00 */
[----:B------:R3:W-:Y:S01]  /*13720*/  STL.64 [R1+0xa58], R64 ;  /* 0x000a584001007387 */ /* 0x0007e20000100a00 */
[--C-:B--2---:R-:W-:Y:S01]  /*13730*/  IMAD.WIDE R56, R168, 0x4, R116.reuse ;  /* 0x00000004a8387825 */ /* 0x104fe200078e0274 */
[----:B------:R-:W-:Y:S01]  /*13740*/  IADD3 R216, PT, PT, R216, -0x5, RZ ;  /* 0xfffffffbd8d87810 */ /* 0x000fe20007ffe0ff */
[----:B------:R-:W2:Y:S02]  /*13750*/  LDC R168, c[0x0][0x3a0] ;  /* 0x0000e800ffa87b82 */ /* 0x000ea40000000800 */
[--C-:B----4-:R-:W-:Y:S01]  /*13760*/  IMAD.WIDE R60, R162, 0x4, R116.reuse ;  /* 0x00000004a23c7825 */ /* 0x110fe200078e0274 */
[----:B------:R4:W-:Y:S03]  /*13770*/  STL.64 [R1+0xa50], R56 ;  /* 0x000a503801007387 */ /* 0x0009e60000100a00 */
[--C-:B---3--:R-:W-:Y:S01]  /*13780*/  IMAD.WIDE R64, R249, 0x4, R116.reuse ;  /* 0x00000004f9407825 */ /* 0x108fe200078e0274 */
[----:B------:R3:W-:Y:S04]  /*13790*/  STL.64 [R1+0xa48], R60 ;  /* 0x000a483c01007387 */ /* 0x0007e80000100a00 */
[----:B------:R-:W-:Y:S01]  /*137a0*/  STL.64 [R1+0xa40], R64 ;  /* 0x000a404001007387 */ /* 0x000fe20000100a00 */
[----:B----4-:R-:W-:-:S04]  /*137b0*/  IMAD.WIDE R56, R66, 0x4, R116 ;  /* 0x0000000442387825 */ /* 0x010fc800078e0274 */
[--C-:B---3--:R-:W-:Y:S01]  /*137c0*/  IMAD.WIDE R60, R63, 0x4, R116.reuse ;  /* 0x000000043f3c7825 */ /* 0x108fe200078e0274 */
[----:B------:R3:W-:Y:S03]  /*137d0*/  STL.64 [R1+0x940], R56 ;  /* 0x0009403801007387 */ /* 0x0007e60000100a00 */
[--C-:B------:R-:W-:Y:S01]  /*137e0*/  IMAD.WIDE R42, R43, 0x4, R116.reuse ;  /* 0x000000042b2a7825 */ /* 0x100fe200078e0274 */
[----:B------:R-:W-:Y:S04]  /*137f0*/  STL.64 [R1+0x938], R60 ;  /* 0x0009383c01007387 */ /* 0x000fe80000100a00 */
[----:B------:R-:W-:Y:S01]  /*13800*/  STL.64 [R1+0x930], R58 ;  /* 0x0009303a01007387 */ /* 0x000fe20000100a00 */
[----:B---3--:R-:W-:-:S04]  /*13810*/  IMAD.WIDE R56, R55, 0x4, R116 ;  /* 0x0000000437387825 */ /* 0x008fc800078e0274 */
[--C-:B------:R-:W-:Y:S01]  /*13820*/  IMAD.WIDE R54, R51, 0x4, R116.reuse ;  /* 0x0000000433367825 */ /* 0x100fe200078e0274 */
[----:B------:R-:W-:Y:S03]  /*13830*/  STL.64 [R1+0x928], R56 ;  /* 0x0009283801007387 */ /* 0x000fe60000100a00 */
[--C-:B------:R-:W-:Y:S01]  /*13840*/  IMAD.WIDE R50, R47, 0x4, R116.reuse ;  /* 0x000000042f327825 */ /* 0x100fe200078e0274 */
[----:B------:R-:W-:Y:S03]  /*13850*/  STL.64 [R1+0x920], R54 ;  /* 0x0009203601007387 */ /* 0x000fe60000100a00 */
[--C-:B------:R-:W-:Y:S01]  /*13860*/  IMAD.WIDE R46, R38, 0x4, R116.reuse ;  /* 0x00000004262e7825 */ /* 0x100fe200078e0274 */
[----:B------:R-:W-:Y:S03]  /*13870*/  STL.64 [R1+0x898], R50 ;  /* 0x0008983201007387 */ /* 0x000fe60000100a00 */
[--C-:B------:R-:W-:Y:S01]  /*13880*/  IMAD.WIDE R38, R39, 0x4, R116.reuse ;  /* 0x0000000427267825 */ /* 0x100fe200078e0274 */
[----:B------:R3:W-:Y:S04]  /*13890*/  STL.64 [R1+0x890], R42 ;  /* 0x0008902a01007387 */ /* 0x0007e80000100a00 */
        /* <DEDUP_REMOVED lines=42> */
[----:B------:R3:W-:Y:S03]  /*13b40*/  STL.64 [R1+0x8d0], R46 ;  /* 0x0008d02e01007387 */ /* 0x0007e60000100a00 */
[----:B------:R-:W-:Y:S01]  /*13b50*/  VIADD R217, R217, 0xffffffff ;  /* 0xffffffffd9d97836 */ /* 0x000fe20000000000 */
[----:B------:R4:W-:Y:S01]  /*13b60*/  STL.64 [R1+0x8c8], R38 ;  /* 0x0008c82601007387 */ /* 0x0009e20000100a00 */
[----:B------:R-:W-:Y:S01]  /*13b70*/  ISETP.GE.U32.AND P6, PT, R216, 0x7fffffbc, PT ;  /* 0x7fffffbcd800780c */ /* 0x000fe20003fc6070 */
[----:B------:R-:W-:Y:S01]  /*13b80*/  VIADD R160, R160, 0xffffffc9 ;  /* 0xffffffc9a0a07836 */ /* 0x000fe20000000000 */
[----:B------:R-:W-:Y:S01]  /*13b90*/  IADD3 R145, PT, PT, R145, -0x13, RZ ;  /* 0xffffffed91917810 */ /* 0x000fe20007ffe0ff */
[--C-:B-1----:R-:W-:Y:S01]  /*13ba0*/  IMAD.WIDE R42, R183, 0x4, R116.reuse ;  /* 0x00000004b72a7825 */ /* 0x102fe200078e0274 */
[----:B------:R-:W1:Y:S03]  /*13bb0*/  LDC R184, c[0x0][0x3a0] ;  /* 0x0000e800ffb87b82 */ /* 0x000e660000000800 */
[--C-:B---3--:R-:W-:Y:S01]  /*13bc0*/  IMAD.WIDE R46, R182, 0x4, R116.reuse ;  /* 0x00000004b62e7825 */ /* 0x108fe200078e0274 */
[----:B------:R3:W-:Y:S03]  /*13bd0*/  STL.64 [R1+0x8c0], R42 ;  /* 0x0008c02a01007387 */ /* 0x0007e60000100a00 */
[--C-:B----4-:R-:W-:Y:S01]  /*13be0*/  IMAD.WIDE R38, R180, 0x4, R116.reuse ;  /* 0x00000004b4267825 */ /* 0x110fe200078e0274 */
[----:B------:R4:W-:Y:S01]  /*13bf0*/  STL.64 [R1+0x8b8], R46 ;  /* 0x0008b82e01007387 */ /* 0x0009e20000100a00 */
[----:B------:R-:W-:Y:S01]  /*13c00*/  ISETP.GE.U32.AND P2, PT, R217, 0x7fffffc0, PT ;  /* 0x7fffffc0d900780c */ /* 0x000fe20003f46070 */
[----:B------:R-:W1:Y:S02]  /*13c10*/  LDC R216, c[0x0][0x3a0] ;  /* 0x0000e800ffd87b82 */ /* 0x000e640000000800 */
[----:B------:R2:W-:Y:S01]  /*13c20*/  STL.64 [R1+0x8b0], R38 ;  /* 0x0008b02601007387 */ /* 0x0005e20000100a00 */
[----:B---3--:R-:W-:-:S04]  /*13c30*/  IMAD.WIDE R42, R178, 0x4, R116 ;  /* 0x00000004b22a7825 */ /* 0x008fc800078e0274 */
[--C-:B----4-:R-:W-:Y:S01]  /*13c40*/  IMAD.WIDE R46, R248, 0x4, R116.reuse ;  /* 0x00000004f82e7825 */ /* 0x110fe200078e0274 */
[----:B------:R3:W-:Y:S03]  /*13c50*/  STL.64 [R1+0x8a8], R42 ;  /* 0x0008a82a01007387 */ /* 0x0007e60000100a00 */
[--C-:B--2---:R-:W-:Y:S01]  /*13c60*/  IMAD.WIDE R38, R53, 0x4, R116.reuse ;  /* 0x0000000435267825 */ /* 0x104fe200078e0274 */
[----:B------:R-:W-:Y:S04]  /*13c70*/  STL.64 [R1+0x8a0], R46 ;  /* 0x0008a02e01007387 */ /* 0x000fe80000100a00 */
[----:B------:R2:W-:Y:S01]  /*13c80*/  STL.64 [R1+0x748], R38 ;  /* 0x0007482601007387 */ /* 0x0005e20000100a00 */
[----:B---3--:R-:W-:-:S05]  /*13c90*/  IMAD.WIDE R42, R49, 0x4, R116 ;  /* 0x00000004312a7825 */ /* 0x008fca00078e0274 */
[----:B------:R3:W-:Y:S01]  /*13ca0*/  STL.64 [R1+0x728], R42 ;  /* 0x0007282a01007387 */ /* 0x0007e20000100a00 */
[----:B--2---:R-:W-:-:S03]  /*13cb0*/  IMAD.WIDE R38, R41, 0x4, R116 ;  /* 0x0000000429267825 */ /* 0x004fc600078e0274 */
[----:B------:R2:W-:Y:S04]  /*13cc0*/  STL.64 [R1+0x708], R44 ;  /* 0x0007082c01007387 */ /* 0x0005e80000100a00 */
[----:B------:R4:W-:Y:S01]  /*13cd0*/  STL.64 [R1+0x6e8], R38 ;  /* 0x0006e82601007387 */ /* 0x0009e20000100a00 */
[----:B---3--:R-:W-:-:S04]  /*13ce0*/  IMAD.WIDE R42, R37, 0x4, R116 ;  /* 0x00000004252a7825 */ /* 0x008fc800078e0274 */
[--C-:B--2---:R-:W-:Y:S01]  /*13cf0*/  IMAD.WIDE R44, R34, 0x4, R116.reuse ;  /* 0x00000004222c7825 */ /* 0x104fe200078e0274 */
[----:B------:R2:W-:Y:S03]  /*13d00*/  STL.64 [R1+0x6c8], R42 ;  /* 0x0006c82a01007387 */ /* 0x0005e60000100a00 */
[--C-:B----4-:R-:W-:Y:S01]  /*13d10*/  IMAD.WIDE R38, R30, 0x4, R116.reuse ;  /* 0x000000041e267825 */ /* 0x110fe200078e0274 */
[----:B------:R-:W-:Y:S03]  /*13d20*/  STL.64 [R1+0x6a0], R44 ;  /* 0x0006a02c01007387 */ /* 0x000fe60000100a00 */
[--C-:B------:R-:W-:Y:S01]  /*13d30*/  IMAD.WIDE R36, R36, 0x4, R116.reuse ;  /* 0x0000000424247825 */ /* 0x100fe200078e0274 */
[----:B------:R3:W-:Y:S03]  /*13d40*/  STL.64 [R1+0x678], R38 ;  /* 0x0006782601007387 */ /* 0x0007e60000100a00 */
[----:B--2---:R-:W-:-:S05]  /*13d50*/  IMAD.WIDE R42, R32, 0x4, R116 ;  /* 0x00000004202a7825 */ /* 0x004fca00078e0274 */
[----:B------:R-:W-:Y:S01]  /*13d60*/  STL.64 [R1+0x650], R42 ;  /* 0x0006502a01007387 */ /* 0x000fe20000100a00 */
[----:B---3--:R-:W-:-:S03]  /*13d70*/  IMAD.WIDE R38, R40, 0x4, R116 ;  /* 0x0000000428267825 */ /* 0x008fc600078e0274 */
[----:B------:R2:W-:Y:S01]  /*13d80*/  STL.64 [R1+0x628], R36 ;  /* 0x0006282401007387 */ /* 0x0005e20000100a00 */
[----:B------:R-:W-:-:S03]  /*13d90*/  IMAD.WIDE R40, R93, 0x4, R116 ;  /* 0x000000045d287825 */ /* 0x000fc600078e0274 */
[----:B------:R3:W-:Y:S04]  /*13da0*/  STL.64 [R1+0x600], R38 ;  /* 0x0006002601007387 */ /* 0x0007e80000100a00 */
[----:B------:R4:W-:Y:S01]  /*13db0*/  STL.64 [R1+0x5d8], R40 ;  /* 0x0005d82801007387 */ /* 0x0009e20000100a00 */
[----:B--2---:R-:W-:-:S04]  /*13dc0*/  IMAD.WIDE R36, R90, 0x4, R116 ;  /* 0x000000045a247825 */ /* 0x004fc800078e0274 */
[--C-:B---3--:R-:W-:Y:S01]  /*13dd0*/  IMAD.WIDE R38, R89, 0x4, R116.reuse ;  /* 0x0000000459267825 */ /* 0x108fe200078e0274 */
[----:B------:R2:W-:Y:S03]  /*13de0*/  STL.64 [R1+0x5b0], R36 ;  /* 0x0005b02401007387 */ /* 0x0005e60000100a00 */
[--C-:B----4-:R-:W-:Y:S01]  /*13df0*/  IMAD.WIDE R40, R86, 0x4, R116.reuse ;  /* 0x0000000456287825 */ /* 0x110fe200078e0274 */
        /* <DEDUP_REMOVED lines=20> */
[----:B--2---:R-:W-:-:S02]  /*13f40*/  IMAD.WIDE R36, R192, 0x4, R116 ;  /* 0x00000004c0247825 */ /* 0x004fc400078e0274 */
[----:B------:R-:W2:Y:S02]  /*13f50*/  LDC R192, c[0x0][0x3a0] ;  /* 0x0000e800ffc07b82 */ /* 0x000ea40000000800 */
[--C-:B---3--:R-:W-:Y:S01]  /*13f60*/  IMAD.WIDE R38, R191, 0x4, R116.reuse ;  /* 0x00000004bf267825 */ /* 0x108fe200078e0274 */
[----:B------:R3:W-:Y:S03]  /*13f70*/  STL.64 [R1+0x820], R36 ;  /* 0x0008202401007387 */ /* 0x0007e60000100a00 */
[--C-:B----4-:R-:W-:Y:S01]  /*13f80*/  IMAD.WIDE R40, R190, 0x4, R116.reuse ;  /* 0x00000004be287825 */ /* 0x110fe200078e0274 */
        /* <DEDUP_REMOVED lines=10> */
[----:B------:R1:W-:Y:S01]  /*14030*/  STL.64 [R1+0x790], R36 ;  /* 0x0007902401007387 */ /* 0x0003e20000100a00 */
[----:B------:R-:W-:Y:S01]  /*14040*/  IADD3 R176, PT, PT, R176, -0x3f, RZ ;  /* 0xffffffc1b0b07810 */ /* 0x000fe20007ffe0ff */
[----:B------:R-:W3:Y:S01]  /*14050*/  LDC R245, c[0x0][0x3a0] ;  /* 0x0000e800fff57b82 */ /* 0x000ee20000000800 */
[--C-:B----4-:R-:W-:Y:S01]  /*14060*/  IMAD.WIDE R40, R244, 0x4, R116.reuse ;  /* 0x00000004f4287825 */ /* 0x110fe200078e0274 */
[----:B------:R4:W-:Y:S04]  /*14070*/  STL.64 [R1+0x778], R38 ;  /* 0x0007782601007387 */ /* 0x0009e80000100a00 */
[----:B------:R2:W-:Y:S01]  /*14080*/  STL.64 [R1+0x760], R40 ;  /* 0x0007602801007387 */ /* 0x0005e20000100a00 */
[----:B-1----:R-:W-:-:S02]  /*14090*/  IMAD.WIDE R36, R243, 0x4, R116 ;  /* 0x00000004f3247825 */ /* 0x002fc400078e0274 */
[----:B------:R-:W1:Y:S02]  /*140a0*/  LDC R243, c[0x0][0x3a0] ;  /* 0x0000e800fff37b82 */ /* 0x000e640000000800 */
[--C-:B----4-:R-:W-:Y:S01]  /*140b0*/  IMAD.WIDE R38, R205, 0x4, R116.reuse ;  /* 0x00000004cd267825 */ /* 0x110fe200078e0274 */
[----:B------:R4:W-:Y:S03]  /*140c0*/  STL.64 [R1+0x740], R36 ;  /* 0x0007402401007387 */ /* 0x0009e60000100a00 */
[--C-:B--2---:R-:W-:Y:S01]  /*140d0*/  IMAD.WIDE R40, R203, 0x4, R116.reuse ;  /* 0x00000004cb287825 */ /* 0x104fe200078e0274 */
[----:B------:R2:W-:Y:S03]  /*140e0*/  STL.64 [R1+0x720], R38 ;  /* 0x0007202601007387 */ /* 0x0005e60000100a00 */
[--C-:B------:R-:W-:Y:S01]  /*140f0*/  IMAD.WIDE R32, R33, 0x4, R116.reuse ;  /* 0x0000000421207825 */ /* 0x100fe200078e0274 */
[----:B------:R-:W-:Y:S03]  /*14100*/  STL.64 [R1+0x700], R40 ;  /* 0x0007002801007387 */ /* 0x000fe60000100a00 */
[----:B----4-:R-:W-:-:S04]  /*14110*/  IMAD.WIDE R36, R201, 0x4, R116 ;  /* 0x00000004c9247825 */ /* 0x010fc800078e0274 */
[--C-:B--2---:R-:W-:Y:S01]  /*14120*/  IMAD.WIDE R38, R199, 0x4, R116.reuse ;  /* 0x00000004c7267825 */ /* 0x104fe200078e0274 */
[----:B------:R2:W-:Y:S04]  /*14130*/  STL.64 [R1+0x6e0], R36 ;  /* 0x0006e02401007387 */ /* 0x0005e80000100a00 */
[----:B------:R4:W-:Y:S04]  /*14140*/  STL.64 [R1+0x6c0], R38 ;  /* 0x0006c02601007387 */ /* 0x0009e80000100a00 */
[----:B------:R3:W-:Y:S01]  /*14150*/  STL.64 [R1+0x698], R32 ;  /* 0x0006982001007387 */ /* 0x0007e20000100a00 */
[----:B--2---:R-:W-:-:S04]  /*14160*/  IMAD.WIDE R36, R29, 0x4, R116 ;  /* 0x000000041d247825 */ /* 0x004fc800078e0274 */
[--C-:B----4-:R-:W-:Y:S01]  /*14170*/  IMAD.WIDE R38, R25, 0x4, R116.reuse ;  /* 0x0000000419267825 */ /* 0x110fe200078e0274 */
[----:B------:R2:W-:Y:S03]  /*14180*/  STL.64 [R1+0x670], R36 ;  /* 0x0006702401007387 */ /* 0x0005e60000100a00 */
[--C-:B---3--:R-:W-:Y:S01]  /*14190*/  IMAD.WIDE R32, R21, 0x4, R116.reuse ;  /* 0x0000000415207825 */ /* 0x108fe200078e0274 */
[----:B------:R-:W-:Y:S04]  /*141a0*/  STL.64 [R1+0x648], R38 ;  /* 0x0006482601007387 */ /* 0x000fe80000100a00 */
[----:B------:R3:W-:Y:S01]  /*141b0*/  STL.64 [R1+0x620], R32 ;  /* 0x0006202001007387 */ /* 0x0007e20000100a00 */
[----:B--2---:R-:W-:-:S04]  /*141c0*/  IMAD.WIDE R36, R35, 0x4, R116 ;  /* 0x0000000423247825 */ /* 0x004fc800078e0274 */
[--C-:B------:R-:W-:Y:S01]  /*141d0*/  IMAD.WIDE R34, R31, 0x4, R116.reuse ;  /* 0x000000041f227825 */ /* 0x100fe200078e0274 */
[----:B------:R-:W-:Y:S03]  /*141e0*/  STL.64 [R1+0x5f8], R36 ;  /* 0x0005f82401007387 */ /* 0x000fe60000100a00 */
[--C-:B---3--:R-:W-:Y:S01]  /*141f0*/  IMAD.WIDE R32, R28, 0x4, R116.reuse ;  /* 0x000000041c207825 */ /* 0x108fe200078e0274 */
[----:B------:R-:W-:Y:S03]  /*14200*/  STL.64 [R1+0x5d0], R34 ;  /* 0x0005d02201007387 */ /* 0x000fe60000100a00 */
[--C-:B------:R-:W-:Y:S01]  /*14210*/  IMAD.WIDE R30, R27, 0x4, R116.reuse ;  /* 0x000000041b1e7825 */ /* 0x100fe200078e0274 */
[----:B------:R-:W-:Y:S03]  /*14220*/  STL.64 [R1+0x5a8], R32 ;  /* 0x0005a82001007387 */ /* 0x000fe60000100a00 */
[--C-:B------:R-:W-:Y:S01]  /*14230*/  IMAD.WIDE R28, R26, 0x4, R116.reuse ;  /* 0x000000041a1c7825 */ /* 0x100fe200078e0274 */
[----:B------:R-:W-:Y:S03]  /*14240*/  STL.64 [R1+0x580], R30 ;  /* 0x0005801e01007387 */ /* 0x000fe60000100a00 */
[--C-:B------:R-:W-:Y:S01]  /*14250*/  IMAD.WIDE R24, R24, 0x4, R116.reuse ;  /* 0x0000000418187825 */ /* 0x100fe200078e0274 */
[----:B------:R-:W-:Y:S03]  /*14260*/  STL.64 [R1+0x558], R28 ;  /* 0x0005581c01007387 */ /* 0x000fe60000100a00 */
[--C-:B------:R-:W-:Y:S01]  /*14270*/  IMAD.WIDE R26, R23, 0x4, R116.reuse ;  /* 0x00000004171a7825 */ /* 0x100fe200078e0274 */
[----:B------:R2:W-:Y:S03]  /*14280*/  STL.64 [R1+0x530], R24 ;  /* 0x0005301801007387 */ /* 0x0005e60000100a00 */
[--C-:B------:R-:W-:Y:S01]  /*14290*/  IMAD.WIDE R22, R22, 0x4, R116.reuse ;  /* 0x0000000416167825 */ /* 0x100fe200078e0274 */
[----:B------:R-:W-:Y:S04]  /*142a0*/  STL.64 [R1+0x508], R26 ;  /* 0x0005081a01007387 */ /* 0x000fe80000100a00 */
[----:B------:R3:W-:Y:S01]  /*142b0*/  STL.64 [R1+0x4e0], R22 ;  /* 0x0004e01601007387 */ /* 0x0007e20000100a00 */
[----:B--2---:R-:W-:-:S04]  /*142c0*/  IMAD.WIDE R24, R20, 0x4, R116 ;  /* 0x0000000414187825 */ /* 0x004fc800078e0274 */
[--C-:B------:R-:W-:Y:S01]  /*142d0*/  IMAD.WIDE R20, R19, 0x4, R116.reuse ;  /* 0x0000000413147825 */ /* 0x100fe200078e0274 */
[----:B------:R2:W-:Y:S03]  /*142e0*/  STL.64 [R1+0x4b8], R24 ;  /* 0x0004b81801007387 */ /* 0x0005e60000100a00 */
[--C-:B---3--:R-:W-:Y:S01]  /*142f0*/  IMAD.WIDE R22, R242, 0x4, R116.reuse ;  /* 0x00000004f2167825 */ /* 0x108fe200078e0274 */
        /* <DEDUP_REMOVED lines=39> */
[----:B------:R-:W-:-:S04]  /*14570*/  IMAD.WIDE R18, R18, 0x4, R116 ;  /* 0x0000000412127825 */ /* 0x000fc800078e0274 */
[----:B-1----:R-:W-:-:S04]  /*14580*/  IMAD.WIDE R24, R204, 0x4, R116 ;  /* 0x00000004cc187825 */ /* 0x002fc800078e0274 */
[--C-:B---3--:R-:W-:Y:S01]  /*14590*/  IMAD.WIDE R20, R202, 0x4, R116.reuse ;  /* 0x00000004ca147825 */ /* 0x108fe200078e0274 */
[----:B------:R-:W-:Y:S03]  /*145a0*/  STL.64 [R1+0x668], R24 ;  /* 0x0006681801007387 */ /* 0x000fe60000100a00 */
[--C-:B----4-:R-:W-:Y:S01]  /*145b0*/  IMAD.WIDE R22, R200, 0x4, R116.reuse ;  /* 0x00000004c8167825 */ /* 0x110fe200078e0274 */
[----:B------:R1:W-:Y:S01]  /*145c0*/  STL.64 [R1+0x640], R20 ;  /* 0x0006401401007387 */ /* 0x0003e20000100a00 */
[----:B------:R-:W3:Y:S03]  /*145d0*/  LDC R200, c[0x0][0x3a0] ;  /* 0x0000e800ffc87b82 */ /* 0x000ee60000000800 */
[----:B------:R-:W-:Y:S04]  /*145e0*/  STL.64 [R1+0x618], R22 ;  /* 0x0006181601007387 */ /* 0x000fe80000100a00 */
[----:B------:R4:W-:Y:S01]  /*145f0*/  STL.64 [R1+0x5f0], R18 ;  /* 0x0005f01201007387 */ /* 0x0009e20000100a00 */
[----:B-1----:R-:W-:-:S04]  /*14600*/  IMAD.WIDE R20, R17, 0x4, R116 ;  /* 0x0000000411147825 */ /* 0x002fc800078e0274 */
[--C-:B------:R-:W-:Y:S01]  /*14610*/  IMAD.WIDE R16, R16, 0x4, R116.reuse ;  /* 0x0000000410107825 */ /* 0x100fe200078e0274 */
[----:B------:R-:W-:Y:S03]  /*14620*/  STL.64 [R1+0x5c8], R20 ;  /* 0x0005c81401007387 */ /* 0x000fe60000100a00 */
[--C-:B----4-:R-:W-:Y:S01]  /*14630*/  IMAD.WIDE R18, R15, 0x4, R116.reuse ;  /* 0x000000040f127825 */ /* 0x110fe200078e0274 */
[----:B------:R1:W-:Y:S03]  /*14640*/  STL.64 [R1+0x5a0], R16 ;  /* 0x0005a01001007387 */ /* 0x0003e60000100a00 */
[--C-:B------:R-:W-:Y:S01]  /*14650*/  IMAD.WIDE R14, R14, 0x4, R116.reuse ;  /* 0x000000040e0e7825 */ /* 0x100fe200078e0274 */
        /* <DEDUP_REMOVED lines=8> */
[----:B------:R4:W-:Y:S04]  /*146e0*/  STL.64 [R1+0x4d8], R14 ;  /* 0x0004d80e01007387 */ /* 0x0009e80000100a00 */
[----:B------:R2:W-:Y:S01]  /*146f0*/  STL.64 [R1+0x4b0], R10 ;  /* 0x0004b00a01007387 */ /* 0x0005e20000100a00 */
[----:B-1----:R-:W-:-:S02]  /*14700*/  IMAD.WIDE R12, R224, 0x4, R116 ;  /* 0x00000004e00c7825 */ /* 0x002fc400078e0274 */
[----:B------:R-:W1:Y:S02]  /*14710*/  LDC R224, c[0x0][0x3a0] ;  /* 0x0000e800ffe07b82 */ /* 0x000e640000000800 */
[--C-:B----4-:R-:W-:Y:S01]  /*14720*/  IMAD.WIDE R14, R225, 0x4, R116.reuse ;  /* 0x00000004e10e7825 */ /* 0x110fe200078e0274 */
[----:B------:R4:W-:Y:S03]  /*14730*/  STL.64 [R1+0x870], R12 ;  /* 0x0008700c01007387 */ /* 0x0009e60000100a00 */
[--C-:B--2---:R-:W-:Y:S01]  /*14740*/  IMAD.WIDE R10, R222, 0x4, R116.reuse ;  /* 0x00000004de0a7825 */ /* 0x104fe200078e0274 */
[----:B------:R2:W-:Y:S04]  /*14750*/  STL.64 [R1+0x858], R14 ;  /* 0x0008580e01007387 */ /* 0x0005e80000100a00 */
[----:B------:R3:W-:Y:S01]  /*14760*/  STL.64 [R1+0x840], R10 ;  /* 0x0008400a01007387 */ /* 0x0007e20000100a00 */
[----:B----4-:R-:W-:-:S04]  /*14770*/  IMAD.WIDE R12, R223, 0x4, R116 ;  /* 0x00000004df0c7825 */ /* 0x010fc800078e0274 */
[--C-:B--2---:R-:W-:Y:S01]  /*14780*/  IMAD.WIDE R14, R221, 0x4, R116.reuse ;  /* 0x00000004dd0e7825 */ /* 0x104fe200078e0274 */
[----:B------:R2:W-:Y:S03]  /*14790*/  STL.64 [R1+0x828], R12 ;  /* 0x0008280c01007387 */ /* 0x0005e60000100a00 */
[--C-:B---3--:R-:W-:Y:S01]  /*147a0*/  IMAD.WIDE R10, R220, 0x4, R116.reuse ;  /* 0x00000004dc0a7825 */ /* 0x108fe200078e0274 */
[----:B------:R-:W-:Y:S03]  /*147b0*/  STL.64 [R1+0x810], R14 ;  /* 0x0008100e01007387 */ /* 0x000fe60000100a00 */
[--C-:B--2---:R-:W-:Y:S02]  /*147c0*/  IMAD.WIDE R12, R136, 0x4, R116.reuse ;  /* 0x00000004880c7825 */ /* 0x104fe400078e0274 */
[----:B------:R-:W2:Y:S04]  /*147d0*/  LDL.LU R136, [R1+0x35f0] ;  /* 0x0035f00001887983 */ /* 0x000ea80000300800 */
[----:B------:R3:W-:Y:S02]  /*147e0*/  STL.64 [R1+0x7f8], R10 ;  /* 0x0007f80a01007387 */ /* 0x0007e40000100a00 */
[----:B---3--:R-:W-:-:S02]  /*147f0*/  IMAD.WIDE R10, R137, 0x4, R116 ;  /* 0x00000004890a7825 */ /* 0x008fc400078e0274 */
[----:B------:R-:W2:Y:S04]  /*14800*/  LDL.LU R137, [R1+0x35ec] ;  /* 0x0035ec0001897983 */ /* 0x000ea80000300800 */
[----:B------:R3:W-:Y:S02]  /*14810*/  STL.64 [R1+0x7e0], R12 ;  /* 0x0007e00c01007387 */ /* 0x0007e40000100a00 */
[--C-:B---3--:R-:W-:Y:S02]  /*14820*/  IMAD.WIDE R12, R138, 0x4, R116.reuse ;  /* 0x000000048a0c7825 */ /* 0x108fe400078e0274 */
[----:B------:R-:W3:Y:S04]  /*14830*/  LDL.LU R138, [R1+0x35e8] ;  /* 0x0035e800018a7983 */ /* 0x000ee80000300800 */
[----:B------:R4:W-:Y:S02]  /*14840*/  STL.64 [R1+0x7c8], R10 ;  /* 0x0007c80a01007387 */ /* 0x0009e40000100a00 */
[----:B----4-:R-:W-:-:S02]  /*14850*/  IMAD.WIDE R10, R139, 0x4, R116 ;  /* 0x000000048b0a7825 */ /* 0x010fc400078e0274 */
[----:B------:R-:W3:Y:S04]  /*14860*/  LDL.LU R139, [R1+0x35e4] ;  /* 0x0035e400018b7983 */ /* 0x000ee80000300800 */
[----:B------:R4:W-:Y:S01]  /*14870*/  STL.64 [R1+0x7b0], R12 ;  /* 0x0007b00c01007387 */ /* 0x0009e20000100a00 */
[----:B------:R-:W-:-:S04]  /*14880*/  IMAD.WIDE R14, R240, 0x4, R116 ;  /* 0x00000004f00e7825 */ /* 0x000fc800078e0274 */
[--C-:B----4-:R-:W-:Y:S02]  /*14890*/  IMAD.WIDE R12, R140, 0x4, R116.reuse ;  /* 0x000000048c0c7825 */ /* 0x110fe400078e0274 */
[----:B------:R-:W4:Y:S04]  /*148a0*/  LDL.LU R140, [R1+0x35e0] ;  /* 0x0035e000018c7983 */ /* 0x000f280000300800 */
[----:B------:R1:W-:Y:S02]  /*148b0*/  STL.64 [R1+0x798], R10 ;  /* 0x0007980a01007387 */ /* 0x0003e40000100a00 */
[--C-:B-1----:R-:W-:Y:S02]  /*148c0*/  IMAD.WIDE R10, R141, 0x4, R116.reuse ;  /* 0x000000048d0a7825 */ /* 0x102fe400078e0274 */
[----:B------:R-:W4:Y:S04]  /*148d0*/  LDL.LU R141, [R1+0x35dc] ;  /* 0x0035dc00018d7983 */ /* 0x000f280000300800 */
[----:B------:R1:W-:Y:S02]  /*148e0*/  STL.64 [R1+0x780], R12 ;  /* 0x0007800c01007387 */ /* 0x0003e40000100a00 */
[----:B-1----:R-:W-:-:S02]  /*148f0*/  IMAD.WIDE R12, R142, 0x4, R116 ;  /* 0x000000048e0c7825 */ /* 0x002fc400078e0274 */
[----:B------:R-:W2:Y:S04]  /*14900*/  LDL.LU R142, [R1+0x35d8] ;  /* 0x0035d800018e7983 */ /* 0x000ea80000300800 */
[----:B------:R1:W-:Y:S02]  /*14910*/  STL.64 [R1+0x768], R10 ;  /* 0x0007680a01007387 */ /* 0x0003e40000100a00 */
[--C-:B-1----:R-:W-:Y:S02]  /*14920*/  IMAD.WIDE R10, R143, 0x4, R116.reuse ;  /* 0x000000048f0a7825 */ /* 0x102fe400078e0274 */
[----:B------:R-:W2:Y:S04]  /*14930*/  LDL.LU R143, [R1+0x35d4] ;  /* 0x0035d400018f7983 */ /* 0x000ea80000300800 */
[----:B------:R1:W-:Y:S04]  /*14940*/  STL.64 [R1+0x750], R12 ;  /* 0x0007500c01007387 */ /* 0x0003e80000100a00 */
[----:B------:R-:W2:Y:S04]  /*14950*/  LDL.LU R240, [R1+0x35d0] ;  /* 0x0035d00001f07983 */ /* 0x000ea80000300800 */
[----:B------:R1:W-:Y:S02]  /*14960*/  STL.64 [R1+0x730], R10 ;  /* 0x0007300a01007387 */ /* 0x0003e40000100a00 */
[----:B-1----:R-:W-:-:S02]  /*14970*/  IMAD.WIDE R12, R219, 0x4, R116 ;  /* 0x00000004db0c7825 */ /* 0x002fc400078e0274 */
[----:B------:R1:W-:Y:S01]  /*14980*/  STL.64 [R1+0x710], R14 ;  /* 0x0007100e01007387 */ /* 0x0003e20000100a00 */
[----:B------:R-:W2:Y:S01]  /*14990*/  LDC R219, c[0x0][0x3a0] ;  /* 0x0000e800ffdb7b82 */ /* 0x000ea20000000800 */
[--C-:B------:R-:W-:Y:S02]  /*149a0*/  IMAD.WIDE R10, R215, 0x4, R116.reuse ;  /* 0x00000004d70a7825 */ /* 0x100fe400078e0274 */
[----:B------:R1:W-:Y:S02]  /*149b0*/  STL.64 [R1+0x6f0], R12 ;  /* 0x0006f00c01007387 */ /* 0x0003e40000100a00 */
[--C-:B-1----:R-:W-:Y:S02]  /*149c0*/  IMAD.WIDE R14, R214, 0x4, R116.reuse ;  /* 0x00000004d60e7825 */ /* 0x102fe400078e0274 */
[----:B------:R1:W-:Y:S01]  /*149d0*/  STL.64 [R1+0x6d0], R10 ;  /* 0x0006d00a01007387 */ /* 0x0003e20000100a00 */
[----:B------:R-:W1:Y:S01]  /*149e0*/  S2R R220, SR_TID.X ;  /* 0x0000000000dc7919 */ /* 0x000e620000002100 */
[----:B------:R-:W-:-:S02]  /*149f0*/  IMAD.WIDE R12, R213, 0x4, R116 ;  /* 0x00000004d50c7825 */ /* 0x000fc400078e0274 */
[----:B------:R1:W-:Y:S02]  /*14a00*/  STL.64 [R1+0x6b0], R14 ;  /* 0x0006b00e01007387 */ /* 0x0003e40000100a00 */
[--C-:B-1----:R-:W-:Y:S02]  /*14a10*/  IMAD.WIDE R10, R212, 0x4, R116.reuse ;  /* 0x00000004d40a7825 */ /* 0x102fe400078e0274 */
[----:B------:R1:W-:Y:S04]  /*14a20*/  STL.64 [R1+0x688], R12 ;  /* 0x0006880c01007387 */ /* 0x0003e80000100a00 */
[----:B------:R1:W-:Y:S01]  /*14a30*/  STL.64 [R1+0x660], R10 ;  /* 0x0006600a01007387 */ /* 0x0003e20000100a00 */
[----:B------:R-:W-:-:S04]  /*14a40*/  IMAD.WIDE R14, R210, 0x4, R116 ;  /* 0x00000004d20e7825 */ /* 0x000fc800078e0274 */
[--C-:B-1----:R-:W-:Y:S01]  /*14a50*/  IMAD.WIDE R12, R208, 0x4, R116.reuse ;  /* 0x00000004d00c7825 */ /* 0x102fe200078e0274 */
[----:B------:R-:W-:Y:S01]  /*14a60*/  STL.64 [R1+0x638], R14 ;  /* 0x0006380e01007387 */ /* 0x000fe20000100a00 */
[----:B------:R-:W1:Y:S02]  /*14a70*/  LDC R208, c[0x0][0x3a0] ;  /* 0x0000e800ffd07b82 */ /* 0x000e640000000800 */
[--C-:B------:R-:W-:Y:S01]  /*14a80*/  IMAD.WIDE R10, R9, 0x4, R116.reuse ;  /* 0x00000004090a7825 */ /* 0x100fe200078e0274 */
[----:B------:R1:W-:Y:S03]  /*14a90*/  STL.64 [R1+0x610], R12 ;  /* 0x0006100c01007387 */ /* 0x0003e60000100a00 */
[--C-:B------:R-:W-:Y:S01]  /*14aa0*/  IMAD.WIDE R8, R8, 0x4, R116.reuse ;  /* 0x0000000408087825 */ /* 0x100fe200078e0274 */
[----:B------:R1:W-:Y:S04]  /*14ab0*/  STL.64 [R1+0x5e8], R10 ;  /* 0x0005e80a01007387 */ /* 0x0003e80000100a00 */
[----:B------:R1:W-:Y:S02]  /*14ac0*/  STL.64 [R1+0x5c0], R8 ;  /* 0x0005c00801007387 */ /* 0x0003e40000100a00 */
[----:B-1----:R-:W-:-:S04]  /*14ad0*/  IMAD.WIDE R12, R7, 0x4, R116 ;  /* 0x00000004070c7825 */ /* 0x002fc800078e0274 */
        /* <DEDUP_REMOVED lines=9> */
[----:B------:R1:W-:Y:S04]  /*14b70*/  STL.64 [R1+0x4f8], R4 ;  /* 0x0004f80401007387 */ /* 0x0003e80000100a00 */
[----:B------:R1:W-:Y:S02]  /*14b80*/  STL.64 [R1+0x4d0], R2 ;  /* 0x0004d00201007387 */ /* 0x0003e40000100a00 */
[----:B-1----:R-:W-:-:S04]  /*14b90*/  IMAD.WIDE R6, R0, 0x4, R116 ;  /* 0x0000000400067825 */ /* 0x002fc800078e0274 */
[--C-:B------:R-:W-:Y:S01]  /*14ba0*/  IMAD.WIDE R4, R151, 0x4, R116.reuse ;  /* 0x0000000497047825 */ /* 0x100fe200078e0274 */
[----:B------:R1:W-:Y:S04]  /*14bb0*/  STL.64 [R1+0x4a8], R6 ;  /* 0x0004a80601007387 */ /* 0x0003e80000100a00 */
[----:B------:R1:W-:Y:S01]  /*14bc0*/  STL.64 [R1+0x488], R4 ;  /* 0x0004880401007387 */ /* 0x0003e20000100a00 */
[----:B------:R-:W-:Y:S01]  /*14bd0*/  IMAD.WIDE R2, R152, 0x4, R116 ;  /* 0x0000000498027825 */ /* 0x000fe200078e0274 */
[----:B------:R-:W-:Y:S01]  /*14be0*/  LOP3.LUT R252, R220, 0x1f, RZ, 0xc0, !PT ;  /* 0x0000001fdcfc7812 */ /* 0x000fe200078ec0ff */
[----:B------:R-:W2:Y:S02]  /*14bf0*/  LDC R152, c[0x0][0x3a0] ;  /* 0x0000e800ff987b82 */ /* 0x000ea40000000800 */
[----:B------:R-:W-:-:S06]  /*14c00*/  VIADD R0, R187, 0xfffffff7 ;  /* 0xfffffff7bb007836 */ /* 0x000fcc0000000000 */
[----:B-1----:R-:W1:Y:S08]  /*14c10*/  LDC R6, c[0x0][0x3a0] ;  /* 0x0000e800ff067b82 */ /* 0x002e700000000800 */
[----:B------:R-:W1:Y:S01]  /*14c20*/  LDC R4, c[0x0][0x3a0] ;  /* 0x0000e800ff047b82 */ /* 0x000e620000000800 */
[----:B------:R1:W-:Y:S01]  /*14c30*/  STL.64 [R1+0x480], R2 ;  /* 0x0004800201007387 */ /* 0x0003e20000100a00 */
[----:B------:R-:W-:Y:S01]  /*14c40*/  ISETP.GE.U32.AND P4, PT, R0, 0x7fffffb8, PT ;  /* 0x7fffffb80000780c */ /* 0x000fe20003f86070 */
[----:B------:R-:W-:-:S05]  /*14c50*/  VIADD R0, R189, 0xfffffff3 ;  /* 0xfffffff3bd007836 */ /* 0x000fca0000000000 */
[----:B------:R-:W2:Y:S01]  /*14c60*/  LDC R5, c[0x0][0x3a0] ;  /* 0x0000e800ff057b82 */ /* 0x000ea20000000800 */
[----:B------:R-:W-:Y:S01]  /*14c70*/  IMAD.SHL.U32 R242, R252, 0x4, RZ ;  /* 0x00000004fcf27824 */ /* 0x000fe200078e00ff */
[----:B-1----:R-:W-:Y:S02]  /*14c80*/  IADD3 R2, PT, PT, R197, -0x11, RZ ;  /* 0xffffffefc5027810 */ /* 0x002fe40007ffe0ff */
[----:B------:R-:W-:Y:S01]  /*14c90*/  ISETP.GE.U32.AND P5, PT, R0, 0x7fffffb4, PT ;  /* 0x7fffffb40000780c */ /* 0x000fe20003fa6070 */
[----:B------:R-:W-:Y:S01]  /*14ca0*/  VIADD R168, R168, 0xffffffc5 ;  /* 0xffffffc5a8a87836 */ /* 0x000fe20000000000 */
[----:B------:R-:W-:Y:S01]  /*14cb0*/  ISETP.GE.U32.AND P3, PT, R2, 0x7fffffb0, PT ;  /* 0x7fffffb00200780c */ /* 0x000fe20003f66070 */
[----:B------:R-:W-:Y:S01]  /*14cc0*/  VIADD R184, R184, 0xfffffffc ;  /* 0xfffffffcb8b87836 */ /* 0x000fe20000000000 */
[----:B------:R-:W-:Y:S01]  /*14cd0*/  IADD3 R2, PT, PT, R242, UR38, RZ ;  /* 0x00000026f2027c10 */ /* 0x000fe2000fffe0ff */
[----:B------:R-:W-:Y:S02]  /*14ce0*/  VIADD R3, R218, 0xffffffeb ;  /* 0xffffffebda037836 */ /* 0x000fe40000000000 */
[----:B--2---:R-:W-:-:S02]  /*14cf0*/  IMAD R250, R240, 0x1c, RZ ;  /* 0x0000001cf0fa7824 */ /* 0x004fc400078e02ff */
[----:B------:R-:W-:Y:S01]  /*14d00*/  @!PT LDS RZ, [RZ] ;  /* 0x00000000fffff984 */ /* 0x000fe20000000800 */
[----:B------:R-:W-:Y:S01]  /*14d10*/  @!PT LDS RZ, [RZ] ;  /* 0x00000000fffff984 */ /* 0x000fe20000000800 */
[----:B------:R-:W-:Y:S01]  /*14d20*/  @!PT LDS RZ, [RZ] ;  /* 0x00000000fffff984 */ /* 0x000fe20000000800 */
[----:B------:R-:W-:Y:S01]  /*14d30*/  LDGSTS.E [R2+0x20000], desc[UR76][R142.64], !P2 ;  /* 0x200000008e027fae */ /* 0x000fe2000d1a104c */
[----:B------:R-:W-:Y:S01]  /*14d40*/  IMAD.SHL.U32 R0, R240, 0x4, RZ ;  /* 0x00000004f0007824 */ /* 0x000fe200078e00ff */
[----:B------:R-:W1:Y:S02]  /*14d50*/  LDC R218, c[0x0][0x3a0] ;  /* 0x0000e800ffda7b82 */ /* 0x000e640000000800 */
[----:B----4-:R-:W-:Y:S01]  /*14d60*/  LDGSTS.E [R2+0x20080], desc[UR76][R140.64], !P2 ;  /* 0x200800008c027fae */ /* 0x010fe2000d1a104c */
[----:B------:R-:W-:-:S03]  /*14d70*/  IMAD.WIDE R14, R0, 0x4, R142 ;  /* 0x00000004000e7825 */ /* 0x000fc600078e028e */
[----:B---3--:R-:W-:Y:S01]  /*14d80*/  LDGSTS.E [R2+0x20100], desc[UR76][R138.64], !P2 ;  /* 0x201000008a027fae */ /* 0x008fe2000d1a104c */
[----:B------:R-:W-:-:S04]  /*14d90*/  IMAD.WIDE R12, R0, 0x4, R140 ;  /* 0x00000004000c7825 */ /* 0x000fc800078e028c */
[----:B------:R-:W-:Y:S01]  /*14da0*/  IMAD.SHL.U32 R128, R240, 0x20, RZ ;  /* 0x00000020f0807824 */ /* 0x000fe200078e00ff */
[----:B------:R-:W-:Y:S01]  /*14db0*/  LDGSTS.E [R2+0x20180], desc[UR76][R136.64], !P2 ;  /* 0x2018000088027fae */ /* 0x000fe2000d1a104c */
[C---:B------:R-:W-:Y:S01]  /*14dc0*/  IMAD.WIDE R10, R0.reuse, 0x4, R138 ;  /* 0x00000004000a7825 */ /* 0x040fe200078e028a */
[----:B------:R-:W-:Y:S01]  /*14dd0*/  ISETP.GE.U32.AND P2, PT, R3, 0x7fffffac, PT ;  /* 0x7fffffac0300780c */ /* 0x000fe20003f46070 */
[----:B------:R-:W2:Y:S02]  /*14de0*/  LDC R220, c[0x0][0x3a0] ;  /* 0x0000e800ffdc7b82 */ /* 0x000ea40000000800 */
[----:B------:R-:W-:Y:S01]  /*14df0*/  IMAD.WIDE R8, R0, 0x4, R136 ;  /* 0x0000000400087825 */ /* 0x000fe200078e0288 */
[----:B------:R3:W-:Y:S03]  /*14e00*/  STL.64 [R1+0x310], R14 ;  /* 0x0003100e01007387 */ /* 0x0007e60000100a00 */
[----:B------:R-:W-:Y:S01]  /*14e10*/  VIADD R0, R4, 0xffffffe7 ;  /* 0xffffffe704007836 */ /* 0x000fe20000000000 */
[----:B------:R3:W-:Y:S01]  /*14e20*/  LDGSTS.E [R2+0x20800], desc[UR76][R14.64], !P6 ;  /* 0x208000000e027fae */ /* 0x0007e2000f1a104c */
[----:B------:R-:W-:Y:S01]  /*14e30*/  IMAD.SHL.U32 R3, R240, 0x8, RZ ;  /* 0x00000008f0037824 */ /* 0x000fe200078e00ff */
[----:B------:R-:W4:Y:S02]  /*14e40*/  LDC R4, c[0x0][0x3a0] ;  /* 0x0000e800ff047b82 */ /* 0x000f240000000800 */
[----:B------:R3:W-:Y:S04]  /*14e50*/  STL.64 [R1+0x308], R12 ;  /* 0x0003080c01007387 */ /* 0x0007e80000100a00 */
[----:B------:R3:W-:Y:S04]  /*14e60*/  LDGSTS.E [R2+0x20880], desc[UR76][R12.64], !P6 ;  /* 0x208800000c027fae */ /* 0x0007e8000f1a104c */
[----:B------:R1:W-:Y:S01]  /*14e70*/  STL.64 [R1+0x300], R10 ;  /* 0x0003000a01007387 */ /* 0x0003e20000100a00 */
[----:B---3--:R-:W-:-:S03]  /*14e80*/  IMAD.WIDE R14, R3, 0x4, R142 ;  /* 0x00000004030e7825 */ /* 0x008fc600078e028e */
[----:B------:R1:W-:Y:S04]  /*14e90*/  LDGSTS.E [R2+0x20900], desc[UR76][R10.64], !P6 ;  /* 0x209000000a027fae */ /* 0x0003e8000f1a104c */
[----:B------:R3:W-:Y:S01]  /*14ea0*/  STL.64 [R1+0x2f8], R8 ;  /* 0x0002f80801007387 */ /* 0x0007e20000100a00 */
[----:B------:R-:W-:-:S03]  /*14eb0*/  IMAD.WIDE R12, R3, 0x4, R140 ;  /* 0x00000004030c7825 */ /* 0x000fc600078e028c */
[----:B------:R3:W-:Y:S01]  /*14ec0*/  LDGSTS.E [R2+0x20980], desc[UR76][R8.64], !P6 ;  /* 0x2098000008027fae */ /* 0x0007e2000f1a104c */
[C---:B-1----:R-:W-:Y:S01]  /*14ed0*/  IMAD.WIDE R10, R3.reuse, 0x4, R138 ;  /* 0x00000004030a7825 */ /* 0x042fe200078e028a */
[----:B------:R-:W-:Y:S02]  /*14ee0*/  ISETP.GE.U32.AND P6, PT, R0, 0x7fffffa8, PT ;  /* 0x7fffffa80000780c */ /* 0x000fe40003fc6070 */
[----:B------:R1:W-:Y:S01]  /*14ef0*/  LDGSTS.E [R2+0x21000], desc[UR76][R14.64], !P4 ;  /* 0x210000000e027fae */ /* 0x0003e2000e1a104c */
[----:B---3--:R-:W-:-:S03]  /*14f00*/  IMAD.WIDE R8, R3, 0x4, R136 ;  /* 0x0000000403087825 */ /* 0x008fc600078e0288 */
[----:B------:R3:W-:Y:S01]  /*14f10*/  LDGSTS.E [R2+0x21080], desc[UR76][R12.64], !P4 ;  /* 0x210800000c027fae */ /* 0x0007e2000e1a104c */
[----:B------:R-:W-:-:S03]  /*14f20*/  VIADD R3, R5, 0xffffffe3 ;  /* 0xffffffe305037836 */ /* 0x000fc60000000000 */
[----:B------:R1:W-:Y:S01]  /*14f30*/  LDGSTS.E [R2+0x21100], desc[UR76][R10.64], !P4 ;  /* 0x211000000a027fae */ /* 0x0003e2000e1a104c */
[----:B------:R-:W2:Y:S01]  /*14f40*/  LDC R5, c[0x0][0x3a0] ;  /* 0x0000e800ff057b82 */ /* 0x000ea20000000800 */
[C---:B------:R-:W-:Y:S02]  /*14f50*/  IMAD R0, R240.reuse, 0xc, RZ ;  /* 0x0000000cf0007824 */ /* 0x040fe400078e02ff */
[----:B------:R1:W-:Y:S04]  /*14f60*/  STL.64 [R1+0x290], R14 ;  /* 0x0002900e01007387 */ /* 0x0003e80000100a00 */
[----:B------:R3:W-:Y:S01]  /*14f70*/  LDGSTS.E [R2+0x21180], desc[UR76][R8.64], !P4 ;  /* 0x2118000008027fae */ /* 0x0007e2000e1a104c */
[----:B------:R-:W-:Y:S02]  /*14f80*/  ISETP.GE.U32.AND P4, PT, R3, 0x7fffffa4, PT ;  /* 0x7fffffa40300780c */ /* 0x000fe40003f86070 */
[----:B------:R-:W-:Y:S01]  /*14f90*/  SHF.L.U32 R3, R240, 0x4, RZ ;  /* 0x00000004f0037819 */ /* 0x000fe200000006ff */
[----:B------:R3:W-:Y:S01]  /*14fa0*/  STL.64 [R1+0x288], R12 ;  /* 0x0002880c01007387 */ /* 0x0007e20000100a00 */
[----:B-1----:R-:W-:-:S03]  /*14fb0*/  IMAD.WIDE R14, R0, 0x4, R142 ;  /* 0x00000004000e7825 */ /* 0x002fc600078e028e */
[----:B------:R1:W-:Y:S04]  /*14fc0*/  STL.64 [R1+0x280], R10 ;  /* 0x0002800a01007387 */ /* 0x0003e80000100a00 */
[----:B------:R4:W-:Y:S01]  /*14fd0*/  STL.64 [R1+0x278], R8 ;  /* 0x0002780801007387 */ /* 0x0009e20000100a00 */
[----:B---3--:R-:W-:-:S03]  /*14fe0*/  IMAD.WIDE R12, R0, 0x4, R140 ;  /* 0x00000004000c7825 */ /* 0x008fc600078e028c */
[----:B------:R3:W-:Y:S01]  /*14ff0*/  STL.64 [R1+0x210], R14 ;  /* 0x0002100e01007387 */ /* 0x0007e20000100a00 */
[----:B-1----:R-:W-:-:S03]  /*15000*/  IMAD.WIDE R10, R0, 0x4, R138 ;  /* 0x00000004000a7825 */ /* 0x002fc600078e028a */
[----:B------:R3:W-:Y:S01]  /*15010*/  LDGSTS.E [R2+0x21800], desc[UR76][R14.64], !P5 ;  /* 0x218000000e027fae */ /* 0x0007e2000e9a104c */
[----:B----4-:R-:W-:-:S03]  /*15020*/  IMAD.WIDE R8, R0, 0x4, R136 ;  /* 0x0000000400087825 */ /* 0x010fc600078e0288 */
[----:B------:R1:W-:Y:S01]  /*15030*/  STL.64 [R1+0x208], R12 ;  /* 0x0002080c01007387 */ /* 0x0003e20000100a00 */
[----:B------:R-:W-:-:S03]  /*15040*/  VIADD R0, R6, 0xffffffdf ;  /* 0xffffffdf06007836 */ /* 0x000fc60000000000 */
[----:B------:R1:W-:Y:S01]  /*15050*/  LDGSTS.E [R2+0x21880], desc[UR76][R12.64], !P5 ;  /* 0x218800000c027fae */ /* 0x0003e2000e9a104c */
[----:B------:R-:W4:Y:S01]  /*15060*/  LDC R6, c[0x0][0x3a0] ;  /* 0x0000e800ff067b82 */ /* 0x000f220000000800 */
[C---:B---3--:R-:W-:Y:S02]  /*15070*/  IMAD.WIDE R14, R3.reuse, 0x4, R142 ;  /* 0x00000004030e7825 */ /* 0x048fe400078e028e */
[----:B------:R3:W-:Y:S04]  /*15080*/  STL.64 [R1+0x200], R10 ;  /* 0x0002000a01007387 */ /* 0x0007e80000100a00 */
[----:B------:R3:W-:Y:S01]  /*15090*/  LDGSTS.E [R2+0x21900], desc[UR76][R10.64], !P5 ;  /* 0x219000000a027fae */ /* 0x0007e2000e9a104c */
[----:B-1----:R-:W-:-:S03]  /*150a0*/  IMAD.WIDE R12, R3, 0x4, R140 ;  /* 0x00000004030c7825 */ /* 0x002fc600078e028c */
[----:B------:R1:W-:Y:S04]  /*150b0*/  STL.64 [R1+0x1f8], R8 ;  /* 0x0001f80801007387 */ /* 0x0003e80000100a00 */
[----:B------:R1:W-:Y:S01]  /*150c0*/  LDGSTS.E [R2+0x21980], desc[UR76][R8.64], !P5 ;  /* 0x2198000008027fae */ /* 0x0003e2000e9a104c */
[----:B------:R-:W-:Y:S01]  /*150d0*/  ISETP.GE.U32.AND P5, PT, R0, 0x7fffffa0, PT ;  /* 0x7fffffa00000780c */ /* 0x000fe20003fa6070 */
[----:B---3--:R-:W-:Y:S02]  /*150e0*/  IMAD.WIDE R10, R3, 0x4, R138 ;  /* 0x00000004030a7825 */ /* 0x008fe400078e028a */
[----:B------:R3:W-:Y:S02]  /*150f0*/  STL.64 [R1+0x190], R14 ;  /* 0x0001900e01007387 */ /* 0x0007e40000100a00 */
[----:B------:R-:W-:-:S02]  /*15100*/  IMAD R0, R240, 0x14, RZ ;  /* 0x00000014f0007824 */ /* 0x000fc400078e02ff */
[----:B------:R3:W-:Y:S01]  /*15110*/  LDGSTS.E [R2+0x22000], desc[UR76][R14.64], !P3 ;  /* 0x220000000e027fae */ /* 0x0007e2000d9a104c */
[----:B-1----:R-:W-:-:S03]  /*15120*/  IMAD.WIDE R8, R3, 0x4, R136 ;  /* 0x0000000403087825 */ /* 0x002fc600078e0288 */
[----:B------:R1:W-:Y:S01]  /*15130*/  STL.64 [R1+0x188], R12 ;  /* 0x0001880c01007387 */ /* 0x0003e20000100a00 */
[----:B------:R-:W-:-:S03]  /*15140*/  VIADD R3, R4, 0xffffffdb ;  /* 0xffffffdb04037836 */ /* 0x000fc60000000000 */
[----:B------:R1:W-:Y:S01]  /*15150*/  LDGSTS.E [R2+0x22080], desc[UR76][R12.64], !P3 ;  /* 0x220800000c027fae */ /* 0x0003e2000d9a104c */
[----:B------:R-:W4:Y:S03]  /*15160*/  LDC R4, c[0x0][0x3a0] ;  /* 0x0000e800ff047b82 */ /* 0x000f260000000800 */
[----:B------:R2:W-:Y:S01]  /*15170*/  STL.64 [R1+0x180], R10 ;  /* 0x0001800a01007387 */ /* 0x0005e20000100a00 */
[----:B---3--:R-:W-:-:S03]  /*15180*/  IMAD.WIDE R14, R0, 0x4, R142 ;  /* 0x00000004000e7825 */ /* 0x008fc600078e028e */
[----:B------:R2:W-:Y:S04]  /*15190*/  LDGSTS.E [R2+0x22100], desc[UR76][R10.64], !P3 ;  /* 0x221000000a027fae */ /* 0x0005e8000d9a104c */
[----:B------:R3:W-:Y:S01]  /*151a0*/  STL.64 [R1+0x178], R8 ;  /* 0x0001780801007387 */ /* 0x0007e20000100a00 */
[----:B-1----:R-:W-:-:S03]  /*151b0*/  IMAD.WIDE R12, R0, 0x4, R140 ;  /* 0x00000004000c7825 */ /* 0x002fc600078e028c */
[----:B------:R3:W-:Y:S01]  /*151c0*/  LDGSTS.E [R2+0x22180], desc[UR76][R8.64], !P3 ;  /* 0x2218000008027fae */ /* 0x0007e2000d9a104c */
[----:B------:R-:W-:Y:S01]  /*151d0*/  ISETP.GE.U32.AND P3, PT, R3, 0x7fffff9c, PT ;  /* 0x7fffff9c0300780c */ /* 0x000fe20003f66070 */
[----:B--2---:R-:W-:Y:S02]  /*151e0*/  IMAD.WIDE R10, R0, 0x4, R138 ;  /* 0x00000004000a7825 */ /* 0x004fe400078e028a */
[----:B------:R1:W-:Y:S02]  /*151f0*/  STL.64 [R1+0x110], R14 ;  /* 0x0001100e01007387 */ /* 0x0003e40000100a00 */
[----:B------:R-:W-:Y:S02]  /*15200*/  IMAD R3, R240, 0x18, RZ ;  /* 0x00000018f0037824 */ /* 0x000fe400078e02ff */
[----:B------:R1:W-:Y:S01]  /*15210*/  LDGSTS.E [R2+0x22800], desc[UR76][R14.64], !P2 ;  /* 0x228000000e027fae */ /* 0x0003e2000d1a104c */
[----:B---3--:R-:W-:-:S03]  /*15220*/  IMAD.WIDE R8, R0, 0x4, R136 ;  /* 0x0000000400087825 */ /* 0x008fc600078e0288 */
[----:B------:R2:W-:Y:S01]  /*15230*/  STL.64 [R1+0x108], R12 ;  /* 0x0001080c01007387 */ /* 0x0005e20000100a00 */
[----:B------:R-:W-:-:S03]  /*15240*/  VIADD R0, R5, 0xffffffd7 ;  /* 0xffffffd705007836 */ /* 0x000fc60000000000 */
[----:B------:R2:W-:Y:S01]  /*15250*/  LDGSTS.E [R2+0x22880], desc[UR76][R12.64], !P2 ;  /* 0x228800000c027fae */ /* 0x0005e2000d1a104c */
[----:B------:R-:W3:Y:S01]  /*15260*/  LDC R5, c[0x0][0x3a0] ;  /* 0x0000e800ff057b82 */ /* 0x000ee20000000800 */
[C---:B-1----:R-:W-:Y:S02]  /*15270*/  IMAD.WIDE R14, R3.reuse, 0x4, R142 ;  /* 0x00000004030e7825 */ /* 0x042fe400078e028e */
[----:B------:R1:W-:Y:S04]  /*15280*/  STL.64 [R1+0x100], R10 ;  /* 0x0001000a01007387 */ /* 0x0003e80000100a00 */
[----:B------:R1:W-:Y:S01]  /*15290*/  LDGSTS.E [R2+0x22900], desc[UR76][R10.64], !P2 ;  /* 0x229000000a027fae */ /* 0x0003e2000d1a104c */
[----:B--2---:R-:W-:-:S03]  /*152a0*/  IMAD.WIDE R12, R3, 0x4, R140 ;  /* 0x00000004030c7825 */ /* 0x004fc600078e028c */
[----:B------:R2:W-:Y:S04]  /*152b0*/  STL.64 [R1+0xf8], R8 ;  /* 0x0000f80801007387 */ /* 0x0005e80000100a00 */
[----:B------:R2:W-:Y:S01]  /*152c0*/  LDGSTS.E [R2+0x22980], desc[UR76][R8.64], !P2 ;  /* 0x2298000008027fae */ /* 0x0005e2000d1a104c */
[----:B-1----:R-:W-:-:S03]  /*152d0*/  IMAD.WIDE R10, R3, 0x4, R138 ;  /* 0x00000004030a7825 */ /* 0x002fc600078e028a */
[----:B------:R-:W-:Y:S01]  /*152e0*/  STL.64 [R1+0x90], R14 ;  /* 0x0000900e01007387 */ /* 0x000fe20000100a00 */
[----:B------:R-:W-:-:S03]  /*152f0*/  ISETP.GE.U32.AND P2, PT, R0, 0x7fffff98, PT ;  /* 0x7fffff980000780c */ /* 0x000fc60003f46070 */
[----:B------:R-:W-:Y:S01]  /*15300*/  LDGSTS.E [R2+0x23000], desc[UR76][R14.64], !P6 ;  /* 0x230000000e027fae */ /* 0x000fe2000f1a104c */
[----:B--2---:R-:W-:-:S03]  /*15310*/  IMAD.WIDE R8, R3, 0x4, R136 ;  /* 0x0000000403087825 */ /* 0x004fc600078e0288 */
[----:B------:R-:W-:Y:S01]  /*15320*/  STL.64 [R1+0x88], R12 ;  /* 0x0000880c01007387 */ /* 0x000fe20000100a00 */
[----:B------:R-:W1:Y:S01]  /*15330*/  LDC R3, c[0x0][0x3a0] ;  /* 0x0000e800ff037b82 */ /* 0x000e620000000800 */
[----:B----4-:R-:W-:Y:S02]  /*15340*/  IADD3 R0, PT, PT, R6, -0x2d, RZ ;  /* 0xffffffd306007810 */ /* 0x010fe40007ffe0ff */
[----:B------:R-:W-:Y:S01]  /*15350*/  LDGSTS.E [R2+0x23080], desc[UR76][R12.64], !P6 ;  /* 0x230800000c027fae */ /* 0x000fe2000f1a104c */
[----:B------:R-:W-:-:S03]  /*15360*/  IMAD.WIDE R6, R250, 0x4, R138 ;  /* 0x00000004fa067825 */ /* 0x000fc600078e028a */
[----:B------:R2:W-:Y:S04]  /*15370*/  STL.64 [R1+0x80], R10 ;  /* 0x0000800a01007387 */ /* 0x0005e80000100a00 */
[----:B------:R2:W-:Y:S04]  /*15380*/  LDGSTS.E [R2+0x23100], desc[UR76][R10.64], !P6 ;  /* 0x231000000a027fae */ /* 0x0005e8000f1a104c */
[----:B------:R4:W-:Y:S04]  /*15390*/  STL.64 [R1+0x78], R8 ;  /* 0x0000780801007387 */ /* 0x0009e80000100a00 */
[----:B------:R4:W-:Y:S01]  /*153a0*/  LDGSTS.E [R2+0x23180], desc[UR76][R8.64], !P6 ;  /* 0x2318000008027fae */ /* 0x0009e2000f1a104c */
[----:B------:R-:W-:Y:S01]  /*153b0*/  ISETP.GE.U32.AND P6, PT, R0, 0x7fffff94, PT ;  /* 0x7fffff940000780c */ /* 0x000fe20003fc6070 */
[----:B--2---:R-:W-:-:S04]  /*153c0*/  IMAD.WIDE R10, R250, 0x4, R142 ;  /* 0x00000004fa0a7825 */ /* 0x004fc800078e028e */
[----:B------:R-:W-:Y:S01]  /*153d0*/  VIADD R0, R4, 0xffffffcf ;  /* 0xffffffcf04007836 */ /* 0x000fe20000000000 */
[----:B------:R-:W-:Y:S01]  /*153e0*/  LDGSTS.E [R2+0x23800], desc[UR76][R10.64], !P4 ;  /* 0x238000000a027fae */ /* 0x000fe2000e1a104c */
[----:B------:R-:W2:Y:S01]  /*153f0*/  LDC R4, c[0x0][0x3a0] ;  /* 0x0000e800ff047b82 */ /* 0x000ea20000000800 */
[----:B----4-:R-:W-:-:S04]  /*15400*/  IMAD.WIDE R8, R250, 0x4, R140 ;  /* 0x00000004fa087825 */ /* 0x010fc800078e028c */
[----:B------:R-:W-:Y:S01]  /*15410*/  IMAD.WIDE R250, R250, 0x4, R136 ;  /* 0x00000004fafa7825 */ /* 0x000fe200078e0288 */
[----:B------:R-:W-:Y:S04]  /*15420*/  LDGSTS.E [R2+0x23880], desc[UR76][R8.64], !P4 ;  /* 0x2388000008027fae */ /* 0x000fe8000e1a104c */
[----:B------:R4:W-:Y:S01]  /*15430*/  LDGSTS.E [R2+0x23900], desc[UR76][R6.64], !P4 ;  /* 0x2390000006027fae */ /* 0x0009e2000e1a104c */
[----:B------:R-:W-:-:S03]  /*15440*/  IMAD.WIDE R134, R128, 0x4, R142 ;  /* 0x0000000480867825 */ /* 0x000fc600078e028e */
[----:B------:R-:W-:Y:S01]  /*15450*/  LDGSTS.E [R2+0x23980], desc[UR76][R250.64], !P4 ;  /* 0x23980000fa027fae */ /* 0x000fe2000e1a104c */
[----:B------:R-:W-:Y:S01]  /*15460*/  ISETP.GE.U32.AND P4, PT, R0, 0x7fffff90, PT ;  /* 0x7fffff900000780c */ /* 0x000fe20003f86070 */
[----:B---3--:R-:W-:Y:S02]  /*15470*/  VIADD R0, R5, 0xffffffcb ;  /* 0xffffffcb05007836 */ /* 0x008fe40000000000 */
[----:B------:R-:W3:Y:S01]  /*15480*/  LDC R5, c[0x0][0x3a0] ;  /* 0x0000e800ff057b82 */ /* 0x000ee20000000800 */
[C---:B------:R-:W-:Y:S01]  /*15490*/  IMAD.WIDE R132, R128.reuse, 0x4, R140 ;  /* 0x0000000480847825 */ /* 0x040fe200078e028c */
[----:B------:R-:W-:Y:S03]  /*154a0*/  LDGSTS.E [R2+0x24000], desc[UR76][R134.64], !P5 ;  /* 0x2400000086027fae */ /* 0x000fe6000e9a104c */
[C---:B------:R-:W-:Y:S01]  /*154b0*/  IMAD.WIDE R130, R128.reuse, 0x4, R138 ;  /* 0x0000000480827825 */ /* 0x040fe200078e028a */
[----:B------:R-:W-:Y:S03]  /*154c0*/  LDGSTS.E [R2+0x24080], desc[UR76][R132.64], !P5 ;  /* 0x2408000084027fae */ /* 0x000fe6000e9a104c */
[----:B------:R-:W-:Y:S01]  /*154d0*/  IMAD.WIDE R128, R128, 0x4, R136 ;  /* 0x0000000480807825 */ /* 0x000fe200078e0288 */
[----:B------:R-:W-:Y:S03]  /*154e0*/  LDGSTS.E [R2+0x24100], desc[UR76][R130.64], !P5 ;  /* 0x2410000082027fae */ /* 0x000fe6000e9a104c */
[----:B------:R-:W-:Y:S01]  /*154f0*/  IMAD R120, R240, 0x24, RZ ;  /* 0x00000024f0787824 */ /* 0x000fe200078e02ff */
[----:B------:R-:W-:Y:S01]  /*15500*/  LDGSTS.E [R2+0x24180], desc[UR76][R128.64], !P5 ;  /* 0x2418000080027fae */ /* 0x000fe2000e9a104c */
[----:B------:R-:W-:-:S02]  /*15510*/  ISETP.GE.U32.AND P5, PT, R0, 0x7fffff8c, PT ;  /* 0x7fffff8c0000780c */ /* 0x000fc40003fa6070 */
[C---:B------:R-:W-:Y:S01]  /*15520*/  IMAD.WIDE R126, R120.reuse, 0x4, R142 ;  /* 0x00000004787e7825 */ /* 0x040fe200078e028e */
[----:B-1----:R-:W-:Y:S02]  /*15530*/  IADD3 R0, PT, PT, R3, -0x39, RZ ;  /* 0xffffffc703007810 */ /* 0x002fe40007ffe0ff */
[----:B------:R-:W1:Y:S01]  /*15540*/  LDC R3, c[0x0][0x3a0] ;  /* 0x0000e800ff037b82 */ /* 0x000e620000000800 */
[----:B------:R-:W-:Y:S01]  /*15550*/  IMAD.WIDE R124, R120, 0x4, R140 ;  /* 0x00000004787c7825 */ /* 0x000fe200078e028c */
[----:B------:R-:W-:Y:S03]  /*15560*/  LDGSTS.E [R2+0x24800], desc[UR76][R126.64], !P3 ;  /* 0x248000007e027fae */ /* 0x000fe6000d9a104c */
[----:B------:R-:W-:Y:S01]  /*15570*/  IMAD R112, R240, 0x28, RZ ;  /* 0x00000028f0707824 */ /* 0x000fe200078e02ff */
[----:B------:R-:W-:Y:S01]  /*15580*/  LDGSTS.E [R2+0x24880], desc[UR76][R124.64], !P3 ;  /* 0x248800007c027fae */ /* 0x000fe2000d9a104c */
[----:B------:R-:W-:-:S04]  /*15590*/  IMAD.WIDE R122, R120, 0x4, R138 ;  /* 0x00000004787a7825 */ /* 0x000fc800078e028a */
[----:B------:R-:W-:Y:S01]  /*155a0*/  IMAD.WIDE R120, R120, 0x4, R136 ;  /* 0x0000000478787825 */ /* 0x000fe200078e0288 */
[----:B------:R-:W-:Y:S03]  /*155b0*/  LDGSTS.E [R2+0x24900], desc[UR76][R122.64], !P3 ;  /* 0x249000007a027fae */ /* 0x000fe6000d9a104c */
[----:B------:R-:W-:Y:S01]  /*155c0*/  IMAD.WIDE R118, R112, 0x4, R142 ;  /* 0x0000000470767825 */ /* 0x000fe200078e028e */
[----:B------:R-:W-:Y:S01]  /*155d0*/  LDGSTS.E [R2+0x24980], desc[UR76][R120.64], !P3 ;  /* 0x2498000078027fae */ /* 0x000fe2000d9a104c */
[----:B------:R-:W-:Y:S02]  /*155e0*/  ISETP.GE.U32.AND P3, PT, R0, 0x7fffff88, PT ;  /* 0x7fffff880000780c */ /* 0x000fe40003f66070 */
[C---:B------:R-:W-:Y:S01]  /*155f0*/  IMAD.WIDE R116, R112.reuse, 0x4, R140 ;  /* 0x0000000470747825 */ /* 0x040fe200078e028c */
[----:B------:R-:W-:Y:S03]  /*15600*/  LDGSTS.E [R2+0x25000], desc[UR76][R118.64], !P2 ;  /* 0x2500000076027fae */ /* 0x000fe6000d1a104c */
[C---:B------:R-:W-:Y:S01]  /*15610*/  IMAD.WIDE R114, R112.reuse, 0x4, R138 ;  /* 0x0000000470727825 */ /* 0x040fe200078e028a */
[----:B------:R-:W-:Y:S03]  /*15620*/  LDGSTS.E [R2+0x25080], desc[UR76][R116.64], !P2 ;  /* 0x2508000074027fae */ /* 0x000fe6000d1a104c */
[----:B------:R-:W-:Y:S01]  /*15630*/  IMAD.WIDE R112, R112, 0x4, R136 ;  /* 0x0000000470707825 */ /* 0x000fe200078e0288 */
[----:B------:R-:W-:Y:S03]  /*15640*/  LDGSTS.E [R2+0x25100], desc[UR76][R114.64], !P2 ;  /* 0x2510000072027fae */ /* 0x000fe6000d1a104c */
[----:B--2---:R-:W-:Y:S01]  /*15650*/  VIADD R0, R4, 0xffffffc3 ;  /* 0xffffffc304007836 */ /* 0x004fe20000000000 */
[----:B------:R-:W-:Y:S01]  /*15660*/  LDGSTS.E [R2+0x25180], desc[UR76][R112.64], !P2 ;  /* 0x2518000070027fae */ /* 0x000fe2000d1a104c */
[----:B------:R-:W2:Y:S01]  /*15670*/  LDC R4, c[0x0][0x3a0] ;  /* 0x0000e800ff047b82 */ /* 0x000ea20000000800 */
[----:B------:R-:W-:-:S02]  /*15680*/  IMAD R104, R240, 0x2c, RZ ;  /* 0x0000002cf0687824 */ /* 0x000fc400078e02ff */
[----:B------:R-:W-:Y:S01]  /*15690*/  ISETP.GE.U32.AND P2, PT, R0, 0x7fffff84, PT ;  /* 0x7fffff840000780c */ /* 0x000fe20003f46070 */
[----:B---3--:R-:W-:Y:S02]  /*156a0*/  VIADD R0, R5, 0xfffffffe ;  /* 0xfffffffe05007836 */ /* 0x008fe40000000000 */
[C---:B------:R-:W-:Y:S02]  /*156b0*/  IMAD.WIDE R110, R104.reuse, 0x4, R142 ;  /* 0x00000004686e7825 */ /* 0x040fe400078e028e */
[----:B------:R-:W3:Y:S02]  /*156c0*/  LDC R5, c[0x0][0x3a0] ;  /* 0x0000e800ff057b82 */ /* 0x000ee40000000800 */
        /* <DEDUP_REMOVED lines=8> */
[----:B------:R-:W-:Y:S01]  /*15750*/  ISETP.GE.U32.AND P6, PT, R0, 0x7fffffbf, PT ;  /* 0x7fffffbf0000780c */ /* 0x000fe20003fc6070 */
[----:B------:R-:W-:-:S02]  /*15760*/  IMAD R88, R240, 0x34, RZ ;  /* 0x00000034f0587824 */ /* 0x000fc400078e02ff */
[----:B------:R-:W-:-:S04]  /*15770*/  IMAD.WIDE R102, R96, 0x4, R142 ;  /* 0x0000000460667825 */ /* 0x000fc800078e028e */
[C---:B------:R-:W-:Y:S01]  /*15780*/  IMAD.WIDE R100, R96.reuse, 0x4, R140 ;  /* 0x0000000460647825 */ /* 0x040fe200078e028c */
[----:B------:R-:W-:Y:S03]  /*15790*/  LDGSTS.E [R2+0x26000], desc[UR76][R102.64], !P4 ;  /* 0x2600000066027fae */ /* 0x000fe6000e1a104c */
[----:B-1----:R-:W-:Y:S01]  /*157a0*/  VIADD R0, R3, 0xfffffffa ;  /* 0xfffffffa03007836 */ /* 0x002fe20000000000 */
[----:B------:R-:W-:Y:S01]  /*157b0*/  LDGSTS.E [R2+0x26080], desc[UR76][R100.64], !P4 ;  /* 0x2608000064027fae */ /* 0x000fe2000e1a104c */
[C---:B------:R-:W-:Y:S01]  /*157c0*/  IMAD.WIDE R98, R96.reuse, 0x4, R138 ;  /* 0x0000000460627825 */ /* 0x040fe200078e028a */
[----:B------:R-:W1:Y:S03]  /*157d0*/  LDC R3, c[0x0][0x3a0] ;  /* 0x0000e800ff037b82 */ /* 0x000e660000000800 */
[----:B------:R-:W-:Y:S01]  /*157e0*/  IMAD.WIDE R96, R96, 0x4, R136 ;  /* 0x0000000460607825 */ /* 0x000fe200078e0288 */
[----:B------:R-:W-:Y:S03]  /*157f0*/  LDGSTS.E [R2+0x26100], desc[UR76][R98.64], !P4 ;  /* 0x2610000062027fae */ /* 0x000fe6000e1a104c */
[C---:B------:R-:W-:Y:S01]  /*15800*/  IMAD.WIDE R94, R88.reuse, 0x4, R142 ;  /* 0x00000004585e7825 */ /* 0x040fe200078e028e */
[----:B------:R-:W-:Y:S03]  /*15810*/  LDGSTS.E [R2+0x26180], desc[UR76][R96.64], !P4 ;  /* 0x2618000060027fae */ /* 0x000fe6000e1a104c */
[----:B------:R-:W-:Y:S01]  /*15820*/  IMAD.WIDE R92, R88, 0x4, R140 ;  /* 0x00000004585c7825 */ /* 0x000fe200078e028c */
[----:B------:R-:W-:Y:S01]  /*15830*/  ISETP.GE.U32.AND P4, PT, R0, 0x7fffffbb, PT ;  /* 0x7fffffbb0000780c */ /* 0x000fe20003f86070 */
[----:B------:R-:W-:Y:S02]  /*15840*/  LDGSTS.E [R2+0x26800], desc[UR76][R94.64], !P5 ;  /* 0x268000005e027fae */ /* 0x000fe4000e9a104c */
[----:B------:R-:W-:Y:S01]  /*15850*/  IMAD.WIDE R90, R88, 0x4, R138 ;  /* 0x00000004585a7825 */ /* 0x000fe200078e028a */
[----:B--2---:R-:W-:Y:S01]  /*15860*/  IADD3 R0, PT, PT, R4, -0xa, RZ ;  /* 0xfffffff604007810 */ /* 0x004fe20007ffe0ff */
[----:B------:R-:W-:Y:S01]  /*15870*/  LDGSTS.E [R2+0x26880], desc[UR76][R92.64], !P5 ;  /* 0x268800005c027fae */ /* 0x000fe2000e9a104c */
[----:B------:R-:W2:Y:S01]  /*15880*/  LDC R4, c[0x0][0x3a0] ;  /* 0x0000e800ff047b82 */ /* 0x000ea20000000800 */
[----:B------:R-:W-:-:S02]  /*15890*/  IMAD.WIDE R88, R88, 0x4, R136 ;  /* 0x0000000458587825 */ /* 0x000fc400078e0288 */
[----:B------:R-:W-:Y:S02]  /*158a0*/  LDGSTS.E [R2+0x26900], desc[UR76][R90.64], !P5 ;  /* 0x269000005a027fae */ /* 0x000fe4000e9a104c */
[----:B------:R-:W-:Y:S02]  /*158b0*/  IMAD R80, R240, 0x38, RZ ;  /* 0x00000038f0507824 */ /* 0x000fe400078e02ff */
[----:B------:R-:W-:Y:S01]  /*158c0*/  LDGSTS.E [R2+0x26980], desc[UR76][R88.64], !P5 ;  /* 0x2698000058027fae */ /* 0x000fe2000e9a104c */
[----:B------:R-:W-:Y:S01]  /*158d0*/  ISETP.GE.U32.AND P5, PT, R0, 0x7fffffb7, PT ;  /* 0x7fffffb70000780c */ /* 0x000fe20003fa6070 */
[----:B------:R-:W-:-:S04]  /*158e0*/  IMAD.WIDE R86, R80, 0x4, R142 ;  /* 0x0000000450567825 */ /* 0x000fc800078e028e */
[----:B---3--:R-:W-:Y:S01]  /*158f0*/  VIADD R0, R5, 0xfffffff2 ;  /* 0xfffffff205007836 */ /* 0x008fe20000000000 */
[----:B------:R-:W-:Y:S01]  /*15900*/  STL.64 [R1+0x10], R10 ;  /* 0x0000100a01007387 */ /* 0x000fe20000100a00 */
[C---:B------:R-:W-:Y:S01]  /*15910*/  IMAD.WIDE R84, R80.reuse, 0x4, R140 ;  /* 0x0000000450547825 */ /* 0x040fe200078e028c */
[----:B------:R-:W3:Y:S03]  /*15920*/  LDC R5, c[0x0][0x3a0] ;  /* 0x0000e800ff057b82 */ /* 0x000ee60000000800 */
[----:B------:R-:W-:Y:S01]  /*15930*/  IMAD.WIDE R82, R80, 0x4, R138 ;  /* 0x0000000450527825 */ /* 0x000fe200078e028a */
[----:B------:R-:W-:Y:S03]  /*15940*/  STL.64 [R1+0x8], R8 ;  /* 0x0000080801007387 */ /* 0x000fe60000100a00 */
[----:B------:R-:W-:Y:S01]  /*15950*/  IMAD R72, R240, 0x3c, RZ ;  /* 0x0000003cf0487824 */ /* 0x000fe200078e02ff */
[----:B------:R-:W-:Y:S01]  /*15960*/  LDGSTS.E [R2+0x27000], desc[UR76][R86.64], !P3 ;  /* 0x2700000056027fae */ /* 0x000fe2000d9a104c */
[----:B------:R-:W-:-:S03]  /*15970*/  IMAD.WIDE R80, R80, 0x4, R136 ;  /* 0x0000000450507825 */ /* 0x000fc600078e0288 */
[----:B------:R4:W-:Y:S01]  /*15980*/  STL.64 [R1], R6 ;  /* 0x0000000601007387 */ /* 0x0009e20000100a00 */
[----:B------:R-:W-:-:S03]  /*15990*/  IMAD.WIDE R78, R72, 0x4, R142 ;  /* 0x00000004484e7825 */ /* 0x000fc600078e028e */
[----:B------:R-:W-:Y:S01]  /*159a0*/  LDGSTS.E [R2+0x27080], desc[UR76][R84.64], !P3 ;  /* 0x2708000054027fae */ /* 0x000fe2000d9a104c */
[----:B------:R-:W-:-:S03]  /*159b0*/  IMAD.WIDE R76, R72, 0x4, R140 ;  /* 0x00000004484c7825 */ /* 0x000fc600078e028c */
[----:B------:R-:W-:Y:S01]  /*159c0*/  LDGSTS.E [R2+0x27100], desc[UR76][R82.64], !P3 ;  /* 0x2710000052027fae */ /* 0x000fe2000d9a104c */
[----:B------:R-:W-:Y:S01]  /*159d0*/  IMAD.WIDE R74, R72, 0x4, R138 ;  /* 0x00000004484a7825 */ /* 0x000fe200078e028a */
[----:B----4-:R-:W4:Y:S02]  /*159e0*/  LDC R6, c[0x0][0x3a0] ;  /* 0x0000e800ff067b82 */ /* 0x010f240000000800 */
[----:B------:R-:W-:Y:S01]  /*159f0*/  LDGSTS.E [R2+0x27180], desc[UR76][R80.64], !P3 ;  /* 0x2718000050027fae */ /* 0x000fe2000d9a104c */
[----:B------:R-:W-:Y:S01]  /*15a00*/  ISETP.GE.U32.AND P3, PT, R0, 0x7fffffb3, PT ;  /* 0x7fffffb30000780c */ /* 0x000fe20003f66070 */
[----:B------:R-:W-:Y:S01]  /*15a10*/  IMAD.WIDE R72, R72, 0x4, R136 ;  /* 0x0000000448487825 */ /* 0x000fe200078e0288 */
[----:B------:R-:W-:Y:S01]  /*15a20*/  LOP3.LUT R0, R242, 0x20, RZ, 0x3c, !PT ;  /* 0x00000020f2007812 */ /* 0x000fe200078e3cff */
[----:B------:R-:W-:Y:S02]  /*15a30*/  STL.64 [R1+0x3590], R250 ;  /* 0x003590fa01007387 */ /* 0x000fe40000100a00 */
[----:B-1----:R-:W-:Y:S01]  /*15a40*/  VIADD R3, R3, 0xffffffee ;  /* 0xffffffee03037836 */ /* 0x002fe20000000000 */
[----:B------:R-:W1:Y:S01]  /*15a50*/  LDC R7, c[0x0][0x3a0] ;  /* 0x0000e800ff077b82 */ /* 0x000e620000000800 */
[----:B------:R-:W-:Y:S01]  /*15a60*/  LDGSTS.E [R2+0x27800], desc[UR76][R78.64], !P2 ;  /* 0x278000004e027fae */ /* 0x000fe2000d1a104c */
[----:B------:R-:W-:-:S03]  /*15a70*/  VIADD R0, R0, UR38 ;  /* 0x0000002600007c36 */ /* 0x000fc60008000000 */
[----:B------:R-:W-:Y:S01]  /*15a80*/  STL.64 [R1+0x3598], R134 ;  /* 0x0035988601007387 */ /* 0x000fe20000100a00 */
[----:B------:R-:W-:-:S03]  /*15a90*/  IMAD.WIDE R14, R240, 0x4, R142 ;  /* 0x00000004f00e7825 */ /* 0x000fc600078e028e */
[----:B------:R-:W-:Y:S01]  /*15aa0*/  LDGSTS.E [R2+0x27880], desc[UR76][R76.64], !P2 ;  /* 0x278800004c027fae */ /* 0x000fe2000d1a104c */
[----:B------:R-:W-:-:S03]  /*15ab0*/  IMAD.WIDE R12, R240, 0x4, R140 ;  /* 0x00000004f00c7825 */ /* 0x000fc600078e028c */
[----:B------:R-:W-:Y:S01]  /*15ac0*/  STL.64 [R1+0x35a0], R132 ;  /* 0x0035a08401007387 */ /* 0x000fe20000100a00 */
[----:B------:R-:W-:-:S03]  /*15ad0*/  IMAD.WIDE R10, R240, 0x4, R138 ;  /* 0x00000004f00a7825 */ /* 0x000fc600078e028a */
[----:B------:R-:W-:Y:S01]  /*15ae0*/  LDGSTS.E [R2+0x27900], desc[UR76][R74.64], !P2 ;  /* 0x279000004a027fae */ /* 0x000fe2000d1a104c */
[----:B------:R-:W-:-:S03]  /*15af0*/  IMAD.WIDE R8, R240, 0x4, R136 ;  /* 0x00000004f0087825 */ /* 0x000fc600078e0288 */
[----:B------:R-:W-:Y:S04]  /*15b00*/  STL.64 [R1+0x35a8], R130 ;  /* 0x0035a88201007387 */ /* 0x000fe80000100a00 */
[----:B------:R-:W-:Y:S01]  /*15b10*/  LDGSTS.E [R2+0x27980], desc[UR76][R72.64], !P2 ;  /* 0x2798000048027fae */ /* 0x000fe2000d1a104c */
[----:B------:R-:W-:Y:S01]  /*15b20*/  ISETP.GE.U32.AND P2, PT, R3, 0x7fffffaf, PT ;  /* 0x7fffffaf0300780c */ /* 0x000fe20003f46070 */
[----:B------:R-:W-:Y:S02]  /*15b30*/  IMAD R3, R240, 0x5, RZ ;  /* 0x00000005f0037824 */ /* 0x000fe400078e02ff */
[----:B------:R-:W-:Y:S04]  /*15b40*/  STL.64 [R1+0x35b0], R128 ;  /* 0x0035b08001007387 */ /* 0x000fe80000100a00 */
[----:B------:R-:W-:Y:S01]  /*15b50*/  STL.64 [R1+0x35b8], R126 ;  /* 0x0035b87e01007387 */ /* 0x000fe20000100a00 */
[----:B--2---:R-:W-:-:S03]  /*15b60*/  IADD3 R4, PT, PT, R4, -0x16, RZ ;  /* 0xffffffea04047810 */ /* 0x004fc60007ffe0ff */
[----:B------:R-:W-:Y:S04]  /*15b70*/  STL.64 [R1+0x35c0], R124 ;  /* 0x0035c07c01007387 */ /* 0x000fe80000100a00 */
[----:B------:R-:W-:Y:S04]  /*15b80*/  STL.64 [R1+0x35c8], R122 ;  /* 0x0035c87a01007387 */ /* 0x000fe80000100a00 */
[----:B------:R2:W-:Y:S04]  /*15b90*/  STL.64 [R1+0x370], R14 ;  /* 0x0003700e01007387 */ /* 0x0005e80000100a00 */
[----:B------:R2:W-:Y:S04]  /*15ba0*/  LDGSTS.E [R0+0x20200], desc[UR76][R14.64], !P6 ;  /* 0x202000000e007fae */ /* 0x0005e8000f1a104c */
[----:B------:R1:W-:Y:S04]  /*15bb0*/  STL.64 [R1+0x368], R12 ;  /* 0x0003680c01007387 */ /* 0x0003e80000100a00 */
[----:B------:R1:W-:Y:S01]  /*15bc0*/  LDGSTS.E [R0+0x20280], desc[UR76][R12.64], !P6 ;  /* 0x202800000c007fae */ /* 0x0003e2000f1a104c */
[----:B--2---:R-:W-:-:S03]  /*15bd0*/  IMAD.WIDE R14, R3, 0x4, R142 ;  /* 0x00000004030e7825 */ /* 0x004fc600078e028e */
[----:B------:R2:W-:Y:S04]  /*15be0*/  STL.64 [R1+0x360], R10 ;  /* 0x0003600a01007387 */ /* 0x0005e80000100a00 */
[----:B------:R2:W-:Y:S01]  /*15bf0*/  LDGSTS.E [R0+0x20300], desc[UR76][R10.64], !P6 ;  /* 0x203000000a007fae */ /* 0x0005e2000f1a104c */
[----:B-1----:R-:W-:-:S03]  /*15c00*/  IMAD.WIDE R12, R3, 0x4, R140 ;  /* 0x00000004030c7825 */ /* 0x002fc600078e028c */
[----:B------:R1:W-:Y:S04]  /*15c10*/  STL.64 [R1+0x358], R8 ;  /* 0x0003580801007387 */ /* 0x0003e80000100a00 */
[----:B------:R1:W-:Y:S01]  /*15c20*/  LDGSTS.E [R0+0x20380], desc[UR76][R8.64], !P6 ;  /* 0x2038000008007fae */ /* 0x0003e2000f1a104c */
[----:B------:R-:W-:Y:S01]  /*15c30*/  ISETP.GE.U32.AND P6, PT, R4, 0x7fffffab, PT ;  /* 0x7fffffab0400780c */ /* 0x000fe20003fc6070 */
[----:B--2---:R-:W-:Y:S02]  /*15c40*/  IMAD.WIDE R10, R3, 0x4, R138 ;  /* 0x00000004030a7825 */ /* 0x004fe400078e028a */
[----:B------:R2:W-:Y:S02]  /*15c50*/  STL.64 [R1+0x2f0], R14 ;  /* 0x0002f00e01007387 */ /* 0x0005e40000100a00 */
[----:B------:R-:W-:-:S02]  /*15c60*/  IMAD R4, R240, 0x9, RZ ;  /* 0x00000009f0047824 */ /* 0x000fc400078e02ff */
[----:B------:R2:W-:Y:S01]  /*15c70*/  LDGSTS.E [R0+0x20a00], desc[UR76][R14.64], !P4 ;  /* 0x20a000000e007fae */ /* 0x0005e2000e1a104c */
[----:B-1----:R-:W-:-:S03]  /*15c80*/  IMAD.WIDE R8, R3, 0x4, R136 ;  /* 0x0000000403087825 */ /* 0x002fc600078e0288 */
[----:B------:R1:W-:Y:S01]  /*15c90*/  STL.64 [R1+0x2e8], R12 ;  /* 0x0002e80c01007387 */ /* 0x0003e20000100a00 */
[----:B---3--:R-:W-:-:S03]  /*15ca0*/  VIADD R3, R5, 0xffffffe6 ;  /* 0xffffffe605037836 */ /* 0x008fc60000000000 */
[----:B------:R1:W-:Y:S01]  /*15cb0*/  LDGSTS.E [R0+0x20a80], desc[UR76][R12.64], !P4 ;  /* 0x20a800000c007fae */ /* 0x0003e2000e1a104c */
[----:B------:R-:W3:Y:S03]  /*15cc0*/  LDC R5, c[0x0][0x3a0] ;  /* 0x0000e800ff057b82 */ /* 0x000ee60000000800 */
[----:B------:R4:W-:Y:S01]  /*15cd0*/  STL.64 [R1+0x2e0], R10 ;  /* 0x0002e00a01007387 */ /* 0x0009e20000100a00 */
[----:B--2---:R-:W-:-:S03]  /*15ce0*/  IMAD.WIDE R14, R4, 0x4, R142 ;  /* 0x00000004040e7825 */ /* 0x004fc600078e028e */
[----:B------:R4:W-:Y:S04]  /*15cf0*/  LDGSTS.E [R0+0x20b00], desc[UR76][R10.64], !P4 ;  /* 0x20b000000a007fae */ /* 0x0009e8000e1a104c */
[----:B------:R2:W-:Y:S01]  /*15d00*/  STL.64 [R1+0x2d8], R8 ;  /* 0x0002d80801007387 */ /* 0x0005e20000100a00 */
[----:B-1----:R-:W-:-:S03]  /*15d10*/  IMAD.WIDE R12, R4, 0x4, R140 ;  /* 0x00000004040c7825 */ /* 0x002fc600078e028c */
[----:B------:R2:W-:Y:S01]  /*15d20*/  LDGSTS.E [R0+0x20b80], desc[UR76][R8.64], !P4 ;  /* 0x20b8000008007fae */ /* 0x0005e2000e1a104c */
[C---:B----4-:R-:W-:Y:S01]  /*15d30*/  IMAD.WIDE R10, R4.reuse, 0x4, R138 ;  /* 0x00000004040a7825 */ /* 0x050fe200078e028a */
[----:B------:R-:W-:Y:S02]  /*15d40*/  ISETP.GE.U32.AND P4, PT, R3, 0x7fffffa7, PT ;  /* 0x7fffffa70300780c */ /* 0x000fe40003f86070 */
[----:B------:R1:W-:Y:S01]  /*15d50*/  LDGSTS.E [R0+0x21200], desc[UR76][R14.64], !P5 ;  /* 0x212000000e007fae */ /* 0x0003e2000e9a104c */
[----:B--2---:R-:W-:-:S03]  /*15d60*/  IMAD.WIDE R8, R4, 0x4, R136 ;  /* 0x0000000404087825 */ /* 0x004fc600078e0288 */
[----:B------:R2:W-:Y:S01]  /*15d70*/  LDGSTS.E [R0+0x21280], desc[UR76][R12.64], !P5 ;  /* 0x212800000c007fae */ /* 0x0005e2000e9a104c */
[----:B------:R-:W-:-:S03]  /*15d80*/  VIADD R4, R6, 0xffffffe2 ;  /* 0xffffffe206047836 */ /* 0x000fc60000000000 */
[----:B------:R1:W-:Y:S01]  /*15d90*/  STL.64 [R1+0x270], R14 ;  /* 0x0002700e01007387 */ /* 0x0003e20000100a00 */
[----:B------:R-:W4:Y:S01]  /*15da0*/  LDC R6, c[0x0][0x3a0] ;  /* 0x0000e800ff067b82 */ /* 0x000f220000000800 */
[----:B------:R-:W-:Y:S02]  /*15db0*/  IMAD R3, R240, 0xd, RZ ;  /* 0x0000000df0037824 */ /* 0x000fe400078e02ff */
[----:B------:R2:W-:Y:S04]  /*15dc0*/  LDGSTS.E [R0+0x21300], desc[UR76][R10.64], !P5 ;  /* 0x213000000a007fae */ /* 0x0005e8000e9a104c */
[----:B------:R2:W-:Y:S04]  /*15dd0*/  STL.64 [R1+0x268], R12 ;  /* 0x0002680c01007387 */ /* 0x0005e80000100a00 */
[----:B------:R3:W-:Y:S01]  /*15de0*/  LDGSTS.E [R0+0x21380], desc[UR76][R8.64], !P5 ;  /* 0x2138000008007fae */ /* 0x0007e2000e9a104c */
[----:B-1----:R-:W-:Y:S01]  /*15df0*/  IMAD.WIDE R14, R3, 0x4, R142 ;  /* 0x00000004030e7825 */ /* 0x002fe200078e028e */
[----:B------:R-:W-:-:S02]  /*15e00*/  ISETP.GE.U32.AND P5, PT, R4, 0x7fffffa3, PT ;  /* 0x7fffffa30400780c */ /* 0x000fc40003fa6070 */
[----:B------:R1:W-:Y:S01]  /*15e10*/  STL.64 [R1+0x260], R10 ;  /* 0x0002600a01007387 */ /* 0x0003e20000100a00 */
[----:B------:R-:W-:Y:S02]  /*15e20*/  IMAD R4, R240, 0x11, RZ ;  /* 0x00000011f0047824 */ /* 0x000fe400078e02ff */
[C---:B--2---:R-:W-:Y:S01]  /*15e30*/  IMAD.WIDE R12, R3.reuse, 0x4, R140 ;  /* 0x00000004030c7825 */ /* 0x044fe200078e028c */
[----:B------:R3:W-:Y:S04]  /*15e40*/  STL.64 [R1+0x258], R8 ;  /* 0x0002580801007387 */ /* 0x0007e80000100a00 */
[----:B------:R2:W-:Y:S01]  /*15e50*/  STL.64 [R1+0x1f0], R14 ;  /* 0x0001f00e01007387 */ /* 0x0005e20000100a00 */
[----:B-1----:R-:W-:-:S03]  /*15e60*/  IMAD.WIDE R10, R3, 0x4, R138 ;  /* 0x00000004030a7825 */ /* 0x002fc600078e028a */
[----:B------:R2:W-:Y:S01]  /*15e70*/  LDGSTS.E [R0+0x21a00], desc[UR76][R14.64], !P3 ;  /* 0x21a000000e007fae */ /* 0x0005e2000d9a104c */
[----:B---3--:R-:W-:-:S03]  /*15e80*/  IMAD.WIDE R8, R3, 0x4, R136 ;  /* 0x0000000403087825 */ /* 0x008fc600078e0288 */
[----:B------:R1:W-:Y:S01]  /*15e90*/  STL.64 [R1+0x1e8], R12 ;  /* 0x0001e80c01007387 */ /* 0x0003e20000100a00 */
[----:B------:R-:W-:-:S03]  /*15ea0*/  VIADD R3, R7, 0xffffffde ;  /* 0xffffffde07037836 */ /* 0x000fc60000000000 */
[----:B------:R1:W-:Y:S01]  /*15eb0*/  LDGSTS.E [R0+0x21a80], desc[UR76][R12.64], !P3 ;  /* 0x21a800000c007fae */ /* 0x0003e2000d9a104c */
[----:B------:R-:W3:Y:S01]  /*15ec0*/  LDC R7, c[0x0][0x3a0] ;  /* 0x0000e800ff077b82 */ /* 0x000ee20000000800 */
[C---:B--2---:R-:W-:Y:S02]  /*15ed0*/  IMAD.WIDE R14, R4.reuse, 0x4, R142 ;  /* 0x00000004040e7825 */ /* 0x044fe400078e028e */
        /* <DEDUP_REMOVED lines=10> */
[----:B-1----:R-:W-:Y:S01]  /*15f80*/  IMAD.WIDE R8, R4, 0x4, R136 ;  /* 0x0000000404087825 */ /* 0x002fe200078e0288 */
[----:B------:R-:W-:Y:S02]  /*15f90*/  IADD3 R4, PT, PT, R5, -0x26, RZ ;  /* 0xffffffda05047810 */ /* 0x000fe40007ffe0ff */
[----:B------:R1:W-:Y:S01]  /*15fa0*/  STL.64 [R1+0x168], R12 ;  /* 0x0001680c01007387 */ /* 0x0003e20000100a00 */
[----:B------:R-:W3:Y:S03]  /*15fb0*/  LDC R5, c[0x0][0x3a0] ;  /* 0x0000e800ff057b82 */ /* 0x000ee60000000800 */
[----:B------:R1:W-:Y:S01]  /*15fc0*/  LDGSTS.E [R0+0x22280], desc[UR76][R12.64], !P2 ;  /* 0x222800000c007fae */ /* 0x0003e2000d1a104c */
[----:B--2---:R-:W-:-:S03]  /*15fd0*/  IMAD.WIDE R14, R3, 0x4, R142 ;  /* 0x00000004030e7825 */ /* 0x004fc600078e028e */
[----:B------:R2:W-:Y:S04]  /*15fe0*/  STL.64 [R1+0x160], R10 ;  /* 0x0001600a01007387 */ /* 0x0005e80000100a00 */
[----:B------:R2:W-:Y:S04]  /*15ff0*/  LDGSTS.E [R0+0x22300], desc[UR76][R10.64], !P2 ;  /* 0x223000000a007fae */ /* 0x0005e8000d1a104c */
[----:B------:R4:W-:Y:S01]  /*16000*/  STL.64 [R1+0x158], R8 ;  /* 0x0001580801007387 */ /* 0x0009e20000100a00 */
[----:B-1----:R-:W-:-:S03]  /*16010*/  IMAD.WIDE R12, R3, 0x4, R140 ;  /* 0x00000004030c7825 */ /* 0x002fc600078e028c */
[----:B------:R4:W-:Y:S01]  /*16020*/  LDGSTS.E [R0+0x22380], desc[UR76][R8.64], !P2 ;  /* 0x2238000008007fae */ /* 0x0009e2000d1a104c */
[C---:B--2---:R-:W-:Y:S01]  /*16030*/  IMAD.WIDE R10, R3.reuse, 0x4, R138 ;  /* 0x00000004030a7825 */ /* 0x044fe200078e028a */
[----:B------:R-:W-:Y:S02]  /*16040*/  ISETP.GE.U32.AND P2, PT, R4, 0x7fffff9b, PT ;  /* 0x7fffff9b0400780c */ /* 0x000fe40003f46070 */
[----:B------:R1:W-:Y:S01]  /*16050*/  STL.64 [R1+0xf0], R14 ;  /* 0x0000f00e01007387 */ /* 0x0003e20000100a00 */
[----:B----4-:R-:W-:-:S03]  /*16060*/  IMAD.WIDE R8, R3, 0x4, R136 ;  /* 0x0000000403087825 */ /* 0x010fc600078e0288 */
[----:B------:R1:W-:Y:S01]  /*16070*/  LDGSTS.E [R0+0x22a00], desc[UR76][R14.64], !P6 ;  /* 0x22a000000e007fae */ /* 0x0003e2000f1a104c */
[----:B------:R-:W-:Y:S02]  /*16080*/  VIADD R3, R6, 0xffffffd6 ;  /* 0xffffffd606037836 */ /* 0x000fe40000000000 */
[C---:B------:R-:W-:Y:S01]  /*16090*/  IMAD R4, R240.reuse, 0x19, RZ ;  /* 0x00000019f0047824 */ /* 0x040fe200078e02ff */
[----:B------:R-:W2:Y:S01]  /*160a0*/  LDC R6, c[0x0][0x3a0] ;  /* 0x0000e800ff067b82 */ /* 0x000ea20000000800 */
[----:B------:R4:W-:Y:S01]  /*160b0*/  STL.64 [R1+0xe8], R12 ;  /* 0x0000e80c01007387 */ /* 0x0009e20000100a00 */
[----:B------:R-:W-:-:S03]  /*160c0*/  IMAD R68, R240, 0x1d, RZ ;  /* 0x0000001df0447824 */ /* 0x000fc600078e02ff */
[----:B------:R4:W-:Y:S01]  /*160d0*/  LDGSTS.E [R0+0x22a80], desc[UR76][R12.64], !P6 ;  /* 0x22a800000c007fae */ /* 0x0009e2000f1a104c */
[----:B-1----:R-:W-:-:S03]  /*160e0*/  IMAD.WIDE R14, R4, 0x4, R142 ;  /* 0x00000004040e7825 */ /* 0x002fc600078e028e */
[----:B------:R1:W-:Y:S04]  /*160f0*/  STL.64 [R1+0xe0], R10 ;  /* 0x0000e00a01007387 */ /* 0x0003e80000100a00 */
[----:B------:R1:W-:Y:S01]  /*16100*/  LDGSTS.E [R0+0x22b00], desc[UR76][R10.64], !P6 ;  /* 0x22b000000a007fae */ /* 0x0003e2000f1a104c */
[----:B----4-:R-:W-:-:S03]  /*16110*/  IMAD.WIDE R12, R4, 0x4, R140 ;  /* 0x00000004040c7825 */ /* 0x010fc600078e028c */
[----:B------:R4:W-:Y:S04]  /*16120*/  STL.64 [R1+0xd8], R8 ;  /* 0x0000d80801007387 */ /* 0x0009e80000100a00 */
[----:B------:R4:W-:Y:S01]  /*16130*/  LDGSTS.E [R0+0x22b80], desc[UR76][R8.64], !P6 ;  /* 0x22b8000008007fae */ /* 0x0009e2000f1a104c */
[----:B------:R-:W-:Y:S01]  /*16140*/  ISETP.GE.U32.AND P6, PT, R3, 0x7fffff97, PT ;  /* 0x7fffff970300780c */ /* 0x000fe20003fc6070 */
[----:B-1----:R-:W-:Y:S02]  /*16150*/  IMAD.WIDE R10, R4, 0x4, R138 ;  /* 0x00000004040a7825 */ /* 0x002fe400078e028a */
[----:B------:R-:W-:Y:S02]  /*16160*/  LDGSTS.E [R0+0x23200], desc[UR76][R14.64], !P4 ;  /* 0x232000000e007fae */ /* 0x000fe4000e1a104c */
[----:B---3--:R-:W-:-:S02]  /*16170*/  VIADD R3, R7, 0xffffffd2 ;  /* 0xffffffd207037836 */ /* 0x008fc40000000000 */
[----:B------:R1:W-:Y:S01]  /*16180*/  LDGSTS.E [R0+0x23280], desc[UR76][R12.64], !P4 ;  /* 0x232800000c007fae */ /* 0x0003e2000e1a104c */
[----:B------:R-:W-:-:S03]  /*16190*/  IMAD.WIDE R248, R68, 0x4, R142 ;  /* 0x0000000444f87825 */ /* 0x000fc600078e028e */
[----:B------:R3:W-:Y:S01]  /*161a0*/  LDGSTS.E [R0+0x23300], desc[UR76][R10.64], !P4 ;  /* 0x233000000a007fae */ /* 0x0007e2000e1a104c */
[----:B----4-:R-:W-:Y:S02]  /*161b0*/  IMAD.WIDE R8, R4, 0x4, R136 ;  /* 0x0000000404087825 */ /* 0x010fe400078e0288 */
[----:B------:R-:W4:Y:S02]  /*161c0*/  LDC R4, c[0x0][0x3a0] ;  /* 0x0000e800ff047b82 */ /* 0x000f240000000800 */
[C---:B------:R-:W-:Y:S01]  /*161d0*/  IMAD.WIDE R246, R68.reuse, 0x4, R140 ;  /* 0x0000000444f67825 */ /* 0x040fe200078e028c */
[----:B------:R1:W-:Y:S01]  /*161e0*/  LDGSTS.E [R0+0x23380], desc[UR76][R8.64], !P4 ;  /* 0x2338000008007fae */ /* 0x0003e2000e1a104c */
[----:B------:R-:W-:Y:S02]  /*161f0*/  ISETP.GE.U32.AND P4, PT, R3, 0x7fffff93, PT ;  /* 0x7fffff930300780c */ /* 0x000fe40003f86070 */
[C---:B------:R-:W-:Y:S01]  /*16200*/  IMAD.WIDE R70, R68.reuse, 0x4, R138 ;  /* 0x0000000444467825 */ /* 0x040fe200078e028a */
[----:B------:R-:W-:Y:S03]  /*16210*/  LDGSTS.E [R0+0x23a00], desc[UR76][R248.64], !P5 ;  /* 0x23a00000f8007fae */ /* 0x000fe6000e9a104c */
[----:B------:R-:W-:Y:S01]  /*16220*/  IMAD.WIDE R68, R68, 0x4, R136 ;  /* 0x0000000444447825 */ /* 0x000fe200078e0288 */
[----:B------:R-:W-:Y:S03]  /*16230*/  LDGSTS.E [R0+0x23a80], desc[UR76][R246.64], !P5 ;  /* 0x23a80000f6007fae */ /* 0x000fe6000e9a104c */
[----:B------:R-:W-:Y:S01]  /*16240*/  VIADD R3, R5, 0xffffffce ;  /* 0xffffffce05037836 */ /* 0x000fe20000000000 */
[----:B------:R-:W-:Y:S01]  /*16250*/  LDGSTS.E [R0+0x23b00], desc[UR76][R70.64], !P5 ;  /* 0x23b0000046007fae */ /* 0x000fe2000e9a104c */
[----:B------:R-:W1:Y:S01]  /*16260*/  LDC R5, c[0x0][0x3a0] ;  /* 0x0000e800ff057b82 */ /* 0x000e620000000800 */
[----:B------:R-:W-:-:S02]  /*16270*/  IMAD R60, R240, 0x21, RZ ;  /* 0x00000021f03c7824 */ /* 0x000fc400078e02ff */
[----:B------:R-:W-:Y:S01]  /*16280*/  LDGSTS.E [R0+0x23b80], desc[UR76][R68.64], !P5 ;  /* 0x23b8000044007fae */ /* 0x000fe2000e9a104c */
[----:B------:R-:W-:Y:S02]  /*16290*/  ISETP.GE.U32.AND P5, PT, R3, 0x7fffff8f, PT ;  /* 0x7fffff8f0300780c */ /* 0x000fe40003fa6070 */
[----:B--2---:R-:W-:Y:S02]  /*162a0*/  IADD3 R3, PT, PT, R6, -0x36, RZ ;  /* 0xffffffca06037810 */ /* 0x004fe40007ffe0ff */
[----:B------:R-:W2:Y:S01]  /*162b0*/  LDC R6, c[0x0][0x3a0] ;  /* 0x0000e800ff067b82 */ /* 0x000ea20000000800 */
[----:B------:R-:W-:-:S04]  /*162c0*/  IMAD.WIDE R66, R60, 0x4, R142 ;  /* 0x000000043c427825 */ /* 0x000fc800078e028e */
[----:B------:R-:W-:Y:S01]  /*162d0*/  IMAD.WIDE R64, R60, 0x4, R140 ;  /* 0x000000043c407825 */ /* 0x000fe200078e028c */
[----:B------:R-:W-:Y:S03]  /*162e0*/  LDGSTS.E [R0+0x24200], desc[UR76][R66.64], !P3 ;  /* 0x2420000042007fae */ /* 0x000fe6000d9a104c */
[----:B------:R-:W-:Y:S01]  /*162f0*/  IMAD R52, R240, 0x25, RZ ;  /* 0x00000025f0347824 */ /* 0x000fe200078e02ff */
[----:B------:R-:W-:Y:S01]  /*16300*/  LDGSTS.E [R0+0x24280], desc[UR76][R64.64], !P3 ;  /* 0x2428000040007fae */ /* 0x000fe2000d9a104c */
[----:B------:R-:W-:-:S04]  /*16310*/  IMAD.WIDE R62, R60, 0x4, R138 ;  /* 0x000000043c3e7825 */ /* 0x000fc800078e028a */
[----:B------:R-:W-:Y:S01]  /*16320*/  IMAD.WIDE R60, R60, 0x4, R136 ;  /* 0x000000043c3c7825 */ /* 0x000fe200078e0288 */
[----:B------:R-:W-:Y:S03]  /*16330*/  LDGSTS.E [R0+0x24300], desc[UR76][R62.64], !P3 ;  /* 0x243000003e007fae */ /* 0x000fe6000d9a104c */
[C---:B------:R-:W-:Y:S01]  /*16340*/  IMAD.WIDE R58, R52.reuse, 0x4, R142 ;  /* 0x00000004343a7825 */ /* 0x040fe200078e028e */
[----:B------:R-:W-:Y:S01]  /*16350*/  LDGSTS.E [R0+0x24380], desc[UR76][R60.64], !P3 ;  /* 0x243800003c007fae */ /* 0x000fe2000d9a104c */
[----:B------:R-:W-:Y:S02]  /*16360*/  ISETP.GE.U32.AND P3, PT, R3, 0x7fffff8b, PT ;  /* 0x7fffff8b0300780c */ /* 0x000fe40003f66070 */
[----:B------:R-:W-:Y:S01]  /*16370*/  IMAD.WIDE R56, R52, 0x4, R140 ;  /* 0x0000000434387825 */ /* 0x000fe200078e028c */
[----:B------:R-:W-:Y:S03]  /*16380*/  LDGSTS.E [R0+0x24a00], desc[UR76][R58.64], !P2 ;  /* 0x24a000003a007fae */ /* 0x000fe6000d1a104c */
[----:B------:R-:W-:Y:S01]  /*16390*/  IMAD R44, R240, 0x29, RZ ;  /* 0x00000029f02c7824 */ /* 0x000fe200078e02ff */
[----:B------:R-:W-:Y:S01]  /*163a0*/  LDGSTS.E [R0+0x24a80], desc[UR76][R56.64], !P2 ;  /* 0x24a8000038007fae */ /* 0x000fe2000d1a104c */
[----:B------:R-:W-:-:S04]  /*163b0*/  IMAD.WIDE R54, R52, 0x4, R138 ;  /* 0x0000000434367825 */ /* 0x000fc800078e028a */
[----:B------:R-:W-:Y:S01]  /*163c0*/  IMAD.WIDE R52, R52, 0x4, R136 ;  /* 0x0000000434347825 */ /* 0x000fe200078e0288 */
[----:B------:R-:W-:Y:S03]  /*163d0*/  LDGSTS.E [R0+0x24b00], desc[UR76][R54.64], !P2 ;  /* 0x24b0000036007fae */ /* 0x000fe6000d1a104c */
[----:B----4-:R-:W-:Y:S01]  /*163e0*/  VIADD R3, R4, 0xffffffc6 ;  /* 0xffffffc604037836 */ /* 0x010fe20000000000 */
[----:B------:R-:W-:Y:S01]  /*163f0*/  LDGSTS.E [R0+0x24b80], desc[UR76][R52.64], !P2 ;  /* 0x24b8000034007fae */ /* 0x000fe2000d1a104c */
[----:B------:R-:W4:Y:S01]  /*16400*/  LDC R4, c[0x0][0x3a0] ;  /* 0x0000e800ff047b82 */ /* 0x000f220000000800 */
[C---:B------:R-:W-:Y:S02]  /*16410*/  IMAD.WIDE R50, R44.reuse, 0x4, R142 ;  /* 0x000000042c327825 */ /* 0x040fe400078e028e */
[----:B------:R-:W-:Y:S02]  /*16420*/  ISETP.GE.U32.AND P2, PT, R3, 0x7fffff87, PT ;  /* 0x7fffff870300780c */ /* 0x000fe40003f46070 */
[C---:B------:R-:W-:Y:S01]  /*16430*/  IMAD.WIDE R48, R44.reuse, 0x4, R140 ;  /* 0x000000042c307825 */ /* 0x040fe200078e028c */
[----:B------:R-:W-:Y:S03]  /*16440*/  LDGSTS.E [R0+0x25200], desc[UR76][R50.64], !P6 ;  /* 0x2520000032007fae */ /* 0x000fe6000f1a104c */
[C---:B------:R-:W-:Y:S01]  /*16450*/  IMAD.WIDE R46, R44.reuse, 0x4, R138 ;  /* 0x000000042c2e7825 */ /* 0x040fe200078e028a */
[----:B------:R-:W-:Y:S03]  /*16460*/  LDGSTS.E [R0+0x25280], desc[UR76][R48.64], !P6 ;  /* 0x2528000030007fae */ /* 0x000fe6000f1a104c */
[----:B------:R-:W-:Y:S01]  /*16470*/  IMAD.WIDE R44, R44, 0x4, R136 ;  /* 0x000000042c2c7825 */ /* 0x000fe200078e0288 */
[----:B------:R-:W-:Y:S03]  /*16480*/  LDGSTS.E [R0+0x25300], desc[UR76][R46.64], !P6 ;  /* 0x253000002e007fae */ /* 0x000fe6000f1a104c */
[----:B-1----:R-:W-:Y:S01]  /*16490*/  VIADD R3, R5, 0xffffffc2 ;  /* 0xffffffc205037836 */ /* 0x002fe20000000000 */
[----:B------:R-:W-:Y:S01]  /*164a0*/  LDGSTS.E [R0+0x25380], desc[UR76][R44.64], !P6 ;  /* 0x253800002c007fae */ /* 0x000fe2000f1a104c */
[----:B------:R-:W1:Y:S01]  /*164b0*/  LDC R5, c[0x0][0x3a0] ;  /* 0x0000e800ff057b82 */ /* 0x000e620000000800 */
[----:B------:R-:W-:-:S02]  /*164c0*/  IMAD R36, R240, 0x2d, RZ ;  /* 0x0000002df0247824 */ /* 0x000fc400078e02ff */
[----:B------:R-:W-:Y:S01]  /*164d0*/  ISETP.GE.U32.AND P6, PT, R3, 0x7fffff83, PT ;  /* 0x7fffff830300780c */ /* 0x000fe20003fc6070 */
[----:B--2---:R-:W-:-:S04]  /*164e0*/  VIADD R3, R6, 0xfffffffd ;  /* 0xfffffffd06037836 */ /* 0x004fc80000000000 */
[----:B------:R-:W2:Y:S01]  /*164f0*/  LDC R6, c[0x0][0x3a0] ;  /* 0x0000e800ff067b82 */ /* 0x000ea20000000800 */
[----:B------:R-:W-:-:S04]  /*16500*/  IMAD.WIDE R42, R36, 0x4, R142 ;  /* 0x00000004242a7825 */ /* 0x000fc800078e028e */
[----:B------:R-:W-:Y:S01]  /*16510*/  IMAD R28, R240, 0x31, RZ ;  /* 0x00000031f01c7824 */ /* 0x000fe200078e02ff */
[----:B------:R-:W-:Y:S01]  /*16520*/  LDGSTS.E [R0+0x25a00], desc[UR76][R42.64], !P4 ;  /* 0x25a000002a007fae */ /* 0x000fe2000e1a104c */
[----:B------:R-:W-:-:S04]  /*16530*/  IMAD.WIDE R40, R36, 0x4, R140 ;  /* 0x0000000424287825 */ /* 0x000fc800078e028c */
[C---:B------:R-:W-:Y:S01]  /*16540*/  IMAD.WIDE R38, R36.reuse, 0x4, R138 ;  /* 0x0000000424267825 */ /* 0x040fe200078e028a */
[----:B------:R-:W-:Y:S03]  /*16550*/  LDGSTS.E [R0+0x25a80], desc[UR76][R40.64], !P4 ;  /* 0x25a8000028007fae */ /* 0x000fe6000e1a104c */
[----:B------:R-:W-:Y:S01]  /*16560*/  IMAD.WIDE R36, R36, 0x4, R136 ;  /* 0x0000000424247825 */ /* 0x000fe200078e0288 */
[----:B------:R-:W-:Y:S03]  /*16570*/  LDGSTS.E [R0+0x25b00], desc[UR76][R38.64], !P4 ;  /* 0x25b0000026007fae */ /* 0x000fe6000e1a104c */
[C---:B------:R-:W-:Y:S01]  /*16580*/  IMAD.WIDE R34, R28.reuse, 0x4, R142 ;  /* 0x000000041c227825 */ /* 0x040fe200078e028e */
[----:B------:R-:W-:Y:S03]  /*16590*/  LDGSTS.E [R0+0x25b80], desc[UR76][R36.64], !P4 ;  /* 0x25b8000024007fae */ /* 0x000fe6000e1a104c */
[----:B------:R-:W-:Y:S01]  /*165a0*/  IMAD.WIDE R32, R28, 0x4, R140 ;  /* 0x000000041c207825 */ /* 0x000fe200078e028c */
[----:B------:R-:W-:Y:S01]  /*165b0*/  ISETP.GE.U32.AND P4, PT, R3, 0x7fffffbe, PT ;  /* 0x7fffffbe0300780c */ /* 0x000fe20003f86070 */
[----:B------:R-:W-:Y:S02]  /*165c0*/  LDGSTS.E [R0+0x26200], desc[UR76][R34.64], !P5 ;  /* 0x2620000022007fae */ /* 0x000fe4000e9a104c */
[----:B------:R-:W-:-:S02]  /*165d0*/  IMAD R20, R240, 0x35, RZ ;  /* 0x00000035f0147824 */ /* 0x000fc400078e02ff */
[----:B------:R-:W-:Y:S01]  /*165e0*/  IMAD.WIDE R30, R28, 0x4, R138 ;  /* 0x000000041c1e7825 */ /* 0x000fe200078e028a */
[----:B----4-:R-:W-:Y:S01]  /*165f0*/  IADD3 R3, PT, PT, R4, -0x7, RZ ;  /* 0xfffffff904037810 */ /* 0x010fe20007ffe0ff */
[----:B------:R-:W-:Y:S02]  /*16600*/  STL.64 [R1+0x70], R14 ;  /* 0x0000700e01007387 */ /* 0x000fe40000100a00 */
[----:B------:R-:W-:Y:S02]  /*16610*/  IMAD.WIDE R28, R28, 0x4, R136 ;  /* 0x000000041c1c7825 */ /* 0x000fe400078e0288 */
[----:B------:R-:W-:Y:S02]  /*16620*/  LDGSTS.E [R0+0x26280], desc[UR76][R32.64], !P5 ;  /* 0x2628000020007fae */ /* 0x000fe4000e9a104c */
[C---:B------:R-:W-:Y:S02]  /*16630*/  IMAD.WIDE R26, R20.reuse, 0x4, R142 ;  /* 0x00000004141a7825 */ /* 0x040fe400078e028e */
[----:B------:R4:W-:Y:S02]  /*16640*/  STL.64 [R1+0x68], R12 ;  /* 0x0000680c01007387 */ /* 0x0009e40000100a00 */
[----:B------:R-:W-:-:S02]  /*16650*/  IMAD.WIDE R24, R20, 0x4, R140 ;  /* 0x0000000414187825 */ /* 0x000fc400078e028c */
[----:B------:R-:W-:Y:S02]  /*16660*/  LDGSTS.E [R0+0x26300], desc[UR76][R30.64], !P5 ;  /* 0x263000001e007fae */ /* 0x000fe4000e9a104c */
[C---:B------:R-:W-:Y:S02]  /*16670*/  IMAD.WIDE R22, R20.reuse, 0x4, R138 ;  /* 0x0000000414167825 */ /* 0x040fe400078e028a */
[----:B------:R-:W-:Y:S01]  /*16680*/  LDGSTS.E [R0+0x26380], desc[UR76][R28.64], !P5 ;  /* 0x263800001c007fae */ /* 0x000fe2000e9a104c */
[----:B------:R-:W-:Y:S01]  /*16690*/  ISETP.GE.U32.AND P5, PT, R3, 0x7fffffba, PT ;  /* 0x7fffffba0300780c */ /* 0x000fe20003fa6070 */
[----:B------:R-:W-:Y:S02]  /*166a0*/  IMAD.WIDE R20, R20, 0x4, R136 ;  /* 0x0000000414147825 */ /* 0x000fe400078e0288 */
[----:B------:R-:W-:Y:S02]  /*166b0*/  LDGSTS.E [R0+0x26a00], desc[UR76][R26.64], !P3 ;  /* 0x26a000001a007fae */ /* 0x000fe4000d9a104c */
[----:B----4-:R-:W-:-:S02]  /*166c0*/  IMAD R12, R240, 0x39, RZ ;  /* 0x00000039f00c7824 */ /* 0x010fc400078e02ff */
[----:B-1----:R-:W-:Y:S01]  /*166d0*/  VIADD R3, R5, 0xfffffff5 ;  /* 0xfffffff505037836 */ /* 0x002fe20000000000 */
[----:B------:R-:W-:Y:S01]  /*166e0*/  LDGSTS.E [R0+0x26a80], desc[UR76][R24.64], !P3 ;  /* 0x26a8000018007fae */ /* 0x000fe2000d9a104c */
[----:B------:R-:W-:-:S03]  /*166f0*/  IMAD.WIDE R18, R12, 0x4, R142 ;  /* 0x000000040c127825 */ /* 0x000fc600078e028e */
[----:B------:R-:W-:Y:S01]  /*16700*/  LDGSTS.E [R0+0x26b00], desc[UR76][R22.64], !P3 ;  /* 0x26b0000016007fae */ /* 0x000fe2000d9a104c */
[----:B------:R-:W-:-:S03]  /*16710*/  IMAD.WIDE R16, R12, 0x4, R140 ;  /* 0x000000040c107825 */ /* 0x000fc600078e028c */
[----:B------:R-:W-:Y:S01]  /*16720*/  LDGSTS.E [R0+0x26b80], desc[UR76][R20.64], !P3 ;  /* 0x26b8000014007fae */ /* 0x000fe2000d9a104c */
[C---:B------:R-:W-:Y:S01]  /*16730*/  IMAD.WIDE R14, R12.reuse, 0x4, R138 ;  /* 0x000000040c0e7825 */ /* 0x040fe200078e028a */
[----:B------:R-:W-:Y:S02]  /*16740*/  ISETP.GE.U32.AND P3, PT, R3, 0x7fffffb6, PT ;  /* 0x7fffffb60300780c */ /* 0x000fe40003f66070 */
[----:B------:R-:W-:Y:S01]  /*16750*/  LDGSTS.E [R0+0x27200], desc[UR76][R18.64], !P2 ;  /* 0x2720000012007fae */ /* 0x000fe2000d1a104c */
[----:B------:R-:W-:-:S03]  /*16760*/  IMAD.WIDE R12, R12, 0x4, R136 ;  /* 0x000000040c0c7825 */ /* 0x000fc600078e0288 */
[----:B------:R-:W-:Y:S01]  /*16770*/  LDGSTS.E [R0+0x27280], desc[UR76][R16.64], !P2 ;  /* 0x2728000010007fae */ /* 0x000fe2000d1a104c */
[----:B--2---:R-:W-:Y:S02]  /*16780*/  VIADD R3, R6, 0xfffffff1 ;  /* 0xfffffff106037836 */ /* 0x004fe40000000000 */
[C---:B------:R-:W-:Y:S01]  /*16790*/  IMAD R4, R240.reuse, 0x3d, RZ ;  /* 0x0000003df0047824 */ /* 0x040fe200078e02ff */
[----:B------:R-:W-:Y:S01]  /*167a0*/  LDGSTS.E [R0+0x27300], desc[UR76][R14.64], !P2 ;  /* 0x273000000e007fae */ /* 0x000fe2000d1a104c */
[----:B------:R-:W-:-:S03]  /*167b0*/  IMAD.SHL.U32 R144, R240, 0x2, RZ ;  /* 0x00000002f0907824 */ /* 0x000fc600078e00ff */
[----:B------:R-:W-:Y:S01]  /*167c0*/  LDGSTS.E [R0+0x27380], desc[UR76][R12.64], !P2 ;  /* 0x273800000c007fae */ /* 0x000fe2000d1a104c */
[----:B------:R-:W-:Y:S02]  /*167d0*/  ISETP.GE.U32.AND P2, PT, R3, 0x7fffffb2, PT ;  /* 0x7fffffb20300780c */ /* 0x000fe40003f46070 */
[----:B------:R-:W-:Y:S01]  /*167e0*/  LOP3.LUT R3, R242, 0x40, RZ, 0x3c, !PT ;  /* 0x00000040f2037812 */ /* 0x000fe200078e3cff */
[----:B------:R3:W-:Y:S01]  /*167f0*/  STL.64 [R1+0x60], R10 ;  /* 0x0000600a01007387 */ /* 0x0007e20000100a00 */
[----:B------:R-:W-:-:S03]  /*16800*/  IMAD.WIDE R6, R4, 0x4, R138 ;  /* 0x0000000404067825 */ /* 0x000fc600078e028a */
[----:B------:R1:W-:Y:S01]  /*16810*/  STL.64 [R1+0x58], R8 ;  /* 0x0000580801007387 */ /* 0x0003e20000100a00 */
[----:B------:R-:W-:-:S04]  /*16820*/  IMAD.WIDE R128, R144, 0x4, R142 ;  /* 0x0000000490807825 */ /* 0x000fc800078e028e */
[----:B---3--:R-:W-:-:S04]  /*16830*/  IMAD.WIDE R10, R4, 0x4, R142 ;  /* 0x00000004040a7825 */ /* 0x008fc800078e028e */
[C---:B-1----:R-:W-:Y:S01]  /*16840*/  IMAD.WIDE R8, R4.reuse, 0x4, R140 ;  /* 0x0000000404087825 */ /* 0x042fe200078e028c */
[----:B------:R-:W-:Y:S03]  /*16850*/  LDGSTS.E [R0+0x27a00], desc[UR76][R10.64], !P6 ;  /* 0x27a000000a007fae */ /* 0x000fe6000f1a104c */
[----:B------:R-:W-:Y:S01]  /*16860*/  IMAD.WIDE R4, R4, 0x4, R136 ;  /* 0x0000000404047825 */ /* 0x000fe200078e0288 */
[----:B------:R-:W-:Y:S03]  /*16870*/  LDGSTS.E [R0+0x27a80], desc[UR76][R8.64], !P6 ;  /* 0x27a8000008007fae */ /* 0x000fe6000f1a104c */
[C---:B------:R-:W-:Y:S01]  /*16880*/  IMAD.WIDE R126, R144.reuse, 0x4, R140 ;  /* 0x00000004907e7825 */ /* 0x040fe200078e028c */
[----:B------:R-:W-:Y:S03]  /*16890*/  LDGSTS.E [R0+0x27b00], desc[UR76][R6.64], !P6 ;  /* 0x27b0000006007fae */ /* 0x000fe6000f1a104c */
[C---:B------:R-:W-:Y:S01]  /*168a0*/  IMAD.WIDE R124, R144.reuse, 0x4, R138 ;  /* 0x00000004907c7825 */ /* 0x040fe200078e028a */
[----:B------:R-:W-:Y:S03]  /*168b0*/  LDGSTS.E [R0+0x27b80], desc[UR76][R4.64], !P6 ;  /* 0x27b8000004007fae */ /* 0x000fe6000f1a104c */
[----:B------:R-:W-:-:S04]  /*168c0*/  IMAD.WIDE R122, R144, 0x4, R136 ;  /* 0x00000004907a7825 */ /* 0x000fc800078e0288 */
[----:B------:R-:W-:Y:S02]  /*168d0*/  VIADD R3, R3, UR38 ;  /* 0x0000002603037c36 */ /* 0x000fe40008000000 */
[----:B------:R-:W-:Y:S02]  /*168e0*/  VIADD R144, R146, 0xffffffe9 ;  /* 0xffffffe992907836 */ /* 0x000fe40000000000 */
[----:B------:R-:W1:Y:S01]  /*168f0*/  LDC R146, c[0x0][0x3a0] ;  /* 0x0000e800ff927b82 */ /* 0x000e620000000800 */
[----:B------:R-:W-:Y:S01]  /*16900*/  ISETP.GE.U32.AND P6, PT, R145, 0x7fffffae, PT ;  /* 0x7fffffae9100780c */ /* 0x000fe20003fc6070 */
[----:B------:R-:W-:Y:S01]  /*16910*/  IMAD R145, R240, 0x6, RZ ;  /* 0x00000006f0917824 */ /* 0x000fe200078e02ff */
[----:B------:R2:W-:Y:S04]  /*16920*/  STL.64 [R1+0x350], R128 ;  /* 0x0003508001007387 */ /* 0x0005e80000100a00 */
[----:B------:R2:W-:Y:S04]  /*16930*/  LDGSTS.E [R3+0x20400], desc[UR76][R128.64], !P4 ;  /* 0x2040000080037fae */ /* 0x0005e8000e1a104c */
[----:B------:R3:W-:Y:S04]  /*16940*/  STL.64 [R1+0x348], R126 ;  /* 0x0003487e01007387 */ /* 0x0007e80000100a00 */
[----:B------:R3:W-:Y:S04]  /*16950*/  LDGSTS.E [R3+0x20480], desc[UR76][R126.64], !P4 ;  /* 0x204800007e037fae */ /* 0x0007e8000e1a104c */
[----:B------:R4:W-:Y:S01]  /*16960*/  STL.64 [R1+0x340], R124 ;  /* 0x0003407c01007387 */ /* 0x0009e20000100a00 */
[----:B--2---:R-:W-:-:S03]  /*16970*/  IMAD.WIDE R128, R145, 0x4, R142 ;  /* 0x0000000491807825 */ /* 0x004fc600078e028e */
[----:B------:R4:W-:Y:S04]  /*16980*/  LDGSTS.E [R3+0x20500], desc[UR76][R124.64], !P4 ;  /* 0x205000007c037fae */ /* 0x0009e8000e1a104c */
[----:B------:R2:W-:Y:S01]  /*16990*/  STL.64 [R1+0x338], R122 ;  /* 0x0003387a01007387 */ /* 0x0005e20000100a00 */
[----:B---3--:R-:W-:-:S03]  /*169a0*/  IMAD.WIDE R126, R145, 0x4, R140 ;  /* 0x00000004917e7825 */ /* 0x008fc600078e028c */
[----:B------:R2:W-:Y:S01]  /*169b0*/  LDGSTS.E [R3+0x20580], desc[UR76][R122.64], !P4 ;  /* 0x205800007a037fae */ /* 0x0005e2000e1a104c */
[----:B------:R-:W-:Y:S01]  /*169c0*/  ISETP.GE.U32.AND P4, PT, R144, 0x7fffffaa, PT ;  /* 0x7fffffaa9000780c */ /* 0x000fe20003f86070 */
[----:B------:R-:W-:Y:S02]  /*169d0*/  IMAD R144, R240, 0xa, RZ ;  /* 0x0000000af0907824 */ /* 0x000fe400078e02ff */
[C---:B----4-:R-:W-:Y:S01]  /*169e0*/  IMAD.WIDE R124, R145.reuse, 0x4, R138 ;  /* 0x00000004917c7825 */ /* 0x050fe200078e028a */
[----:B------:R3:W-:Y:S04]  /*169f0*/  STL.64 [R1+0x2d0], R128 ;  /* 0x0002d08001007387 */ /* 0x0007e80000100a00 */
[----:B------:R3:W-:Y:S01]  /*16a00*/  LDGSTS.E [R3+0x20c00], desc[UR76][R128.64], !P5 ;  /* 0x20c0000080037fae */ /* 0x0007e2000e9a104c */
[----:B--2---:R-:W-:-:S03]  /*16a10*/  IMAD.WIDE R122, R145, 0x4, R136 ;  /* 0x00000004917a7825 */ /* 0x004fc600078e0288 */
[----:B------:R2:W-:Y:S01]  /*16a20*/  STL.64 [R1+0x2c8], R126 ;  /* 0x0002c87e01007387 */ /* 0x0005e20000100a00 */
[----:B------:R-:W-:-:S03]  /*16a30*/  VIADD R145, R147, 0xffffffe5 ;  /* 0xffffffe593917836 */ /* 0x000fc60000000000 */
[----:B------:R2:W-:Y:S01]  /*16a40*/  LDGSTS.E [R3+0x20c80], desc[UR76][R126.64], !P5 ;  /* 0x20c800007e037fae */ /* 0x0005e2000e9a104c */
[----:B------:R-:W4:Y:S01]  /*16a50*/  LDC R147, c[0x0][0x3a0] ;  /* 0x0000e800ff937b82 */ /* 0x000f220000000800 */
[C---:B---3--:R-:W-:Y:S02]  /*16a60*/  IMAD.WIDE R128, R144.reuse, 0x4, R142 ;  /* 0x0000000490807825 */ /* 0x048fe400078e028e */
[----:B------:R3:W-:Y:S04]  /*16a70*/  STL.64 [R1+0x2c0], R124 ;  /* 0x0002c07c01007387 */ /* 0x0007e80000100a00 */
[----:B------:R3:W-:Y:S01]  /*16a80*/  LDGSTS.E [R3+0x20d00], desc[UR76][R124.64], !P5 ;  /* 0x20d000007c037fae */ /* 0x0007e2000e9a104c */
[----:B--2---:R-:W-:-:S03]  /*16a90*/  IMAD.WIDE R126, R144, 0x4, R140 ;  /* 0x00000004907e7825 */ /* 0x004fc600078e028c */
[----:B------:R2:W-:Y:S04]  /*16aa0*/  STL.64 [R1+0x2b8], R122 ;  /* 0x0002b87a01007387 */ /* 0x0005e80000100a00 */
[----:B------:R2:W-:Y:S01]  /*16ab0*/  LDGSTS.E [R3+0x20d80], desc[UR76][R122.64], !P5 ;  /* 0x20d800007a037fae */ /* 0x0005e2000e9a104c */
[----:B------:R-:W-:Y:S01]  /*16ac0*/  ISETP.GE.U32.AND P5, PT, R145, 0x7fffffa6, PT ;  /* 0x7fffffa69100780c */ /* 0x000fe20003fa6070 */
[----:B---3--:R-:W-:Y:S02]  /*16ad0*/  IMAD.WIDE R124, R144, 0x4, R138 ;  /* 0x00000004907c7825 */ /* 0x008fe400078e028a */
[----:B------:R3:W-:Y:S02]  /*16ae0*/  STL.64 [R1+0x250], R128 ;  /* 0x0002508001007387 */ /* 0x0007e40000100a00 */
[----:B------:R-:W-:-:S02]  /*16af0*/  IMAD R145, R240, 0xe, RZ ;  /* 0x0000000ef0917824 */ /* 0x000fc400078e02ff */
[----:B------:R3:W-:Y:S01]  /*16b00*/  LDGSTS.E [R3+0x21400], desc[UR76][R128.64], !P3 ;  /* 0x2140000080037fae */ /* 0x0007e2000d9a104c */
[----:B--2---:R-:W-:-:S03]  /*16b10*/  IMAD.WIDE R122, R144, 0x4, R136 ;  /* 0x00000004907a7825 */ /* 0x004fc600078e0288 */
[----:B------:R2:W-:Y:S01]  /*16b20*/  STL.64 [R1+0x248], R126 ;  /* 0x0002487e01007387 */ /* 0x0005e20000100a00 */
[----:B------:R-:W-:Y:S02]  /*16b30*/  IADD3 R144, PT, PT, R148, -0x1f, RZ ;  /* 0xffffffe194907810 */ /* 0x000fe40007ffe0ff */
[----:B------:R-:W4:Y:S01]  /*16b40*/  LDC R148, c[0x0][0x3a0] ;  /* 0x0000e800ff947b82 */ /* 0x000f220000000800 */
[----:B------:R2:W-:Y:S04]  /*16b50*/  LDGSTS.E [R3+0x21480], desc[UR76][R126.64], !P3 ;  /* 0x214800007e037fae */ /* 0x0005e8000d9a104c */
[----:B------:R1:W-:Y:S01]  /*16b60*/  STL.64 [R1+0x240], R124 ;  /* 0x0002407c01007387 */ /* 0x0003e20000100a00 */
[----:B---3--:R-:W-:-:S03]  /*16b70*/  IMAD.WIDE R128, R145, 0x4, R142 ;  /* 0x0000000491807825 */ /* 0x008fc600078e028e */
[----:B------:R1:W-:Y:S04]  /*16b80*/  LDGSTS.E [R3+0x21500], desc[UR76][R124.64], !P3 ;  /* 0x215000007c037fae */ /* 0x0003e8000d9a104c */
[----:B------:R3:W-:Y:S01]  /*16b90*/  STL.64 [R1+0x238], R122 ;  /* 0x0002387a01007387 */ /* 0x0007e20000100a00 */
[----:B--2---:R-:W-:-:S03]  /*16ba0*/  IMAD.WIDE R126, R145, 0x4, R140 ;  /* 0x00000004917e7825 */ /* 0x004fc600078e028c */
[----:B------:R3:W-:Y:S01]  /*16bb0*/  LDGSTS.E [R3+0x21580], desc[UR76][R122.64], !P3 ;  /* 0x215800007a037fae */ /* 0x0007e2000d9a104c */
[----:B------:R-:W-:Y:S01]  /*16bc0*/  ISETP.GE.U32.AND P3, PT, R144, 0x7fffffa2, PT ;  /* 0x7fffffa29000780c */ /* 0x000fe20003f66070 */
[C---:B-1----:R-:W-:Y:S02]  /*16bd0*/  IMAD.WIDE R124, R145.reuse, 0x4, R138 ;  /* 0x00000004917c7825 */ /* 0x042fe400078e028a */
        /* <DEDUP_REMOVED lines=14> */
[----:B------:R-:W-:Y:S01]  /*16cc0*/  ISETP.GE.U32.AND P2, PT, R145, 0x7fffff9e, PT ;  /* 0x7fffff9e9100780c */ /* 0x000fe20003f46070 */
[----:B------:R-:W-:Y:S02]  /*16cd0*/  IMAD R145, R240, 0x16, RZ ;  /* 0x00000016f0917824 */ /* 0x000fe400078e02ff */
[C---:B-1----:R-:W-:Y:S01]  /*16ce0*/  IMAD.WIDE R124, R144.reuse, 0x4, R138 ;  /* 0x00000004907c7825 */ /* 0x042fe200078e028a */
[----:B------:R1:W-:Y:S04]  /*16cf0*/  LDGSTS.E [R3+0x22400], desc[UR76][R128.64], !P6 ;  /* 0x2240000080037fae */ /* 0x0003e8000f1a104c */
[----:B------:R1:W-:Y:S01]  /*16d00*/  LDGSTS.E [R3+0x22480], desc[UR76][R126.64], !P6 ;  /* 0x224800007e037fae */ /* 0x0003e2000f1a104c */
[----:B--2---:R-:W-:-:S03]  /*16d10*/  IMAD.WIDE R122, R144, 0x4, R136 ;  /* 0x00000004907a7825 */ /* 0x004fc600078e0288 */
[----:B------:R1:W-:Y:S01]  /*16d20*/  STL.64 [R1+0x150], R128 ;  /* 0x0001508001007387 */ /* 0x0003e20000100a00 */
[----:B----4-:R-:W-:-:S03]  /*16d30*/  VIADD R144, R147, 0xffffffd9 ;  /* 0xffffffd993907836 */ /* 0x010fc60000000000 */
[----:B------:R2:W-:Y:S04]  /*16d40*/  LDGSTS.E [R3+0x22500], desc[UR76][R124.64], !P6 ;  /* 0x225000007c037fae */ /* 0x0005e8000f1a104c */
[----:B------:R4:W-:Y:S04]  /*16d50*/  STL.64 [R1+0x148], R126 ;  /* 0x0001487e01007387 */ /* 0x0009e80000100a00 */
[----:B------:R2:W-:Y:S01]  /*16d60*/  LDGSTS.E [R3+0x22580], desc[UR76][R122.64], !P6 ;  /* 0x225800007a037fae */ /* 0x0005e2000f1a104c */
[----:B-1----:R-:W-:Y:S01]  /*16d70*/  IMAD.WIDE R128, R145, 0x4, R142 ;  /* 0x0000000491807825 */ /* 0x002fe200078e028e */
[----:B------:R-:W-:-:S02]  /*16d80*/  ISETP.GE.U32.AND P6, PT, R144, 0x7fffff9a, PT ;  /* 0x7fffff9a9000780c */ /* 0x000fc40003fc6070 */
[----:B------:R2:W-:Y:S01]  /*16d90*/  STL.64 [R1+0x140], R124 ;  /* 0x0001407c01007387 */ /* 0x0005e20000100a00 */
[----:B------:R-:W-:Y:S02]  /*16da0*/  IMAD R144, R240, 0x1a, RZ ;  /* 0x0000001af0907824 */ /* 0x000fe400078e02ff */
[C---:B----4-:R-:W-:Y:S01]  /*16db0*/  IMAD.WIDE R126, R145.reuse, 0x4, R140 ;  /* 0x00000004917e7825 */ /* 0x050fe200078e028c */
[----:B------:R1:W-:Y:S04]  /*16dc0*/  STL.64 [R1+0x138], R122 ;  /* 0x0001387a01007387 */ /* 0x0003e80000100a00 */
[----:B------:R4:W-:Y:S01]  /*16dd0*/  STL.64 [R1+0xd0], R128 ;  /* 0x0000d08001007387 */ /* 0x0009e20000100a00 */
[----:B--2---:R-:W-:-:S03]  /*16de0*/  IMAD.WIDE R124, R145, 0x4, R138 ;  /* 0x00000004917c7825 */ /* 0x004fc600078e028a */
[----:B------:R4:W-:Y:S01]  /*16df0*/  LDGSTS.E [R3+0x22c00], desc[UR76][R128.64], !P4 ;  /* 0x22c0000080037fae */ /* 0x0009e2000e1a104c */
[----:B-1----:R-:W-:-:S03]  /*16e00*/  IMAD.WIDE R122, R145, 0x4, R136 ;  /* 0x00000004917a7825 */ /* 0x002fc600078e0288 */
[----:B------:R1:W-:Y:S04]  /*16e10*/  STL.64 [R1+0xc8], R126 ;  /* 0x0000c87e01007387 */ /* 0x0003e80000100a00 */
[----:B------:R1:W-:Y:S01]  /*16e20*/  LDGSTS.E [R3+0x22c80], desc[UR76][R126.64], !P4 ;  /* 0x22c800007e037fae */ /* 0x0003e2000e1a104c */
[----:B----4-:R-:W-:-:S03]  /*16e30*/  IMAD.WIDE R128, R144, 0x4, R142 ;  /* 0x0000000490807825 */ /* 0x010fc600078e028e */
[----:B------:R2:W-:Y:S04]  /*16e40*/  STL.64 [R1+0xc0], R124 ;  /* 0x0000c07c01007387 */ /* 0x0005e80000100a00 */
[----:B------:R2:W-:Y:S01]  /*16e50*/  LDGSTS.E [R3+0x22d00], desc[UR76][R124.64], !P4 ;  /* 0x22d000007c037fae */ /* 0x0005e2000e1a104c */
[----:B------:R-:W-:Y:S02]  /*16e60*/  VIADD R145, R148, 0xffffffd5 ;  /* 0xffffffd594917836 */ /* 0x000fe40000000000 */
[C---:B-1----:R-:W-:Y:S01]  /*16e70*/  IMAD.WIDE R126, R144.reuse, 0x4, R140 ;  /* 0x00000004907e7825 */ /* 0x042fe200078e028c */
[----:B------:R1:W-:Y:S04]  /*16e80*/  STL.64 [R1+0xb8], R122 ;  /* 0x0000b87a01007387 */ /* 0x0003e80000100a00 */
[----:B------:R1:W-:Y:S01]  /*16e90*/  LDGSTS.E [R3+0x22d80], desc[UR76][R122.64], !P4 ;  /* 0x22d800007a037fae */ /* 0x0003e2000e1a104c */
[----:B--2---:R-:W-:-:S03]  /*16ea0*/  IMAD.WIDE R124, R144, 0x4, R138 ;  /* 0x00000004907c7825 */ /* 0x004fc600078e028a */
[----:B------:R2:W-:Y:S01]  /*16eb0*/  LDGSTS.E [R3+0x23400], desc[UR76][R128.64], !P5 ;  /* 0x2340000080037fae */ /* 0x0005e2000e9a104c */
[----:B------:R-:W-:-:S03]  /*16ec0*/  IMAD R150, R240, 0x1e, RZ ;  /* 0x0000001ef0967824 */ /* 0x000fc600078e02ff */
[----:B------:R4:W-:Y:S01]  /*16ed0*/  LDGSTS.E [R3+0x23480], desc[UR76][R126.64], !P5 ;  /* 0x234800007e037fae */ /* 0x0009e2000e9a104c */
[----:B-1----:R-:W-:Y:S01]  /*16ee0*/  IMAD.WIDE R122, R144, 0x4, R136 ;  /* 0x00000004907a7825 */ /* 0x002fe200078e0288 */
[----:B---3--:R-:W-:Y:S02]  /*16ef0*/  IADD3 R144, PT, PT, R146, -0x2f, RZ ;  /* 0xffffffd192907810 */ /* 0x008fe40007ffe0ff */
[----:B------:R1:W-:Y:S01]  /*16f00*/  LDGSTS.E [R3+0x23500], desc[UR76][R124.64], !P5 ;  /* 0x235000007c037fae */ /* 0x0003e2000e9a104c */
[----:B------:R-:W-:-:S03]  /*16f10*/  ISETP.GE.U32.AND P4, PT, R145, 0x7fffff96, PT ;  /* 0x7fffff969100780c */ /* 0x000fc60003f86070 */
[----:B------:R3:W-:Y:S01]  /*16f20*/  LDGSTS.E [R3+0x23580], desc[UR76][R122.64], !P5 ;  /* 0x235800007a037fae */ /* 0x0007e2000e9a104c */
[----:B------:R-:W-:Y:S01]  /*16f30*/  ISETP.GE.U32.AND P5, PT, R144, 0x7fffff92, PT ;  /* 0x7fffff929000780c */ /* 0x000fe20003fa6070 */
[----:B------:R-:W-:-:S04]  /*16f40*/  IMAD.WIDE R144, R150, 0x4, R142 ;  /* 0x0000000496907825 */ /* 0x000fc800078e028e */
[C---:B------:R-:W-:Y:S01]  /*16f50*/  IMAD.WIDE R146, R150.reuse, 0x4, R140 ;  /* 0x0000000496927825 */ /* 0x040fe200078e028c */
[----:B------:R-:W-:Y:S03]  /*16f60*/  LDGSTS.E [R3+0x23c00], desc[UR76][R144.64], !P3 ;  /* 0x23c0000090037fae */ /* 0x000fe6000d9a104c */
[C---:B------:R-:W-:Y:S01]  /*16f70*/  IMAD.WIDE R148, R150.reuse, 0x4, R138 ;  /* 0x0000000496947825 */ /* 0x040fe200078e028a */
[----:B------:R-:W-:Y:S03]  /*16f80*/  LDGSTS.E [R3+0x23c80], desc[UR76][R146.64], !P3 ;  /* 0x23c8000092037fae */ /* 0x000fe6000d9a104c */
[----:B------:R-:W-:Y:S01]  /*16f90*/  IMAD.WIDE R150, R150, 0x4, R136 ;  /* 0x0000000496967825 */ /* 0x000fe200078e0288 */
[----:B------:R-:W-:Y:S03]  /*16fa0*/  LDGSTS.E [R3+0x23d00], desc[UR76][R148.64], !P3 ;  /* 0x23d0000094037fae */ /* 0x000fe6000d9a104c */
[----:B------:R-:W-:Y:S01]  /*16fb0*/  VIADD R152, R152, 0xffffffcd ;  /* 0xffffffcd98987836 */ /* 0x000fe20000000000 */
[----:B------:R-:W-:Y:S01]  /*16fc0*/  LDGSTS.E [R3+0x23d80], desc[UR76][R150.64], !P3 ;  /* 0x23d8000096037fae */ /* 0x000fe2000d9a104c */
[----:B------:R-:W-:-:S03]  /*16fd0*/  IMAD R158, R240, 0x22, RZ ;  /* 0x00000022f09e7824 */ /* 0x000fc600078e02ff */
        /* <DEDUP_REMOVED lines=64> */
[----:B------:R-:W-:Y:S01]  /*173e0*/  IMAD.WIDE R202, R206, 0x4, R140 ;  /* 0x00000004ceca7825 */ /* 0x000fe200078e028c */
[----:B------:R-:W-:Y:S01]  /*173f0*/  IADD3 R208, PT, PT, R208, -0x10, RZ ;  /* 0xfffffff0d0d07810 */ /* 0x000fe20007ffe0ff */
[----:B------:R-:W-:Y:S02]  /*17400*/  LDGSTS.E [R3+0x27400], desc[UR76][R200.64], !P6 ;  /* 0x27400000c8037fae */ /* 0x000fe4000f1a104c */
[C---:B------:R-:W-:Y:S02]  /*17410*/  IMAD.WIDE R204, R206.reuse, 0x4, R138 ;  /* 0x00000004cecc7825 */ /* 0x040fe400078e028a */
[----:B------:R-:W-:Y:S02]  /*17420*/  LDGSTS.E [R3+0x27480], desc[UR76][R202.64], !P6 ;  /* 0x27480000ca037fae */ /* 0x000fe4000f1a104c */
[----:B------:R-:W-:Y:S02]  /*17430*/  IMAD.WIDE R206, R206, 0x4, R136 ;  /* 0x00000004cece7825 */ /* 0x000fe400078e0288 */
[----:B------:R-:W-:Y:S02]  /*17440*/  LDGSTS.E [R3+0x27500], desc[UR76][R204.64], !P6 ;  /* 0x27500000cc037fae */ /* 0x000fe4000f1a104c */
[----:B------:R-:W-:-:S02]  /*17450*/  IMAD R214, R240, 0x3e, RZ ;  /* 0x0000003ef0d67824 */ /* 0x000fc400078e02ff */
[----:B------:R-:W-:Y:S01]  /*17460*/  LDGSTS.E [R3+0x27580], desc[UR76][R206.64], !P6 ;  /* 0x27580000ce037fae */ /* 0x000fe2000f1a104c */
        /* <DEDUP_REMOVED lines=10> */
[----:B------:R-:W-:-:S03]  /*17510*/  LOP3.LUT R241, R242, 0x60, RZ, 0x3c, !PT ;  /* 0x00000060f2f17812 */ /* 0x000fc600078e3cff */
[----:B------:R-:W-:Y:S01]  /*17520*/  ISETP.GE.U32.AND P4, PT, R216, 0x7fffffad, PT ;  /* 0x7fffffadd800780c */ /* 0x000fe20003f86070 */
[----:B------:R2:W-:Y:S01]  /*17530*/  STL.64 [R1+0x50], R128 ;  /* 0x0000508001007387 */ /* 0x0005e20000100a00 */
[----:B------:R-:W-:-:S03]  /*17540*/  IMAD R216, R240, 0x3, RZ ;  /* 0x00000003f0d87824 */ /* 0x000fc600078e02ff */
[----:B------:R4:W-:Y:S04]  /*17550*/  STL.64 [R1+0x48], R126 ;  /* 0x0000487e01007387 */ /* 0x0009e80000100a00 */
[----:B------:R1:W-:Y:S01]  /*17560*/  STL.64 [R1+0x40], R124 ;  /* 0x0000407c01007387 */ /* 0x0003e20000100a00 */
[----:B------:R-:W-:-:S03]  /*17570*/  VIADD R241, R241, UR38 ;  /* 0x00000026f1f17c36 */ /* 0x000fc60008000000 */
[----:B------:R3:W-:Y:S01]  /*17580*/  STL.64 [R1+0x38], R122 ;  /* 0x0000387a01007387 */ /* 0x0007e20000100a00 */
[----:B--2---:R-:W-:-:S04]  /*17590*/  IMAD.WIDE R128, R216, 0x4, R142 ;  /* 0x00000004d8807825 */ /* 0x004fc800078e028e */
[----:B----4-:R-:W-:-:S04]  /*175a0*/  IMAD.WIDE R126, R216, 0x4, R140 ;  /* 0x00000004d87e7825 */ /* 0x010fc800078e028c */
[----:B-1----:R-:W-:-:S04]  /*175b0*/  IMAD.WIDE R124, R216, 0x4, R138 ;  /* 0x00000004d87c7825 */ /* 0x002fc800078e028a */
[----:B---3--:R-:W-:Y:S01]  /*175c0*/  IMAD.WIDE R122, R216, 0x4, R136 ;  /* 0x00000004d87a7825 */ /* 0x008fe200078e0288 */
[----:B------:R1:W-:Y:S03]  /*175d0*/  LDGSTS.E [R241+0x20600], desc[UR76][R128.64], !P5 ;  /* 0x2060000080f17fae */ /* 0x0003e6000e9a104c */
[----:B------:R-:W-:Y:S01]  /*175e0*/  VIADD R216, R218, 0xffffffe8 ;  /* 0xffffffe8dad87836 */ /* 0x000fe20000000000 */
[----:B------:R1:W-:Y:S01]  /*175f0*/  STL.64 [R1+0x330], R128 ;  /* 0x0003308001007387 */ /* 0x0003e20000100a00 */
[----:B------:R-:W2:Y:S01]  /*17600*/  LDC R218, c[0x0][0x3a0] ;  /* 0x0000e800ffda7b82 */ /* 0x000ea20000000800 */
[----:B------:R-:W-:Y:S02]  /*17610*/  IMAD R217, R240, 0x7, RZ ;  /* 0x00000007f0d97824 */ /* 0x000fe400078e02ff */
[----:B------:R3:W-:Y:S04]  /*17620*/  STL.64 [R1+0x328], R126 ;  /* 0x0003287e01007387 */ /* 0x0007e80000100a00 */
[----:B------:R3:W-:Y:S04]  /*17630*/  LDGSTS.E [R241+0x20680], desc[UR76][R126.64], !P5 ;  /* 0x206800007ef17fae */ /* 0x0007e8000e9a104c */
[----:B------:R4:W-:Y:S01]  /*17640*/  STL.64 [R1+0x320], R124 ;  /* 0x0003207c01007387 */ /* 0x0009e20000100a00 */
[----:B-1----:R-:W-:-:S03]  /*17650*/  IMAD.WIDE R128, R217, 0x4, R142 ;  /* 0x00000004d9807825 */ /* 0x002fc600078e028e */
        /* <DEDUP_REMOVED lines=9> */
[----:B-1----:R-:W-:Y:S01]  /*176f0*/  IMAD.WIDE R122, R217, 0x4, R136 ;  /* 0x00000004d97a7825 */ /* 0x002fe200078e0288 */
[----:B------:R-:W-:-:S02]  /*17700*/  IADD3 R217, PT, PT, R219, -0x1c, RZ ;  /* 0xffffffe4dbd97810 */ /* 0x000fc40007ffe0ff */
[----:B------:R1:W-:Y:S01]  /*17710*/  STL.64 [R1+0x2a8], R126 ;  /* 0x0002a87e01007387 */ /* 0x0003e20000100a00 */
[----:B------:R-:W4:Y:S03]  /*17720*/  LDC R219, c[0x0][0x3a0] ;  /* 0x0000e800ffdb7b82 */ /* 0x000f260000000800 */
[----:B------:R1:W-:Y:S01]  /*17730*/  LDGSTS.E [R241+0x20e80], desc[UR76][R126.64], !P3 ;  /* 0x20e800007ef17fae */ /* 0x0003e2000d9a104c */
[----:B---3--:R-:W-:-:S03]  /*17740*/  IMAD.WIDE R128, R216, 0x4, R142 ;  /* 0x00000004d8807825 */ /* 0x008fc600078e028e */
        /* <DEDUP_REMOVED lines=22> */
[C---:B--2---:R-:W-:Y:S02]  /*178b0*/  IMAD.WIDE R124, R217.reuse, 0x4, R138 ;  /* 0x00000004d97c7825 */ /* 0x044fe400078e028a */
        /* <DEDUP_REMOVED lines=40> */
[----:B-1----:R-:W-:-:S03]  /*17b40*/  IMAD.WIDE R126, R216, 0x4, R140 ;  /* 0x00000004d87e7825 */ /* 0x002fc600078e028c */
[----:B------:R1:W-:Y:S01]  /*17b50*/  STL.64 [R1+0x98], R122 ;  /* 0x0000987a01007387 */ /* 0x0003e20000100a00 */
[----:B------:R-:W-:-:S03]  /*17b60*/  IADD3 R217, PT, PT, R220, -0x2c, RZ ;  /* 0xffffffd4dcd97810 */ /* 0x000fc60007ffe0ff */
[----:B------:R1:W-:Y:S01]  /*17b70*/  LDGSTS.E [R241+0x22f80], desc[UR76][R122.64], !P5 ;  /* 0x22f800007af17fae */ /* 0x0003e2000e9a104c */
[----:B--2---:R-:W-:-:S03]  /*17b80*/  IMAD.WIDE R124, R216, 0x4, R138 ;  /* 0x00000004d87c7825 */ /* 0x004fc600078e028a */
[----:B------:R-:W-:Y:S01]  /*17b90*/  LDGSTS.E [R241+0x23600], desc[UR76][R128.64], !P3 ;  /* 0x2360000080f17fae */ /* 0x000fe2000d9a104c */
[----:B------:R-:W-:-:S03]  /*17ba0*/  IMAD R222, R240, 0x1f, RZ ;  /* 0x0000001ff0de7824 */ /* 0x000fc600078e02ff */
[----:B------:R2:W-:Y:S01]  /*17bb0*/  LDGSTS.E [R241+0x23680], desc[UR76][R126.64], !P3 ;  /* 0x236800007ef17fae */ /* 0x0005e2000d9a104c */
[----:B-1----:R-:W-:-:S03]  /*17bc0*/  IMAD.WIDE R122, R216, 0x4, R136 ;  /* 0x00000004d87a7825 */ /* 0x002fc600078e0288 */
[----:B------:R1:W-:Y:S01]  /*17bd0*/  LDGSTS.E [R241+0x23700], desc[UR76][R124.64], !P3 ;  /* 0x237000007cf17fae */ /* 0x0003e2000d9a104c */
[----:B---3--:R-:W-:-:S03]  /*17be0*/  VIADD R216, R218, 0xffffffd0 ;  /* 0xffffffd0dad87836 */ /* 0x008fc60000000000 */
[----:B------:R3:W-:Y:S01]  /*17bf0*/  LDGSTS.E [R241+0x23780], desc[UR76][R122.64], !P3 ;  /* 0x237800007af17fae */ /* 0x0007e2000d9a104c */
[----:B------:R-:W-:Y:S01]  /*17c00*/  ISETP.GE.U32.AND P5, PT, R217, 0x7fffff95, PT ;  /* 0x7fffff95d900780c */ /* 0x000fe20003fa6070 */
[----:B------:R-:W-:Y:S01]  /*17c10*/  IMAD.WIDE R218, R222, 0x4, R140 ;  /* 0x00000004deda7825 */ /* 0x000fe200078e028c */
[----:B------:R-:W-:-:S03]  /*17c20*/  ISETP.GE.U32.AND P3, PT, R216, 0x7fffff91, PT ;  /* 0x7fffff91d800780c */ /* 0x000fc60003f66070 */
[----:B------:R-:W-:-:S04]  /*17c30*/  IMAD.WIDE R216, R222, 0x4, R142 ;  /* 0x00000004ded87825 */ /* 0x000fc800078e028e */
[C---:B------:R-:W-:Y:S01]  /*17c40*/  IMAD.WIDE R220, R222.reuse, 0x4, R138 ;  /* 0x00000004dedc7825 */ /* 0x040fe200078e028a */
[----:B------:R-:W-:Y:S03]  /*17c50*/  LDGSTS.E [R241+0x23e00], desc[UR76][R216.64], !P2 ;  /* 0x23e00000d8f17fae */ /* 0x000fe6000d1a104c */
[----:B------:R-:W-:Y:S01]  /*17c60*/  IMAD.WIDE R222, R222, 0x4, R136 ;  /* 0x00000004dede7825 */ /* 0x000fe200078e0288 */
[----:B------:R-:W-:Y:S03]  /*17c70*/  LDGSTS.E [R241+0x23e80], desc[UR76][R218.64], !P2 ;  /* 0x23e80000daf17fae */ /* 0x000fe6000d1a104c */
[----:B------:R-:W-:Y:S01]  /*17c80*/  VIADD R224, R224, 0xffffffcc ;  /* 0xffffffcce0e07836 */ /* 0x000fe20000000000 */
[----:B------:R-:W-:Y:S01]  /*17c90*/  LDGSTS.E [R241+0x23f00], desc[UR76][R220.64], !P2 ;  /* 0x23f00000dcf17fae */ /* 0x000fe2000d1a104c */
[----:B------:R-:W-:-:S03]  /*17ca0*/  IMAD R230, R240, 0x23, RZ ;  /* 0x00000023f0e67824 */ /* 0x000fc600078e02ff */
        /* <DEDUP_REMOVED lines=15> */
[----:B------:R-:W-:Y:S01]  /*17da0*/  IADD3 R243, PT, PT, R243, -0x3c, RZ ;  /* 0xffffffc4f3f37810 */ /* 0x000fe20007ffe0ff */
[----:B------:R-:W-:Y:S02]  /*17db0*/  LDGSTS.E [R241+0x24e00], desc[UR76][R232.64], !P4 ;  /* 0x24e00000e8f17fae */ /* 0x000fe4000e1a104c */
[C---:B------:R-:W-:Y:S02]  /*17dc0*/  IMAD.WIDE R236, R238.reuse, 0x4, R138 ;  /* 0x00000004eeec7825 */ /* 0x040fe400078e028a */
[----:B------:R-:W-:Y:S02]  /*17dd0*/  LDGSTS.E [R241+0x24e80], desc[UR76][R234.64], !P4 ;  /* 0x24e80000eaf17fae */ /* 0x000fe4000e1a104c */
[----:B------:R-:W-:Y:S02]  /*17de0*/  IMAD.WIDE R238, R238, 0x4, R136 ;  /* 0x00000004eeee7825 */ /* 0x000fe400078e0288 */
[----:B------:R-:W-:Y:S04]  /*17df0*/  LDGSTS.E [R241+0x24f00], desc[UR76][R236.64], !P4 ;  /* 0x24f00000ecf17fae */ /* 0x000fe8000e1a104c */
[----:B------:R-:W-:Y:S01]  /*17e00*/  LDGSTS.E [R241+0x24f80], desc[UR76][R238.64], !P4 ;  /* 0x24f80000eef17fae */ /* 0x000fe2000e1a104c */
[----:B------:R-:W-:Y:S01]  /*17e10*/  ISETP.GE.U32.AND P4, PT, R243, 0x7fffff85, PT ;  /* 0x7fffff85f300780c */ /* 0x000fe20003f86070 */
[----:B------:R-:W-:-:S02]  /*17e20*/  IMAD R243, R240, 0x2b, RZ ;  /* 0x0000002bf0f37824 */ /* 0x000fc400078e02ff */
[----:B------:R-:W-:Y:S04]  /*17e30*/  STL.64 [R1+0x30], R128 ;  /* 0x0000308001007387 */ /* 0x000fe80000100a00 */
[----:B------:R2:W-:Y:S01]  /*17e40*/  STL.64 [R1+0x28], R126 ;  /* 0x0000287e01007387 */ /* 0x0005e20000100a00 */
[----:B------:R-:W-:-:S03]  /*17e50*/  IMAD R244, R240, 0x2f, RZ ;  /* 0x0000002ff0f47824 */ /* 0x000fc600078e02ff */
[----:B------:R1:W-:Y:S04]  /*17e60*/  STL.64 [R1+0x20], R124 ;  /* 0x0000207c01007387 */ /* 0x0003e80000100a00 */
[----:B------:R3:W-:Y:S01]  /*17e70*/  STL.64 [R1+0x18], R122 ;  /* 0x0000187a01007387 */ /* 0x0007e20000100a00 */
[----:B------:R-:W-:-:S04]  /*17e80*/  IMAD.WIDE R250, R243, 0x4, R136 ;  /* 0x00000004f3fa7825 */ /* 0x000fc800078e0288 */
[----:B--2---:R-:W-:-:S04]  /*17e90*/  IMAD.WIDE R126, R243, 0x4, R138 ;  /* 0x00000004f37e7825 */ /* 0x004fc800078e028a */
[----:B-1----:R-:W-:-:S04]  /*17ea0*/  IMAD.WIDE R124, R243, 0x4, R140 ;  /* 0x00000004f37c7825 */ /* 0x002fc800078e028c */
[----:B---3--:R-:W-:-:S04]  /*17eb0*/  IMAD.WIDE R122, R243, 0x4, R142 ;  /* 0x00000004f37a7825 */ /* 0x008fc800078e028e */
[----:B------:R-:W-:Y:S01]  /*17ec0*/  VIADD R245, R245, 0xffffffc0 ;  /* 0xffffffc0f5f57836 */ /* 0x000fe20000000000 */
[----:B------:R-:W-:Y:S01]  /*17ed0*/  LDGSTS.E [R241+0x25600], desc[UR76][R122.64], !P5 ;  /* 0x256000007af17fae */ /* 0x000fe2000e9a104c */
[----:B------:R-:W-:-:S03]  /*17ee0*/  IMAD.WIDE R134, R244, 0x4, R142 ;  /* 0x00000004f4867825 */ /* 0x000fc600078e028e */
[----:B------:R-:W-:Y:S01]  /*17ef0*/  LDGSTS.E [R241+0x25680], desc[UR76][R124.64], !P5 ;  /* 0x256800007cf17fae */ /* 0x000fe2000e9a104c */
[----:B------:R-:W-:-:S03]  /*17f00*/  IMAD.WIDE R132, R244, 0x4, R140 ;  /* 0x00000004f4847825 */ /* 0x000fc600078e028c */
[----:B------:R-:W-:Y:S01]  /*17f10*/  LDGSTS.E [R241+0x25700], desc[UR76][R126.64], !P5 ;  /* 0x257000007ef17fae */ /* 0x000fe2000e9a104c */
[----:B------:R-:W-:-:S03]  /*17f20*/  IMAD.WIDE R130, R244, 0x4, R138 ;  /* 0x00000004f4827825 */ /* 0x000fc600078e028a */
[----:B------:R-:W-:Y:S01]  /*17f30*/  LDGSTS.E [R241+0x25780], desc[UR76][R250.64], !P5 ;  /* 0x25780000faf17fae */ /* 0x000fe2000e9a104c */
[----:B------:R-:W-:Y:S01]  /*17f40*/  IMAD.WIDE R128, R244, 0x4, R136 ;  /* 0x00000004f4807825 */ /* 0x000fe200078e0288 */
[C---:B------:R-:W-:Y:S02]  /*17f50*/  ISETP.GE.AND P5, PT, R252.reuse, R245, PT ;  /* 0x000000f5fc00720c */ /* 0x040fe40003fa6270 */
[----:B------:R1:W-:Y:S01]  /*17f60*/  STL.64 [R1+0x3d0], R122 ;  /* 0x0003d07a01007387 */ /* 0x0003e20000100a00 */
[----:B------:R-:W-:-:S03]  /*17f70*/  LOP3.LUT R252, R252, 0x20, RZ, 0xfc, !PT ;  /* 0x00000020fcfc7812 */ /* 0x000fc600078efcff */
[----:B------:R2:W-:Y:S04]  /*17f80*/  STL.64 [R1+0x3c8], R124 ;  /* 0x0003c87c01007387 */ /* 0x0005e80000100a00 */
[----:B------:R3:W-:Y:S04]  /*17f90*/  LDGSTS.E [R241+0x25e00], desc[UR76][R134.64], !P3 ;  /* 0x25e0000086f17fae */ /* 0x0007e8000d9a104c */
[----:B------:R3:W-:Y:S04]  /*17fa0*/  STL.64 [R1+0x430], R134 ;  /* 0x0004308601007387 */ /* 0x0007e80000100a00 */
[----:B------:R4:W-:Y:S04]  /*17fb0*/  LDGSTS.E [R241+0x25e80], desc[UR76][R132.64], !P3 ;  /* 0x25e8000084f17fae */ /* 0x0009e8000d9a104c */
[----:B------:R-:W-:Y:S04]  /*17fc0*/  STL.64 [R1+0x3c0], R126 ;  /* 0x0003c07e01007387 */ /* 0x000fe80000100a00 */
[----:B------:R-:W-:Y:S04]  /*17fd0*/  LDGSTS.E [R241+0x25f00], desc[UR76][R130.64], !P3 ;  /* 0x25f0000082f17fae */ /* 0x000fe8000d9a104c */
[----:B------:R-:W-:Y:S04]  /*17fe0*/  STL.64 [R1+0x428], R132 ;  /* 0x0004288401007387 */ /* 0x000fe80000100a00 */
[----:B------:R2:W-:Y:S01]  /*17ff0*/  LDGSTS.E [R241+0x25f80], desc[UR76][R128.64], !P3 ;  /* 0x25f8000080f17fae */ /* 0x0005e2000d9a104c */
[----:B------:R-:W-:Y:S01]  /*18000*/  ISETP.GE.AND P3, PT, R252, R245, PT ;  /* 0x000000f5fc00720c */ /* 0x000fe20003f66270 */
[----:B------:R-:W-:-:S02]  /*18010*/  IMAD R252, R240, 0x33, RZ ;  /* 0x00000033f0fc7824 */ /* 0x000fc400078e02ff */
[----:B------:R4:W-:Y:S04]  /*18020*/  STL.64 [R1+0x3b8], R250 ;  /* 0x0003b8fa01007387 */ /* 0x0009e80000100a00 */
[----:B-1----:R-:W4:Y:S04]  /*18030*/  LDL.LU.64 R122, [R1+0x35c8] ;  /* 0x0035c800017a7983 */ /* 0x002f280000300a00 */
[----:B--2---:R-:W2:Y:S01]  /*18040*/  LDL.LU.64 R124, [R1+0x35c0] ;  /* 0x0035c000017c7983 */ /* 0x004ea20000300a00 */
[----:B---3--:R-:W-:-:S03]  /*18050*/  IMAD.WIDE R134, R252, 0x4, R138 ;  /* 0x00000004fc867825 */ /* 0x008fc600078e028a */
[----:B------:R-:W-:Y:S01]  /*18060*/  STL.64 [R1+0x420], R130 ;  /* 0x0004208201007387 */ /* 0x000fe20000100a00 */
[----:B----4-:R-:W-:-:S03]  /*18070*/  IMAD.WIDE R250, R252, 0x4, R140 ;  /* 0x00000004fcfa7825 */ /* 0x010fc600078e028c */
[----:B------:R-:W3:Y:S01]  /*18080*/  LDL.LU.64 R126, [R1+0x35b8] ;  /* 0x0035b800017e7983 */ /* 0x000ee20000300a00 */
[----:B------:R-:W-:-:S03]  /*18090*/  IMAD.WIDE R132, R252, 0x4, R136 ;  /* 0x00000004fc847825 */ /* 0x000fc600078e0288 */
[----:B------:R1:W-:Y:S01]  /*180a0*/  STL.64 [R1+0x418], R128 ;  /* 0x0004188001007387 */ /* 0x0003e20000100a00 */
[----:B------:R-:W-:Y:S01]  /*180b0*/  UISETP.GT.AND UP0, UPT, UR4, 0x7f, UPT ;  /* 0x0000007f0400788c */ /* 0x000fe2000bf04270 */
[----:B-1----:R-:W-:Y:S02]  /*180c0*/  IMAD.WIDE R128, R252, 0x4, R142 ;  /* 0x00000004fc807825 */ /* 0x002fe400078e028e */
[----:B------:R-:W1:Y:S01]  /*180d0*/  LDC R252, c[0x0][0x3a0] ;  /* 0x0000e800fffc7b82 */ /* 0x000e620000000800 */
[----:B------:R-:W-:Y:S02]  /*180e0*/  SEL R244, RZ, 0x4, P3 ;  /* 0x00000004fff47807 */ /* 0x000fe40001800000 */
[----:B------:R-:W-:Y:S01]  /*180f0*/  SEL R243, RZ, 0x4, P5 ;  /* 0x00000004fff37807 */ /* 0x000fe20002800000 */
[----:B------:R-:W-:Y:S01]  /*18100*/  IMAD R130, R240, 0x37, RZ ;  /* 0x00000037f0827824 */ /* 0x000fe200078e02ff */
[----:B------:R-:W-:Y:S01]  /*18110*/  PLOP3.LUT P3, PT, PT, PT, UP0, 0x80, 0x8 ;  /* 0x000000000008781c */ /* 0x000fe20003f6f008 */
[----:B------:R4:W-:Y:S01]  /*18120*/  STL.64 [R1+0x410], R128 ;  /* 0x0004108001007387 */ /* 0x0009e20000100a00 */
[----:B------:R-:W-:-:S02]  /*18130*/  ISETP.GE.U32.AND P5, PT, R245, 0x7fffff81, PT ;  /* 0x7fffff81f500780c */ /* 0x000fc40003fa6070 */
[----:B------:R-:W-:Y:S01]  /*18140*/  SEL R245, R243, RZ, P3 ;  /* 0x000000fff3f57207 */ /* 0x000fe20001800000 */
[----:B------:R4:W-:Y:S01]  /*18150*/  STL.64 [R1+0x408], R250 ;  /* 0x000408fa01007387 */ /* 0x0009e20000100a00 */
[----:B------:R-:W-:-:S03]  /*18160*/  SEL R243, R244, RZ, P3 ;  /* 0x000000fff4f37207 */ /* 0x000fc60001800000 */
[----:B------:R-:W-:Y:S01]  /*18170*/  LDGSTS.E [R241+0x26600], desc[UR76][R128.64], !P2 ;  /* 0x2660000080f17fae */ /* 0x000fe2000d1a104c */
[----:B------:R-:W-:Y:S01]  /*18180*/  ISETP.NE.U32.AND P3, PT, R245, RZ, PT ;  /* 0x000000fff500720c */ /* 0x000fe20003f65070 */
[----:B------:R-:W4:Y:S02]  /*18190*/  LDC R244, c[0x0][0x3a0] ;  /* 0x0000e800fff47b82 */ /* 0x000f240000000800 */
[----:B------:R4:W-:Y:S04]  /*181a0*/  LDGSTS.E [R241+0x26680], desc[UR76][R250.64], !P2 ;  /* 0x26680000faf17fae */ /* 0x0009e8000d1a104c */
[----:B------:R4:W-:Y:S02]  /*181b0*/  LDGSTS.E [R241+0x26700], desc[UR76][R134.64], !P2 ;  /* 0x2670000086f17fae */ /* 0x0009e4000d1a104c */
[----:B------:R-:W4:Y:S02]  /*181c0*/  LDC R245, c[0x0][0x3a0] ;  /* 0x0000e800fff57b82 */ /* 0x000f240000000800 */
[----:B----4-:R-:W4:Y:S04]  /*181d0*/  LDL.LU.64 R128, [R1+0x35b0] ;  /* 0x0035b00001807983 */ /* 0x010f280000300a00 */
[----:B------:R1:W-:Y:S01]  /*181e0*/  STL.64 [R1+0x400], R134 ;  /* 0x0004008601007387 */ /* 0x0003e20000100a00 */
[----:B------:R-:W-:-:S03]  /*181f0*/  IMAD.WIDE R250, R130, 0x4, R142 ;  /* 0x0000000482fa7825 */ /* 0x000fc600078e028e */
[----:B------:R1:W-:Y:S04]  /*18200*/  STL.64 [R1+0x3f8], R132 ;  /* 0x0003f88401007387 */ /* 0x0003e80000100a00 */
[----:B------:R1:W-:Y:S01]  /*18210*/  LDGSTS.E [R241+0x26780], desc[UR76][R132.64], !P2 ;  /* 0x2678000084f17fae */ /* 0x0003e2000d1a104c */
[----:B------:R-:W-:Y:S01]  /*18220*/  ISETP.NE.U32.AND P2, PT, R243, RZ, PT ;  /* 0x000000fff300720c */ /* 0x000fe20003f45070 */
[----:B-1----:R-:W-:Y:S02]  /*18230*/  IMAD.WIDE R134, R130, 0x4, R140 ;  /* 0x0000000482867825 */ /* 0x002fe400078e028c */
[----:B------:R1:W-:Y:S02]  /*18240*/  LDGSTS.E [R241+0x26e00], desc[UR76][R250.64], !P6 ;  /* 0x26e00000faf17fae */ /* 0x0003e4000f1a104c */
[----:B------:R-:W-:-:S02]  /*18250*/  VIADD R243, R252, 0xffffffbf ;  /* 0xffffffbffcf37836 */ /* 0x000fc40000000000 */
[----:B------:R1:W-:Y:S01]  /*18260*/  LDGSTS.E [R241+0x26e80], desc[UR76][R134.64], !P6 ;  /* 0x26e8000086f17fae */ /* 0x0003e2000f1a104c */
[----:B------:R-:W1:Y:S01]  /*18270*/  LDC R252, c[0x0][0x3a0] ;  /* 0x0000e800fffc7b82 */ /* 0x000e620000000800 */
[----:B------:R-:W-:-:S04]  /*18280*/  IMAD.WIDE R132, R130, 0x4, R138 ;  /* 0x0000000482847825 */ /* 0x000fc800078e028a */
[----:B------:R-:W-:Y:S01]  /*18290*/  IMAD.WIDE R130, R130, 0x4, R136 ;  /* 0x0000000482827825 */ /* 0x000fe200078e0288 */
[----:B------:R1:W-:Y:S04]  /*182a0*/  LDGSTS.E [R241+0x26f00], desc[UR76][R132.64], !P6 ;  /* 0x26f0000084f17fae */ /* 0x0003e8000f1a104c */
[----:B------:R1:W-:Y:S01]  /*182b0*/  LDGSTS.E [R241+0x26f80], desc[UR76][R130.64], !P6 ;  /* 0x26f8000082f17fae */ /* 0x0003e2000f1a104c */
[----:B------:R-:W-:Y:S01]  /*182c0*/  ISETP.GE.U32.AND P6, PT, R243, 0x7fffff80, PT ;  /* 0x7fffff80f300780c */ /* 0x000fe20003fc6070 */
[----:B------:R-:W-:Y:S02]  /*182d0*/  IMAD R243, R240, 0x3b, RZ ;  /* 0x0000003bf0f37824 */ /* 0x000fe400078e02ff */
[----:B------:R1:W-:Y:S04]  /*182e0*/  STL.64 [R1+0x3f0], R250 ;  /* 0x0003f0fa01007387 */ /* 0x0003e80000100a00 */
[----:B------:R1:W-:Y:S04]  /*182f0*/  STL.64 [R1+0x3e8], R134 ;  /* 0x0003e88601007387 */ /* 0x0003e80000100a00 */
[----:B------:R1:W-:Y:S02]  /*18300*/  STL.64 [R1+0x3e0], R132 ;  /* 0x0003e08401007387 */ /* 0x0003e40000100a00 */
[----:B-1----:R-:W-:-:S02]  /*18310*/  IMAD.WIDE R250, R243, 0x4, R142 ;  /* 0x00000004f3fa7825 */ /* 0x002fc400078e028e */
[----:B------:R1:W-:Y:S02]  /*18320*/  STL.64 [R1+0x3d8], R130 ;  /* 0x0003d88201007387 */ /* 0x0003e40000100a00 */
[C---:B------:R-:W-:Y:S02]  /*18330*/  IMAD.WIDE R134, R243.reuse, 0x4, R140 ;  /* 0x00000004f3867825 */ /* 0x040fe400078e028c */
[----:B------:R-:W-:Y:S02]  /*18340*/  STL.64 [R1+0x3b0], R250 ;  /* 0x0003b0fa01007387 */ /* 0x000fe40000100a00 */
[C---:B------:R-:W-:Y:S02]  /*18350*/  IMAD.WIDE R132, R243.reuse, 0x4, R138 ;  /* 0x00000004f3847825 */ /* 0x040fe400078e028a */
[----:B------:R-:W-:Y:S02]  /*18360*/  LDGSTS.E [R241+0x27600], desc[UR76][R250.64], !P4 ;  /* 0x27600000faf17fae */ /* 0x000fe4000e1a104c */
[----:B-1----:R-:W-:-:S02]  /*18370*/  IMAD.WIDE R130, R243, 0x4, R136 ;  /* 0x00000004f3827825 */ /* 0x002fc400078e0288 */
[----:B------:R1:W-:Y:S02]  /*18380*/  STL.64 [R1+0x3a8], R134 ;  /* 0x0003a88601007387 */ /* 0x0003e40000100a00 */
[----:B------:R-:W-:Y:S02]  /*18390*/  IMAD R240, R240, 0x3f, RZ ;  /* 0x0000003ff0f07824 */ /* 0x000fe400078e02ff */
[----:B------:R1:W-:Y:S04]  /*183a0*/  LDGSTS.E [R241+0x27680], desc[UR76][R134.64], !P4 ;  /* 0x2768000086f17fae */ /* 0x0003e8000e1a104c */
[----:B------:R1:W-:Y:S04]  /*183b0*/  STL.64 [R1+0x3a0], R132 ;  /* 0x0003a08401007387 */ /* 0x0003e80000100a00 */
[----:B------:R1:W-:Y:S04]  /*183c0*/  LDGSTS.E [R241+0x27700], desc[UR76][R132.64], !P4 ;  /* 0x2770000084f17fae */ /* 0x0003e8000e1a104c */
[----:B------:R1:W-:Y:S04]  /*183d0*/  STL.64 [R1+0x398], R130 ;  /* 0x0003988201007387 */ /* 0x0003e80000100a00 */
[----:B------:R1:W-:Y:S02]  /*183e0*/  LDGSTS.E [R241+0x27780], desc[UR76][R130.64], !P4 ;  /* 0x2778000082f17fae */ /* 0x0003e4000e1a104c */
[----:B-1----:R-:W-:-:S04]  /*183f0*/  IMAD.WIDE R134, R240, 0x4, R138 ;  /* 0x00000004f0867825 */ /* 0x002fc800078e028a */
[----:B------:R-:W-:-:S04]  /*18400*/  IMAD.WIDE R132, R240, 0x4, R140 ;  /* 0x00000004f0847825 */ /* 0x000fc800078e028c */
[----:B------:R-:W-:-:S04]  /*18410*/  IMAD.WIDE R130, R240, 0x4, R142 ;  /* 0x00000004f0827825 */ /* 0x000fc800078e028e */
[----:B------:R-:W-:Y:S01]  /*18420*/  IMAD.WIDE R250, R240, 0x4, R136 ;  /* 0x00000004f0fa7825 */ /* 0x000fe200078e0288 */
[----:B------:R1:W-:Y:S04]  /*18430*/  STL.64 [R1+0x390], R130 ;  /* 0x0003908201007387 */ /* 0x0003e80000100a00 */
[----:B------:R1:W-:Y:S04]  /*18440*/  STL.64 [R1+0x388], R132 ;  /* 0x0003888401007387 */ /* 0x0003e80000100a00 */
[----:B------:R-:W-:Y:S04]  /*18450*/  LDGSTS.E [R241+0x27e00], desc[UR76][R130.64], !P5 ;  /* 0x27e0000082f17fae */ /* 0x000fe8000e9a104c */
[----:B------:R-:W-:Y:S04]  /*18460*/  LDGSTS.E [R241+0x27e80], desc[UR76][R132.64], !P5 ;  /* 0x27e8000084f17fae */ /* 0x000fe8000e9a104c */
[----:B------:R-:W-:Y:S04]  /*18470*/  LDGSTS.E [R241+0x27f00], desc[UR76][R134.64], !P5 ;  /* 0x27f0000086f17fae */ /* 0x000fe8000e9a104c */
[----:B-1----:R-:W2:Y:S04]  /*18480*/  LDL.LU.64 R130, [R1+0x35a8] ;  /* 0x0035a80001827983 */ /* 0x002ea80000300a00 */
[----:B------:R1:W-:Y:S04]  /*18490*/  STL.64 [R1+0x380], R134 ;  /* 0x0003808601007387 */ /* 0x0003e80000100a00 */
[----:B------:R-:W2:Y:S04]  /*184a0*/  LDL.LU.64 R132, [R1+0x35a0] ;  /* 0x0035a00001847983 */ /* 0x000ea80000300a00 */
[----:B------:R1:W-:Y:S04]  /*184b0*/  STL.64 [R1+0x378], R250 ;  /* 0x000378fa01007387 */ /* 0x0003e80000100a00 */
[----:B-1----:R-:W2:Y:S04]  /*184c0*/  LDL.LU.64 R134, [R1+0x3598] ;  /* 0x0035980001867983 */ /* 0x002ea80000300a00 */
[----:B------:R-:W-:Y:S04]  /*184d0*/  LDGSTS.E [R241+0x27f80], desc[UR76][R250.64], !P5 ;  /* 0x27f80000faf17fae */ /* 0x000fe8000e9a104c */
[----:B------:R-:W2:Y:S01]  /*184e0*/  LDL.LU.64 R250, [R1+0x3590] ;  /* 0x0035900001fa7983 */ /* 0x000ea20000300a00 */
[----:B------:R-:W-:Y:S01]  /*184f0*/  VIADD R243, R244, 0xffffffbb ;  /* 0xffffffbbf4f37836 */ /* 0x000fe20000000000 */
[----:B------:R-:W-:Y:S01]  /*18500*/  IADD3 R240, PT, PT, R245, -0x49, RZ ;  /* 0xffffffb7f5f07810 */ /* 0x000fe20007ffe0ff */
[----:B------:R-:W-:-:S03]  /*18510*/  VIADD R252, R252, 0xffffffb3 ;  /* 0xffffffb3fcfc7836 */ /* 0x000fc60000000000 */
[----:B------:R-:W-:Y:S02]  /*18520*/  ISETP.GE.U32.AND P4, PT, R243, 0x7fffff7c, PT ;  /* 0x7fffff7cf300780c */ /* 0x000fe40003f86070 */
[----:B------:R-:W-:Y:S01]  /*18530*/  ISETP.GE.U32.AND P5, PT, R240, 0x7fffff78, PT ;  /* 0x7fffff78f000780c */ /* 0x000fe20003fa6070 */
[----:B------:R1:W-:Y:S01]  /*18540*/  STL.64 [R1+0x36b8], R186 ;  /* 0x0036b8ba01007387 */ /* 0x0003e20000100a00 */
[----:B------:R-:W-:Y:S01]  /*18550*/  LOP3.LUT R240, R242, 0x10, RZ, 0x3c, !PT ;  /* 0x00000010f2f07812 */ /* 0x000fe200078e3cff */
[----:B------:R-:W2:Y:S02]  /*18560*/  LDCU UR6, c[0x0][0x3a0] ;  /* 0x00007400ff0677ac */ /* 0x000ea40008000800 */
[----:B------:R-:W0:Y:S04]  /*18570*/  LDGDEPBAR ;  /* 0x00000000000079af */ /* 0x000e280000000000 */
[----:B-1----:R-:W2:Y:S04]  /*18580*/  LDL.64 R186, [R1+0xea8] ;  /* 0x000ea80001ba7983 */ /* 0x002ea80000100a00 */
[----:B------:R1:W-:Y:S04]  /*18590*/  STL.64 [R1+0x36b0], R188 ;  /* 0x0036b0bc01007387 */ /* 0x0003e80000100a00 */
        /* <DEDUP_REMOVED lines=28> */
[----:B-1----:R-:W2:Y:S01]  /*18760*/  LDL.64 R216, [R1+0x1008] ;  /* 0x0010080001d87983 */ /* 0x002ea20000100a00 */
[----:B------:R-:W-:Y:S01]  /*18770*/  VIADD R240, R240, UR38 ;  /* 0x00000026f0f07c36 */ /* 0x000fe20008000000 */
[----:B------:R-:W-:-:S02]  /*18780*/  LOP3.LUT R243, R242, 0x30, RZ, 0x3c, !PT ;  /* 0x00000030f2f37812 */ /* 0x000fc400078e3cff */
[----:B------:R-:W-:Y:S01]  /*18790*/  STL.64 [R1+0x3638], R218 ;  /* 0x003638da01007387 */ /* 0x000fe20000100a00 */
[C---:B------:R-:W-:Y:S02]  /*187a0*/  LOP3.LUT R245, R242.reuse, 0x50, RZ, 0x3c, !PT ;  /* 0x00000050f2f57812 */ /* 0x040fe400078e3cff */
[----:B------:R-:W-:Y:S01]  /*187b0*/  LOP3.LUT R244, R242, 0x70, RZ, 0x3c, !PT ;  /* 0x00000070f2f47812 */ /* 0x000fe200078e3cff */
[----:B------:R-:W-:Y:S01]  /*187c0*/  STL.64 [R1+0x3630], R220 ;  /* 0x003630dc01007387 */ /* 0x000fe20000100a00 */
[----:B------:R-:W-:Y:S01]  /*187d0*/  VIADD R242, R243, UR38 ;  /* 0x00000026f3f27c36 */ /* 0x000fe20008000000 */
[----:B------:R-:W-:Y:S02]  /*187e0*/  IADD3 R243, PT, PT, R245, UR38, RZ ;  /* 0x00000026f5f37c10 */ /* 0x000fe4000fffe0ff */
[----:B------:R-:W-:Y:S01]  /*187f0*/  STL.64 [R1+0x3628], R222 ;  /* 0x003628de01007387 */ /* 0x000fe20000100a00 */
[----:B------:R-:W-:-:S03]  /*18800*/  VIADD R244, R244, UR38 ;  /* 0x00000026f4f47c36 */ /* 0x000fc60008000000 */
[----:B------:R-:W-:Y:S04]  /*18810*/  STL.64 [R1+0x3620], R224 ;  /* 0x003620e001007387 */ /* 0x000fe80000100a00 */
[----:B------:R-:W-:Y:S04]  /*18820*/  STL.64 [R1+0x3618], R226 ;  /* 0x003618e201007387 */ /* 0x000fe80000100a00 */
[----:B------:R-:W-:Y:S04]  /*18830*/  STL.64 [R1+0x3610], R228 ;  /* 0x003610e401007387 */ /* 0x000fe80000100a00 */
[----:B------:R-:W-:Y:S04]  /*18840*/  STL.64 [R1+0x3608], R230 ;  /* 0x003608e601007387 */ /* 0x000fe80000100a00 */
[----:B------:R-:W-:Y:S04]  /*18850*/  STL.64 [R1+0x3600], R232 ;  /* 0x003600e801007387 */ /* 0x000fe80000100a00 */
[----:B------:R1:W-:Y:S04]  /*18860*/  STL.64 [R1+0x35f8], R234 ;  /* 0x0035f8ea01007387 */ /* 0x0003e80000100a00 */
[----:B------:R3:W-:Y:S04]  /*18870*/  STL.64 [R1+0x35f0], R236 ;  /* 0x0035f0ec01007387 */ /* 0x0007e80000100a00 */
[----:B------:R4:W-:Y:S04]  /*18880*/  STL.64 [R1+0x35e8], R238 ;  /* 0x0035e8ee01007387 */ /* 0x0009e80000100a00 */
[----:B-1----:R-:W2:Y:S04]  /*18890*/  LDL.64 R234, [R1+0x470] ;  /* 0x0004700001ea7983 */ /* 0x002ea80000100a00 */
[----:B---3--:R-:W3:Y:S04]  /*188a0*/  LDL.64 R236, [R1+0xfb8] ;  /* 0x000fb80001ec7983 */ /* 0x008ee80000100a00 */
[----:B----4-:R-:W4:Y:S04]  /*188b0*/  LDL.64 R238, [R1+0xe58] ;  /* 0x000e580001ee7983 */ /* 0x010f280000100a00 */
[----:B------:R-:W3:Y:S04]  /*188c0*/  LDL.64 R232, [R1+0xfb0] ;  /* 0x000fb00001e87983 */ /* 0x000ee80000100a00 */
[----:B------:R-:W3:Y:S04]  /*188d0*/  LDL.64 R230, [R1+0xe10] ;  /* 0x000e100001e67983 */ /* 0x000ee80000100a00 */
[----:B------:R-:W3:Y:S04]  /*188e0*/  LDL.64 R228, [R1+0xfa8] ;  /* 0x000fa80001e47983 */ /* 0x000ee80000100a00 */
[----:B------:R-:W3:Y:S04]  /*188f0*/  LDL.64 R226, [R1+0xdf0] ;  /* 0x000df00001e27983 */ /* 0x000ee80000100a00 */
[----:B------:R-:W3:Y:S04]  /*18900*/  LDL.64 R224, [R1+0xde0] ;  /* 0x000de00001e07983 */ /* 0x000ee80000100a00 */
[----:B------:R-:W3:Y:S04]  /*18910*/  LDL.64 R222, [R1+0xf88] ;  /* 0x000f880001de7983 */ /* 0x000ee80000100a00 */
[----:B------:R-:W3:Y:S04]  /*18920*/  LDL.64 R220, [R1+0xdd0] ;  /* 0x000dd00001dc7983 */ /* 0x000ee80000100a00 */
[----:B------:R-:W3:Y:S04]  /*18930*/  LDL.64 R218, [R1+0xf80] ;  /* 0x000f800001da7983 */ /* 0x000ee80000100a00 */
[----:B--2---:R-:W-:Y:S04]  /*18940*/  LDGSTS.E [R2], desc[UR76][R216.64], P1 ;  /* 0x00000000d8027fae */ /* 0x004fe800089a104c */
[----:B------:R-:W-:Y:S04]  /*18950*/  LDGSTS.E [R2+0x80], desc[UR76][R214.64], P0 ;  /* 0x00080000d6027fae */ /* 0x000fe800081a104c */
        /* <DEDUP_REMOVED lines=12> */
[----:B------:R-:W2:Y:S04]  /*18a20*/  LDL.64 R186, [R1+0xfc0] ;  /* 0x000fc00001ba7983 */ /* 0x000ea80000100a00 */
[----:B------:R-:W3:Y:S04]  /*18a30*/  LDL.64 R190, [R1+0xe38] ;  /* 0x000e380001be7983 */ /* 0x000ee80000100a00 */
[----:B------:R-:W3:Y:S04]  /*18a40*/  LDL.64 R192, [R1+0x450] ;  /* 0x0004500001c07983 */ /* 0x000ee80000100a00 */
[----:B------:R-:W-:Y:S04]  /*18a50*/  LDGSTS.E [R2+0x3800], desc[UR76][R194.64], P1 ;  /* 0x03800000c2027fae */ /* 0x000fe800089a104c */
        /* <DEDUP_REMOVED lines=11> */
[----:B------:R-:W-:Y:S04]  /*18b10*/  LDGSTS.E [R2+0x3880], desc[UR76][R188.64], P0 ;  /* 0x03880000bc027fae */ /* 0x000fe800081a104c */
[----:B------:R-:W3:Y:S04]  /*18b20*/  LDL.64 R196, [R1+0xd60] ;  /* 0x000d600001c47983 */ /* 0x000ee80000100a00 */
[----:B------:R-:W3:Y:S04]  /*18b30*/  LDL.64 R188, [R1+0xf50] ;  /* 0x000f500001bc7983 */ /* 0x000ee80000100a00 */
[----:B--2---:R-:W-:Y:S04]  /*18b40*/  LDGSTS.E [R2+0x4000], desc[UR76][R186.64], P1 ;  /* 0x04000000ba027fae */ /* 0x004fe800089a104c */
[----:B----4-:R-:W-:Y:S04]  /*18b50*/  LDGSTS.E [R2+0x4080], desc[UR76][R238.64], P0 ;  /* 0x04080000ee027fae */ /* 0x010fe800081a104c */
[----:B---3--:R-:W-:Y:S04]  /*18b60*/  LDGSTS.E [R2+0x4800], desc[UR76][R236.64], P1 ;  /* 0x04800000ec027fae */ /* 0x008fe800089a104c */
[----:B------:R-:W2:Y:S04]  /*18b70*/  LDL.64 R186, [R1+0xd58] ;  /* 0x000d580001ba7983 */ /* 0x000ea80000100a00 */
[----:B------:R-:W-:Y:S04]  /*18b80*/  LDGSTS.E [R2+0x4880], desc[UR76][R190.64], P0 ;  /* 0x04880000be027fae */ /* 0x000fe800081a104c */
[----:B------:R-:W-:Y:S04]  /*18b90*/  LDGSTS.E [R2+0x5000], desc[UR76][R234.64], P1 ;  /* 0x05000000ea027fae */ /* 0x000fe800089a104c */
[----:B------:R-:W-:Y:S04]  /*18ba0*/  LDGSTS.E [R2+0x5080], desc[UR76][R192.64], P0 ;  /* 0x05080000c0027fae */ /* 0x000fe800081a104c */
[----:B------:R-:W3:Y:S04]  /*18bb0*/  LDL.64 R190, [R1+0xf48] ;  /* 0x000f480001be7983 */ /* 0x000ee80000100a00 */
[----:B------:R-:W-:Y:S04]  /*18bc0*/  LDGSTS.E [R2+0x5800], desc[UR76][R232.64], P1 ;  /* 0x05800000e8027fae */ /* 0x000fe800089a104c */
[----:B------:R-:W4:Y:S04]  /*18bd0*/  LDL.64 R192, [R1+0xd48] ;  /* 0x000d480001c07983 */ /* 0x000f280000100a00 */
[----:B------:R-:W-:Y:S04]  /*18be0*/  LDGSTS.E [R2+0x5880], desc[UR76][R230.64], P0 ;  /* 0x05880000e6027fae */ /* 0x000fe800081a104c */
[----:B------:R-:W-:Y:S04]  /*18bf0*/  LDGSTS.E [R2+0x6000], desc[UR76][R228.64], P1 ;  /* 0x06000000e4027fae */ /* 0x000fe800089a104c */
[----:B------:R-:W-:Y:S04]  /*18c00*/  LDGSTS.E [R2+0x6080], desc[UR76][R226.64], P0 ;  /* 0x06080000e2027fae */ /* 0x000fe800081a104c */
[----:B------:R-:W-:Y:S04]  /*18c10*/  LDGSTS.E [R2+0x6800], desc[UR76][R194.64], P1 ;  /* 0x06800000c2027fae */ /* 0x000fe800089a104c */
[----:B------:R-:W-:Y:S04]  /*18c20*/  LDGSTS.E [R2+0x6880], desc[UR76][R224.64], P0 ;  /* 0x06880000e0027fae */ /* 0x000fe800081a104c */
        /* <DEDUP_REMOVED lines=16> */
[----:B------:R-:W4:Y:S04]  /*18d30*/  LDL.64 R238, [R1+0xf38] ;  /* 0x000f380001ee7983 */ /* 0x000f280000100a00 */
        /* <DEDUP_REMOVED lines=22> */
[----:B--2---:R-:W-:Y:S04]  /*18ea0*/  LDGSTS.E [R2+0xa880], desc[UR76][R186.64], P0 ;  /* 0x0a880000ba027fae */ /* 0x004fe800081a104c */
[----:B------:R-:W2:Y:S04]  /*18eb0*/  LDL.64 R186, [R1+0xf30] ;  /* 0x000f300001ba7983 */ /* 0x000ea80000100a00 */
[----:B---3--:R-:W-:Y:S04]  /*18ec0*/  LDGSTS.E [R2+0xb000], desc[UR76][R190.64], P1 ;  /* 0x0b000000be027fae */ /* 0x008fe800089a104c */
[----:B----4-:R-:W-:Y:S04]  /*18ed0*/  LDGSTS.E [R2+0xb080], desc[UR76][R192.64], P0 ;  /* 0x0b080000c0027fae */ /* 0x010fe800081a104c */
[----:B------:R-:W3:Y:S04]  /*18ee0*/  LDL.64 R190, [R1+0xf28] ;  /* 0x000f280001be7983 */ /* 0x000ee80000100a00 */
[----:B------:R-:W4:Y:S04]  /*18ef0*/  LDL.64 R192, [R1+0xd08] ;  /* 0x000d080001c07983 */ /* 0x000f280000100a00 */
[----:B------:R-:W-:Y:S04]  /*18f00*/  LDGSTS.E [R2+0xb800], desc[UR76][R194.64], P1 ;  /* 0x0b800000c2027fae */ /* 0x000fe800089a104c */
[----:B------:R-:W4:Y:S04]  /*18f10*/  LDL.64 R194, [R1+0xec0] ;  /* 0x000ec00001c27983 */ /* 0x000f280000100a00 */
[----:B------:R-:W-:Y:S04]  /*18f20*/  LDGSTS.E [R2+0xb880], desc[UR76][R188.64], P0 ;  /* 0x0b880000bc027fae */ /* 0x000fe800081a104c */
[----:B------:R-:W-:Y:S04]  /*18f30*/  LDGSTS.E [R2+0xc000], desc[UR76][R238.64], P1 ;  /* 0x0c000000ee027fae */ /* 0x000fe800089a104c */
[----:B------:R-:W-:Y:S04]  /*18f40*/  LDGSTS.E [R2+0xc080], desc[UR76][R236.64], P0 ;  /* 0x0c080000ec027fae */ /* 0x000fe800081a104c */
[----:B------:R-:W4:Y:S04]  /*18f50*/  LDL.64 R188, [R1+0x10d0] ;  /* 0x0010d00001bc7983 */ /* 0x000f280000100a00 */
[----:B------:R-:W4:Y:S04]  /*18f60*/  LDL.64 R238, [R1+0xe90] ;  /* 0x000e900001ee7983 */ /* 0x000f280000100a00 */
[----:B------:R-:W4:Y:S04]  /*18f70*/  LDL.64 R236, [R1+0x10b8] ;  /* 0x0010b80001ec7983 */ /* 0x000f280000100a00 */
[----:B--2---:R-:W-:Y:S04]  /*18f80*/  LDGSTS.E [R2+0xc800], desc[UR76][R186.64], P1 ;  /* 0x0c800000ba027fae */ /* 0x004fe800089a104c */
[----:B------:R-:W-:Y:S04]  /*18f90*/  LDGSTS.E [R2+0xc880], desc[UR76][R234.64], P0 ;  /* 0x0c880000ea027fae */ /* 0x000fe800081a104c */
[----:B------:R-:W2:Y:S04]  /*18fa0*/  LDL.64 R186, [R1+0xeb0] ;  /* 0x000eb00001ba7983 */ /* 0x000ea80000100a00 */
[----:B---3--:R-:W-:Y:S04]  /*18fb0*/  LDGSTS.E [R2+0xd000], desc[UR76][R190.64], P1 ;  /* 0x0d000000be027fae */ /* 0x008fe800089a104c */
[----:B------:R-:W-:Y:S04]  /*18fc0*/  LDGSTS.E [R2+0xd080], desc[UR76][R232.64], P0 ;  /* 0x0d080000e8027fae */ /* 0x000fe800081a104c */
[----:B------:R-:W-:Y:S04]  /*18fd0*/  LDGSTS.E [R2+0xd800], desc[UR76][R230.64], P1 ;  /* 0x0d800000e6027fae */ /* 0x000fe800089a104c */
[----:B------:R-:W3:Y:S04]  /*18fe0*/  LDL.64 R190, [R1+0x10c8] ;  /* 0x0010c80001be7983 */ /* 0x000ee80000100a00 */
[----:B------:R-:W-:Y:S04]  /*18ff0*/  LDGSTS.E [R2+0xd880], desc[UR76][R228.64], P0 ;  /* 0x0d880000e4027fae */ /* 0x000fe800081a104c */
[----:B------:R-:W-:Y:S04]  /*19000*/  LDGSTS.E [R2+0xe000], desc[UR76][R226.64], P1 ;  /* 0x0e000000e2027fae */ /* 0x000fe800089a104c */
[----:B----4-:R-:W-:Y:S04]  /*19010*/  LDGSTS.E [R2+0xe080], desc[UR76][R192.64], P0 ;  /* 0x0e080000c0027fae */ /* 0x010fe800081a104c */
        /* <DEDUP_REMOVED lines=43> */
[----:B------:R-:W3:Y:S04]  /*192d0*/  LDL.64 R190, [R1+0x10a0] ;  /* 0x0010a00001be7983 */ /* 0x000ee80000100a00 */
[----:B----4-:R-:W-:Y:S04]  /*192e0*/  LDGSTS.E [R240+0x3180], desc[UR76][R192.64], P0 ;  /* 0x03180000c0f07fae */ /* 0x010fe800081a104c */
[----:B------:R-:W4:Y:S04]  /*192f0*/  LDL.64 R192, [R1+0x1060] ;  /* 0x0010600001c07983 */ /* 0x000f280000100a00 */
[----:B------:R-:W-:Y:S04]  /*19300*/  LDGSTS.E [R240+0x3900], desc[UR76][R194.64], P1 ;  /* 0x03900000c2f07fae */ /* 0x000fe800089a104c */
[----:B------:R-:W-:Y:S04]  /*19310*/  LDGSTS.E [R240+0x3980], desc[UR76][R238.64], P0 ;  /* 0x03980000eef07fae */ /* 0x000fe800081a104c */
[----:B------:R-:W-:Y:S04]  /*19320*/  LDGSTS.E [R240+0x4100], desc[UR76][R236.64], P1 ;  /* 0x04100000ecf07fae */ /* 0x000fe800089a104c */
[----:B------:R-:W4:Y:S04]  /*19330*/  LDL.64 R194, [R1+0xc80] ;  /* 0x000c800001c27983 */ /* 0x000f280000100a00 */
[----:B------:R-:W-:Y:S04]  /*19340*/  LDGSTS.E [R240+0x4180], desc[UR76][R188.64], P0 ;  /* 0x04180000bcf07fae */ /* 0x000fe800081a104c */
[----:B------:R-:W-:Y:S04]  /*19350*/  LDGSTS.E [R240+0x4900], desc[UR76][R234.64], P1 ;  /* 0x04900000eaf07fae */ /* 0x000fe800089a104c */
[----:B------:R-:W4:Y:S04]  /*19360*/  LDL.64 R238, [R1+0x1050] ;  /* 0x0010500001ee7983 */ /* 0x000f280000100a00 */
[----:B------:R-:W4:Y:S04]  /*19370*/  LDL.64 R188, [R1+0x1058] ;  /* 0x0010580001bc7983 */ /* 0x000f280000100a00 */
[----:B------:R-:W4:Y:S04]  /*19380*/  LDL.64 R236, [R1+0xc70] ;  /* 0x000c700001ec7983 */ /* 0x000f280000100a00 */
[----:B------:R-:W4:Y:S04]  /*19390*/  LDL.64 R234, [R1+0xc68] ;  /* 0x000c680001ea7983 */ /* 0x000f280000100a00 */
[----:B--2---:R-:W-:Y:S04]  /*193a0*/  LDGSTS.E [R240+0x4980], desc[UR76][R186.64], P0 ;  /* 0x04980000baf07fae */ /* 0x004fe800081a104c */
[----:B------:R-:W-:Y:S04]  /*193b0*/  LDGSTS.E [R240+0x5100], desc[UR76][R232.64], P1 ;  /* 0x05100000e8f07fae */ /* 0x000fe800089a104c */
[----:B------:R-:W-:Y:S04]  /*193c0*/  LDGSTS.E [R240+0x5180], desc[UR76][R230.64], P0 ;  /* 0x05180000e6f07fae */ /* 0x000fe800081a104c */
[----:B------:R-:W2:Y:S04]  /*193d0*/  LDL.64 R186, [R1+0xc78] ;  /* 0x000c780001ba7983 */ /* 0x000ea80000100a00 */
[----:B------:R-:W-:Y:S04]  /*193e0*/  LDGSTS.E [R240+0x5900], desc[UR76][R228.64], P1 ;  /* 0x05900000e4f07fae */ /* 0x000fe800089a104c */
[----:B------:R-:W-:Y:S04]  /*193f0*/  LDGSTS.E [R240+0x5980], desc[UR76][R226.64], P0 ;  /* 0x05980000e2f07fae */ /* 0x000fe800081a104c */
[----:B---3--:R-:W-:Y:S04]  /*19400*/  LDGSTS.E [R240+0x6100], desc[UR76][R190.64], P1 ;  /* 0x06100000bef07fae */ /* 0x008fe800089a104c */
[----:B------:R-:W-:Y:S04]  /*19410*/  LDGSTS.E [R240+0x6180], desc[UR76][R224.64], P0 ;  /* 0x06180000e0f07fae */ /* 0x000fe800081a104c */
[----:B------:R-:W-:Y:S04]  /*19420*/  LDGSTS.E [R240+0x6900], desc[UR76][R222.64], P1 ;  /* 0x06900000def07fae */ /* 0x000fe800089a104c */
[----:B------:R-:W3:Y:S04]  /*19430*/  LDL.64 R190, [R1+0x458] ;  /* 0x0004580001be7983 */ /* 0x000ee80000100a00 */
        /* <DEDUP_REMOVED lines=13> */
[----:B----4-:R-:W-:Y:S04]  /*19510*/  LDGSTS.E [R240+0xa100], desc[UR76][R192.64], P1 ;  /* 0x0a100000c0f07fae */ /* 0x010fe800089a104c */
[----:B------:R-:W4:Y:S04]  /*19520*/  LDL.64 R232, [R1+0xc60] ;  /* 0x000c600001e87983 */ /* 0x000f280000100a00 */
[----:B------:R-:W4:Y:S04]  /*19530*/  LDL.64 R230, [R1+0x1038] ;  /* 0x0010380001e67983 */ /* 0x000f280000100a00 */
[----:B------:R-:W4:Y:S04]  /*19540*/  LDL.64 R192, [R1+0x438] ;  /* 0x0004380001c07983 */ /* 0x000f280000100a00 */
        /* <DEDUP_REMOVED lines=26> */
[----:B------:R-:W-:Y:S04]  /*196f0*/  LDGSTS.E [R240+0xb900], desc[UR76][R238.64], P1 ;  /* 0x0b900000eef07fae */ /* 0x000fe800089a104c */
[----:B------:R-:W-:Y:S04]  /*19700*/  LDGSTS.E [R240+0xb980], desc[UR76][R236.64], P0 ;  /* 0x0b980000ecf07fae */ /* 0x000fe800081a104c */
[----:B------:R-:W4:Y:S04]  /*19710*/  LDL.64 R192, [R1+0x1130] ;  /* 0x0011300001c07983 */ /* 0x000f280000100a00 */
[----:B------:R-:W-:Y:S04]  /*19720*/  LDGSTS.E [R240+0xc100], desc[UR76][R194.64], P1 ;  /* 0x0c100000c2f07fae */ /* 0x000fe800089a104c */
[----:B------:R-:W-:Y:S04]  /*19730*/  LDGSTS.E [R240+0xc180], desc[UR76][R234.64], P0 ;  /* 0x0c180000eaf07fae */ /* 0x000fe800081a104c */
[----:B------:R-:W4:Y:S04]  /*19740*/  LDL.64 R238, [R1+0xc88] ;  /* 0x000c880001ee7983 */ /* 0x000f280000100a00 */
        /* <DEDUP_REMOVED lines=30> */
[----:B---3--:R-:W-:Y:S04]  /*19930*/  LDGSTS.E [R0+0x1a80], desc[UR76][R190.64], P0 ;  /* 0x01a80000be007fae */ /* 0x008fe800081a104c */
[----:B------:R-:W3:Y:S04]  /*19940*/  LDL.64 R224, [R1+0xbe0] ;  /* 0x000be00001e07983 */ /* 0x000ee80000100a00 */
[----:B------:R-:W3:Y:S04]  /*19950*/  LDL.64 R222, [R1+0x11e8] ;  /* 0x0011e80001de7983 */ /* 0x000ee80000100a00 */
[----:B------:R-:W3:Y:S04]  /*19960*/  LDL.64 R190, [R1+0x1120] ;  /* 0x0011200001be7983 */ /* 0x000ee80000100a00 */
[----:B------:R-:W3:Y:S04]  /*19970*/  LDL.64 R220, [R1+0xbd8] ;  /* 0x000bd80001dc7983 */ /* 0x000ee80000100a00 */
[----:B------:R-:W3:Y:S04]  /*19980*/  LDL.64 R218, [R1+0x11e0] ;  /* 0x0011e00001da7983 */ /* 0x000ee80000100a00 */
        /* <DEDUP_REMOVED lines=20> */
[----:B------:R-:W-:Y:S04]  /*19ad0*/  LDGSTS.E [R0+0x3280], desc[UR76][R238.64], P0 ;  /* 0x03280000ee007fae */ /* 0x000fe800081a104c */
[----:B------:R-:W-:Y:S04]  /*19ae0*/  LDGSTS.E [R0+0x3a00], desc[UR76][R236.64], P1 ;  /* 0x03a00000ec007fae */ /* 0x000fe800089a104c */
[----:B------:R-:W3:Y:S04]  /*19af0*/  LDL.64 R190, [R1+0xa20] ;  /* 0x000a200001be7983 */ /* 0x000ee80000100a00 */
[----:B------:R-:W3:Y:S04]  /*19b00*/  LDL.64 R238, [R1+0x1198] ;  /* 0x0011980001ee7983 */ /* 0x000ee80000100a00 */
[----:B------:R-:W3:Y:S04]  /*19b10*/  LDL.64 R236, [R1+0x990] ;  /* 0x0009900001ec7983 */ /* 0x000ee80000100a00 */
[----:B----4-:R-:W-:Y:S04]  /*19b20*/  LDGSTS.E [R0+0x3a80], desc[UR76][R192.64], P0 ;  /* 0x03a80000c0007fae */ /* 0x010fe800081a104c */
[----:B------:R-:W-:Y:S04]  /*19b30*/  LDGSTS.E [R0+0x4200], desc[UR76][R234.64], P1 ;  /* 0x04200000ea007fae */ /* 0x000fe800089a104c */
[----:B------:R-:W4:Y:S04]  /*19b40*/  LDL.64 R192, [R1+0x11a8] ;  /* 0x0011a80001c07983 */ /* 0x000f280000100a00 */
        /* <DEDUP_REMOVED lines=50> */
[----:B------:R-:W4:Y:S04]  /*19e70*/  LDL.64 R194, [R1+0x970] ;  /* 0x0009700001c27983 */ /* 0x000f280000100a00 */
[----:B------:R-:W-:Y:S04]  /*19e80*/  LDGSTS.E [R0+0xaa00], desc[UR76][R188.64], P1 ;  /* 0x0aa00000bc007fae */ /* 0x000fe800089a104c */
[----:B------:R-:W4:Y:S04]  /*19e90*/  LDL.64 R188, [R1+0xa78] ;  /* 0x000a780001bc7983 */ /* 0x000f280000100a00 */
[----:B--2---:R-:W-:Y:S04]  /*19ea0*/  LDGSTS.E [R0+0xaa80], desc[UR76][R186.64], P0 ;  /* 0x0aa80000ba007fae */ /* 0x004fe800081a104c */
[----:B------:R-:W-:Y:S04]  /*19eb0*/  LDGSTS.E [R0+0xb200], desc[UR76][R238.64], P1 ;  /* 0x0b200000ee007fae */ /* 0x000fe800089a104c */
[----:B------:R-:W-:Y:S04]  /*19ec0*/  LDGSTS.E [R0+0xb280], desc[UR76][R236.64], P0 ;  /* 0x0b280000ec007fae */ /* 0x000fe800081a104c */
[----:B------:R-:W2:Y:S04]  /*19ed0*/  LDL.64 R186, [R1+0x1210] ;  /* 0x0012100001ba7983 */ /* 0x000ea80000100a00 */
[----:B------:R-:W2:Y:S04]  /*19ee0*/  LDL.64 R238, [R1+0xa60] ;  /* 0x000a600001ee7983 */ /* 0x000ea80000100a00 */
[----:B------:R-:W2:Y:S04]  /*19ef0*/  LDL.64 R236, [R1+0x12f0] ;  /* 0x0012f00001ec7983 */ /* 0x000ea80000100a00 */
[----:B---3--:R-:W-:Y:S04]  /*19f00*/  LDGSTS.E [R0+0xba00], desc[UR76][R190.64], P1 ;  /* 0x0ba00000be007fae */ /* 0x008fe800089a104c */
[----:B------:R-:W-:Y:S04]  /*19f10*/  LDGSTS.E [R0+0xba80], desc[UR76][R234.64], P0 ;  /* 0x0ba80000ea007fae */ /* 0x000fe800081a104c */
[----:B------:R-:W3:Y:S04]  /*19f20*/  LDL.64 R190, [R1+0xa70] ;  /* 0x000a700001be7983 */ /* 0x000ee80000100a00 */
[----:B------:R-:W3:Y:S04]  /*19f30*/  LDL.64 R234, [R1+0x12e8] ;  /* 0x0012e80001ea7983 */ /* 0x000ee80000100a00 */
        /* <DEDUP_REMOVED lines=118> */
[----:B------:R-:W4:Y:S04]  /*1a6a0*/  LDL.64 R238, [R1+0x8e0] ;  /* 0x0008e00001ee7983 */ /* 0x000f280000100a00 */
[----:B------:R-:W4:Y:S04]  /*1a6b0*/  LDL.64 R236, [R1+0x1330] ;  /* 0x0013300001ec7983 */ /* 0x000f280000100a00 */
[----:B------:R-:W-:Y:S04]  /*1a6c0*/  LDGSTS.E [R242+0xb300], desc[UR76][R188.64], P1 ;  /* 0x0b300000bcf27fae */ /* 0x000fe800089a104c */
[----:B------:R-:W-:Y:S04]  /*1a6d0*/  LDGSTS.E [R242+0xb380], desc[UR76][R234.64], P0 ;  /* 0x0b380000eaf27fae */ /* 0x000fe800081a104c */
        /* <DEDUP_REMOVED lines=8> */
[----:B------:R-:W2:Y:S04]  /*1a760*/  LDL.64 R232, [R1+0x1400] ;  /* 0x0014000001e87983 */ /* 0x000ea80000100a00 */
[----:B------:R-:W2:Y:S04]  /*1a770*/  LDL.64 R230, [R1+0x8c8] ;  /* 0x0008c80001e67983 */ /* 0x000ea80000100a00 */
        /* <DEDUP_REMOVED lines=156> */
[----:B------:R-:W2:Y:S04]  /*1b140*/  LDL.64 R200, [R1+0x720] ;  /* 0x0007200001c87983 */ /* 0x000ea80000100a00 */
[----:B------:R-:W2:Y:S04]  /*1b150*/  LDL.64 R186, [R1+0x1420] ;  /* 0x0014200001ba7983 */ /* 0x000ea80000100a00 */
[----:B------:R-:W2:Y:S04]  /*1b160*/  LDL.64 R198, [R1+0x14e0] ;  /* 0x0014e00001c67983 */ /* 0x000ea80000100a00 */
        /* <DEDUP_REMOVED lines=101> */
[----:B------:R1:W-:Y:S04]  /*1b7c0*/  STL.64 [R1+0x3590], R242 ;  /* 0x003590f201007387 */ /* 0x0003e80000100a00 */
[----:B------:R-:W-:Y:S04]  /*1b7d0*/  LDGSTS.E [R243+0xfd80], desc[UR76][R194.64], P0 ;  /* 0x0fd80000c2f37fae */ /* 0x000fe800081a104c */
[----:B------:R-:W4:Y:S04]  /*1b7e0*/  LDL.64 R238, [R1+0x848] ;  /* 0x0008480001ee7983 */ /* 0x000f280000100a00 */
[----:B------:R-:W4:Y:S04]  /*1b7f0*/  LDL.64 R236, [R1+0x830] ;  /* 0x0008300001ec7983 */ /* 0x000f280000100a00 */
[----:B-1----:R-:W4:Y:S04]  /*1b800*/  LDL.64 R242, [R1+0x1518] ;  /* 0x0015180001f27983 */ /* 0x002f280000100a00 */
        /* <DEDUP_REMOVED lines=25> */
[----:B---3--:R-:W-:Y:S04]  /*1b9a0*/  LDGSTS.E [R241+0xe00], desc[UR76][R190.64], P1 ;  /* 0x00e00000bef17fae */ /* 0x008fe800089a104c */
[----:B------:R-:W3:Y:S04]  /*1b9b0*/  LDL.64 R190, [R1+0x7e8] ;  /* 0x0007e80001be7983 */ /* 0x000ee80000100a00 */
[----:B----4-:R-:W-:Y:S04]  /*1b9c0*/  LDGSTS.E [R241+0xe80], desc[UR76][R192.64], P0 ;  /* 0x00e80000c0f17fae */ /* 0x010fe800081a104c */
[----:B------:R-:W4:Y:S04]  /*1b9d0*/  LDL.64 R192, [R1+0x6f8] ;  /* 0x0006f80001c07983 */ /* 0x000f280000100a00 */
[----:B------:R-:W-:Y:S04]  /*1b9e0*/  LDGSTS.E [R241+0x1600], desc[UR76][R242.64], P1 ;  /* 0x01600000f2f17fae */ /* 0x000fe800089a104c */
[----:B------:R-:W-:Y:S04]  /*1b9f0*/  LDGSTS.E [R241+0x1680], desc[UR76][R238.64], P0 ;  /* 0x01680000eef17fae */ /* 0x000fe800081a104c */
        /* <DEDUP_REMOVED lines=184> */
[----:B--2---:R-:W-:Y:S04]  /*1c580*/  LDGSTS.E [R244+0x8780], desc[UR76][R186.64], P0 ;  /* 0x08780000baf47fae */ /* 0x004fe800081a104c */
[----:B------:R-:W-:Y:S04]  /*1c590*/  LDGSTS.E [R244+0x8f00], desc[UR76][R188.64], P1 ;  /* 0x08f00000bcf47fae */ /* 0x000fe800089a104c */
[----:B------:R-:W-:Y:S04]  /*1c5a0*/  LDGSTS.E [R244+0x8f80], desc[UR76][R220.64], P0 ;  /* 0x08f80000dcf47fae */ /* 0x000fe800081a104c */
[----:B------:R-:W2:Y:S04]  /*1c5b0*/  LDL.LU.64 R186, [R1+0x36b8] ;  /* 0x0036b80001ba7983 */ /* 0x000ea80000300a00 */
[----:B------:R-:W2:Y:S04]  /*1c5c0*/  LDL.LU.64 R188, [R1+0x36b0] ;  /* 0x0036b00001bc7983 */ /* 0x000ea80000300a00 */
[----:B------:R-:W2:Y:S04]  /*1c5d0*/  LDL.64 R220, [R1+0x4a8] ;  /* 0x0004a80001dc7983 */ /* 0x000ea80000100a00 */
[----:B---3--:R-:W-:Y:S04]  /*1c5e0*/  LDGSTS.E [R244+0x9700], desc[UR76][R190.64], P1 ;  /* 0x09700000bef47fae */ /* 0x008fe800089a104c */
[----:B------:R-:W-:Y:S04]  /*1c5f0*/  LDGSTS.E [R244+0x9780], desc[UR76][R216.64], P0 ;  /* 0x09780000d8f47fae */ /* 0x000fe800081a104c */
[----:B------:R-:W3:Y:S04]  /*1c600*/  LDL.LU.64 R190, [R1+0x36a8] ;  /* 0x0036a80001be7983 */ /* 0x000ee80000300a00 */
[----:B------:R-:W3:Y:S04]  /*1c610*/  LDL.64 R216, [R1+0x1b90] ;  /* 0x001b900001d87983 */ /* 0x000ee80000100a00 */
[----:B----4-:R-:W-:Y:S04]  /*1c620*/  LDGSTS.E [R244+0x9f00], desc[UR76][R192.64], P1 ;  /* 0x09f00000c0f47fae */ /* 0x010fe800089a104c */
[----:B------:R-:W-:Y:S04]  /*1c630*/  LDGSTS.E [R244+0x9f80], desc[UR76][R194.64], P0 ;  /* 0x09f80000c2f47fae */ /* 0x000fe800081a104c */
[----:B------:R-:W-:Y:S04]  /*1c640*/  LDGSTS.E [R244+0xa700], desc[UR76][R196.64], P1 ;  /* 0x0a700000c4f47fae */ /* 0x000fe800089a104c */
[----:B------:R-:W4:Y:S04]  /*1c650*/  LDL.LU.64 R192, [R1+0x36a0] ;  /* 0x0036a00001c07983 */ /* 0x000f280000300a00 */
[----:B------:R-:W4:Y:S04]  /*1c660*/  LDL.LU.64 R194, [R1+0x3698] ;  /* 0x0036980001c27983 */ /* 0x000f280000300a00 */
[----:B------:R-:W4:Y:S04]  /*1c670*/  LDL.LU.64 R196, [R1+0x3690] ;  /* 0x0036900001c47983 */ /* 0x000f280000300a00 */
[----:B------:R-:W-:Y:S04]  /*1c680*/  LDGSTS.E [R244+0xa780], desc[UR76][R198.64], P0 ;  /* 0x0a780000c6f47fae */ /* 0x000fe800081a104c */
[----:B------:R-:W-:Y:S04]  /*1c690*/  LDGSTS.E [R244+0xaf00], desc[UR76][R218.64], P1 ;  /* 0x0af00000daf47fae */ /* 0x000fe800089a104c */
[----:B------:R-:W-:Y:S04]  /*1c6a0*/  LDGSTS.E [R244+0xaf80], desc[UR76][R200.64], P0 ;  /* 0x0af80000c8f47fae */ /* 0x000fe800081a104c */
[----:B------:R-:W4:Y:S04]  /*1c6b0*/  LDL.LU.64 R198, [R1+0x3688] ;  /* 0x0036880001c67983 */ /* 0x000f280000300a00 */
        /* <DEDUP_REMOVED lines=8> */
[----:B------:R1:W-:Y:S04]  /*1c740*/  LDGSTS.E [R244+0xcf80], desc[UR76][R242.64], P0 ;  /* 0x0cf80000f2f47fae */ /* 0x0003e800081a104c */
[----:B------:R-:W-:Y:S04]  /*1c750*/  LDGSTS.E [R244+0xd700], desc[UR76][R238.64], P1 ;  /* 0x0d700000eef47fae */ /* 0x000fe800089a104c */
[----:B------:R-:W-:Y:S04]  /*1c760*/  LDGSTS.E [R244+0xd780], desc[UR76][R236.64], P0 ;  /* 0x0d780000ecf47fae */ /* 0x000fe800081a104c */
[----:B------:R-:W-:Y:S01]  /*1c770*/  LDGSTS.E [R244+0xdf00], desc[UR76][R234.64], P1 ;  /* 0x0df00000eaf47fae */ /* 0x000fe200089a104c */
[----:B-1----:R-:W1:Y:S03]  /*1c780*/  LDC R243, c[0x0][0x3a8] ;  /* 0x0000ea00fff37b82 */ /* 0x002e660000000800 */
[----:B------:R-:W-:Y:S04]  /*1c790*/  LDGSTS.E [R244+0xdf80], desc[UR76][R232.64], P0 ;  /* 0x0df80000e8f47fae */ /* 0x000fe800081a104c */
[----:B------:R-:W-:Y:S04]  /*1c7a0*/  LDGSTS.E [R244+0xe700], desc[UR76][R230.64], P1 ;  /* 0x0e700000e6f47fae */ /* 0x000fe800089a104c */
[----:B------:R-:W4:Y:S04]  /*1c7b0*/  LDL.LU.64 R200, [R1+0x3680] ;  /* 0x0036800001c87983 */ /* 0x000f280000300a00 */
        /* <DEDUP_REMOVED lines=8> */
[----:B------:R-:W4:Y:S04]  /*1c840*/  LDL.LU.64 R210, [R1+0x3658] ;  /* 0x0036580001d27983 */ /* 0x000f280000300a00 */
[----:B------:R-:W4:Y:S04]  /*1c850*/  LDL.LU.64 R212, [R1+0x3650] ;  /* 0x0036500001d47983 */ /* 0x000f280000300a00 */
[----:B------:R-:W4:Y:S04]  /*1c860*/  LDL.LU.64 R214, [R1+0x3648] ;  /* 0x0036480001d67983 */ /* 0x000f280000300a00 */
[----:B------:R-:W4:Y:S04]  /*1c870*/  LDL.LU.64 R222, [R1+0x310] ;  /* 0x0003100001de7983 */ /* 0x000f280000300a00 */
[----:B------:R-:W4:Y:S04]  /*1c880*/  LDL.LU.64 R228, [R1+0x308] ;  /* 0x0003080001e47983 */ /* 0x000f280000300a00 */
[----:B------:R-:W4:Y:S04]  /*1c890*/  LDL.LU.64 R234, [R1+0x300] ;  /* 0x0003000001ea7983 */ /* 0x000f280000300a00 */
[----:B------:R-:W4:Y:S04]  /*1c8a0*/  LDL.LU.64 R230, [R1+0x2f8] ;  /* 0x0002f80001e67983 */ /* 0x000f280000300a00 */
[----:B--2---:R-:W-:Y:S04]  /*1c8b0*/  LDGSTS.E [R244+0xf780], desc[UR76][R220.64], P0 ;  /* 0x0f780000dcf47fae */ /* 0x004fe800081a104c */
[----:B------:R-:W2:Y:S04]  /*1c8c0*/  LDL.LU.64 R220, [R1+0x290] ;  /* 0x0002900001dc7983 */ /* 0x000ea80000300a00 */
[----:B---3--:R3:W-:Y:S02]  /*1c8d0*/  LDGSTS.E [R244+0xff00], desc[UR76][R216.64], P1 ;  /* 0x0ff00000d8f47fae */ /* 0x0087e400089a104c */
[----:B---3--:R-:W3:Y:S08]  /*1c8e0*/  LDC R216, c[0x0][0x3a0] ;  /* 0x0000e800ffd87b82 */ /* 0x008ef00000000800 */
[----:B------:R-:W1:Y:S01]  /*1c8f0*/  LDC R217, c[0x0][0x3a0] ;  /* 0x0000e800ffd97b82 */ /* 0x000e620000000800 */
[----:B---3--:R-:W-:Y:S01]  /*1c900*/  VIADD R216, R216, 0xffffffaf ;  /* 0xffffffafd8d87836 */ /* 0x008fe20000000000 */
[----:B-1----:R-:W-:Y:S01]  /*1c910*/  IADD3 R245, PT, PT, R217, -0x55, RZ ;  /* 0xffffffabd9f57810 */ /* 0x002fe20007ffe0ff */
[----:B----4-:R-:W-:Y:S03]  /*1c920*/  LDGSTS.E [R244+0xff80], desc[UR76][R218.64], P0 ;  /* 0x0ff80000daf47fae */ /* 0x010fe600081a104c */
[----:B------:R-:W-:Y:S01]  /*1c930*/  ISETP.GE.U32.AND P0, PT, R216, 0x7fffff70, PT ;  /* 0x7fffff70d800780c */ /* 0x000fe20003f06070 */
[----:B------:R-:W0:Y:S04]  /*1c940*/  LDGDEPBAR ;  /* 0x00000000000079af */ /* 0x000e280000000000 */
[----:B------:R-:W3:Y:S04]  /*1c950*/  LDL.LU.64 R218, [R1+0x288] ;  /* 0x0002880001da7983 */ /* 0x000ee80000300a00 */
[----:B------:R-:W4:Y:S01]  /*1c960*/  LDL.LU.64 R216, [R1+0x280] ;  /* 0x0002800001d87983 */ /* 0x000f220000300a00 */
[----:B------:R-:W-:-:S04]  /*1c970*/  IMAD.SHL.U32 R242, R243, 0x40, RZ ;  /* 0x00000040f3f27824 */ /* 0x000fc800078e00ff */
[C---:B------:R-:W-:Y:S01]  /*1c980*/  IMAD.WIDE R142, R242.reuse, 0x4, R142 ;  /* 0x00000004f28e7825 */ /* 0x040fe200078e028e */
[----:B------:R-:W-:Y:S03]  /*1c990*/  BAR.SYNC.DEFER_BLOCKING 0x0 ;  /* 0x0000000000007b1d */ /* 0x000fe60000010000 */
[----:B------:R-:W-:-:S03]  /*1c9a0*/  IMAD.WIDE R140, R242, 0x4, R140 ;  /* 0x00000004f28c7825 */ /* 0x000fc600078e028c */
[----:B------:R1:W-:Y:S01]  /*1c9b0*/  STL.64 [R1+0x1940], R142 ;  /* 0x0019408e01007387 */ /* 0x0003e20000100a00 */
[----:B------:R-:W-:-:S04]  /*1c9c0*/  IMAD.WIDE R138, R242, 0x4, R138 ;  /* 0x00000004f28a7825 */ /* 0x000fc800078e028a */
[C---:B------:R-:W-:Y:S01]  /*1c9d0*/  IMAD.WIDE R136, R242.reuse, 0x4, R136 ;  /* 0x00000004f2887825 */ /* 0x040fe200078e0288 */
[----:B------:R1:W-:Y:S04]  /*1c9e0*/  STL.64 [R1+0x1948], R140 ;  /* 0x0019488c01007387 */ /* 0x0003e80000100a00 */
[----:B------:R-:W-:Y:S01]  /*1c9f0*/  @!PT LDS RZ, [RZ] ;  /* 0x00000000fffff984 */ /* 0x000fe20000000800 */
[----:B------:R-:W-:Y:S01]  /*1ca00*/  @!PT LDS RZ, [RZ] ;  /* 0x00000000fffff984 */ /* 0x000fe20000000800 */
[----:B------:R-:W-:Y:S01]  /*1ca10*/  @!PT LDS RZ, [RZ] ;  /* 0x00000000fffff984 */ /* 0x000fe20000000800 */
[----:B------:R1:W-:Y:S04]  /*1ca20*/  LDGSTS.E [R2+0x28000], desc[UR76][R142.64], !P6 ;  /* 0x280000008e027fae */ /* 0x0003e8000f1a104c */
[----:B------:R1:W-:Y:S04]  /*1ca30*/  STL.64 [R1+0x1950], R138 ;  /* 0x0019508a01007387 */ /* 0x0003e80000100a00 */
[----:B------:R1:W-:Y:S04]  /*1ca40*/  STL.64 [R1+0x1958], R136 ;  /* 0x0019588801007387 */ /* 0x0003e80000100a00 */
[----:B------:R-:W4:Y:S04]  /*1ca50*/  LDL.LU.64 R232, [R1+0x278] ;  /* 0x0002780001e87983 */ /* 0x000f280000300a00 */
[----:B------:R1:W-:Y:S04]  /*1ca60*/  LDGSTS.E [R2+0x28080], desc[UR76][R140.64], !P6 ;  /* 0x280800008c027fae */ /* 0x0003e8000f1a104c */
[----:B------:R-:W4:Y:S04]  /*1ca70*/  LDL.LU.64 R226, [R1+0x210] ;  /* 0x0002100001e27983 */ /* 0x000f280000300a00 */
[----:B------:R-:W4:Y:S04]  /*1ca80*/  LDL.LU.64 R224, [R1+0x208] ;  /* 0x0002080001e07983 */ /* 0x000f280000300a00 */
[----:B------:R-:W-:Y:S04]  /*1ca90*/  STL [R1+0x3598], R244 ;  /* 0x003598f401007387 */ /* 0x000fe80000100800 */
[----:B------:R1:W-:Y:S04]  /*1caa0*/  LDGSTS.E [R2+0x28100], desc[UR76][R138.64], !P6 ;  /* 0x281000008a027fae */ /* 0x0003e8000f1a104c */
[----:B------:R1:W-:Y:S02]  /*1cab0*/  LDGSTS.E [R2+0x28180], desc[UR76][R136.64], !P6 ;  /* 0x2818000088027fae */ /* 0x0003e4000f1a104c */
[----:B-1----:R-:W-:Y:S01]  /*1cac0*/  IMAD.WIDE R142, R242, 0x4, R228 ;  /* 0x00000004f28e7825 */ /* 0x002fe200078e02e4 */
[----:B------:R-:W-:Y:S01]  /*1cad0*/  ISETP.GE.U32.AND P1, PT, R252, 0x7fffff74, PT ;  /* 0x7fffff74fc00780c */ /* 0x000fe20003f26070 */
[----:B------:R-:W1:Y:S02]  /*1cae0*/  LDC R229, c[0x0][0x3a0] ;  /* 0x0000e800ffe57b82 */ /* 0x000e640000000800 */
[----:B------:R-:W-:-:S04]  /*1caf0*/  IMAD.WIDE R222, R242, 0x4, R222 ;  /* 0x00000004f2de7825 */ /* 0x000fc800078e02de */
[C---:B------:R-:W-:Y:S01]  /*1cb00*/  IMAD.WIDE R140, R242.reuse, 0x4, R234 ;  /* 0x00000004f28c7825 */ /* 0x040fe200078e02ea */
[----:B------:R-:W-:Y:S03]  /*1cb10*/  STL.64 [R1+0xa10], R222 ;  /* 0x000a10de01007387 */ /* 0x000fe60000100a00 */
[----:B------:R-:W-:Y:S01]  /*1cb20*/  IMAD.WIDE R138, R242, 0x4, R230 ;  /* 0x00000004f28a7825 */ /* 0x000fe200078e02e6 */
[----:B------:R-:W-:Y:S01]  /*1cb30*/  STL.64 [R1+0xa90], R142 ;  /* 0x000a908e01007387 */ /* 0x000fe20000100a00 */
[----:B------:R-:W-:Y:S01]  /*1cb40*/  ISETP.GE.U32.AND P6, PT, R245, 0x7fffff6c, PT ;  /* 0x7fffff6cf500780c */ /* 0x000fe20003fc6070 */
[----:B------:R-:W2:Y:S02]  /*1cb50*/  LDC R252, c[0x0][0x3a0] ;  /* 0x0000e800fffc7b82 */ /* 0x000ea40000000800 */
[----:B------:R-:W4:Y:S04]  /*1cb60*/  LDL.LU.64 R238, [R1+0x200] ;  /* 0x0002000001ee7983 */ /* 0x000f280000300a00 */
[----:B------:R-:W-:Y:S02]  /*1cb70*/  STL.64 [R1+0xab0], R140 ;  /* 0x000ab08c01007387 */ /* 0x000fe40000100a00 */
[----:B------:R-:W2:Y:S02]  /*1cb80*/  LDC R137, c[0x0][0x3a0] ;  /* 0x0000e800ff897b82 */ /* 0x000ea40000000800 */
[----:B------:R-:W4:Y:S01]  /*1cb90*/  LDL.LU.64 R236, [R1+0x1f8] ;  /* 0x0001f80001ec7983 */ /* 0x000f220000300a00 */
[----:B-1----:R-:W-:-:S03]  /*1cba0*/  VIADD R136, R229, 0xffffffa7 ;  /* 0xffffffa7e5887836 */ /* 0x002fc60000000000 */
[----:B------:R-:W-:Y:S04]  /*1cbb0*/  LDGSTS.E [R2+0x28800], desc[UR76][R222.64], !P4 ;  /* 0x28800000de027fae */ /* 0x000fe8000e1a104c */
[----:B------:R-:W-:Y:S04]  /*1cbc0*/  LDGSTS.E [R2+0x28880], desc[UR76][R142.64], !P4 ;  /* 0x288800008e027fae */ /* 0x000fe8000e1a104c */
[----:B------:R1:W-:Y:S04]  /*1cbd0*/  STL.64 [R1+0xad0], R138 ;  /* 0x000ad08a01007387 */ /* 0x0003e80000100a00 */
[----:B------:R-:W-:Y:S04]  /*1cbe0*/  LDGSTS.E [R2+0x28900], desc[UR76][R140.64], !P4 ;  /* 0x289000008c027fae */ /* 0x000fe8000e1a104c */
[----:B------:R1:W-:Y:S01]  /*1cbf0*/  LDGSTS.E [R2+0x28980], desc[UR76][R138.64], !P4 ;  /* 0x289800008a027fae */ /* 0x0003e2000e1a104c */
[C---:B--2---:R-:W-:Y:S01]  /*1cc00*/  IMAD.WIDE R230, R242.reuse, 0x4, R220 ;  /* 0x00000004f2e67825 */ /* 0x044fe200078e02dc */
[----:B-1----:R-:W1:Y:S04]  /*1cc10*/  LDC R139, c[0x0][0x3a0] ;  /* 0x0000e800ff8b7b82 */ /* 0x002e680000000800 */
[----:B------:R-:W-:Y:S01]  /*1cc20*/  LDGSTS.E [R2+0x29000], desc[UR76][R230.64], !P5 ;  /* 0x29000000e6027fae */ /* 0x000fe2000e9a104c */
[----:B---3--:R-:W-:-:S03]  /*1cc30*/  IMAD.WIDE R228, R242, 0x4, R218 ;  /* 0x00000004f2e47825 */ /* 0x008fc600078e02da */
[----:B------:R-:W2:Y:S01]  /*1cc40*/  LDC R138, c[0x0][0x3a0] ;  /* 0x0000e800ff8a7b82 */ /* 0x000ea20000000800 */
[C---:B----4-:R-:W-:Y:S01]  /*1cc50*/  IMAD.WIDE R142, R242.reuse, 0x4, R216 ;  /* 0x00000004f28e7825 */ /* 0x050fe200078e02d8 */
[----:B------:R-:W-:Y:S04]  /*1cc60*/  LDGSTS.E [R2+0x29080], desc[UR76][R228.64], !P5 ;  /* 0x29080000e4027fae */ /* 0x000fe8000e9a104c */
[----:B------:R-:W3:Y:S04]  /*1cc70*/  LDL.LU.64 R216, [R1+0x190] ;  /* 0x0001900001d87983 */ /* 0x000ee80000300a00 */
[----:B------:R-:W-:Y:S04]  /*1cc80*/  STL.64 [R1+0xaf0], R230 ;  /* 0x000af0e601007387 */ /* 0x000fe80000100a00 */
[----:B------:R-:W4:Y:S04]  /*1cc90*/  LDL.LU.64 R218, [R1+0x188] ;  /* 0x0001880001da7983 */ /* 0x000f280000300a00 */
[----:B------:R1:W-:Y:S04]  /*1cca0*/  STL.64 [R1+0xb10], R228 ;  /* 0x000b10e401007387 */ /* 0x0003e80000100a00 */
[----:B------:R-:W2:Y:S04]  /*1ccb0*/  LDL.LU.64 R220, [R1+0x180] ;  /* 0x0001800001dc7983 */ /* 0x000ea80000300a00 */
[----:B------:R1:W-:Y:S04]  /*1ccc0*/  STL.64 [R1+0xb30], R142 ;  /* 0x000b308e01007387 */ /* 0x0003e80000100a00 */
[----:B------:R-:W2:Y:S04]  /*1ccd0*/  LDL.LU.64 R222, [R1+0x178] ;  /* 0x0001780001de7983 */ /* 0x000ea80000300a00 */
[----:B------:R1:W-:Y:S01]  /*1cce0*/  LDGSTS.E [R2+0x29100], desc[UR76][R142.64], !P5 ;  /* 0x291000008e027fae */ /* 0x0003e2000e9a104c */
[----:B------:R-:W-:-:S05]  /*1ccf0*/  IMAD.WIDE R140, R242, 0x4, R232 ;  /* 0x00000004f28c7825 */ /* 0x000fca00078e02e8 */
[----:B------:R1:W-:Y:S01]  /*1cd00*/  STL.64 [R1+0xb50], R140 ;  /* 0x000b508c01007387 */ /* 0x0003e20000100a00 */
[----:B------:R-:W-:-:S03]  /*1cd10*/  IMAD.WIDE R234, R242, 0x4, R226 ;  /* 0x00000004f2ea7825 */ /* 0x000fc600078e02e2 */
[----:B------:R1:W-:Y:S01]  /*1cd20*/  LDGSTS.E [R2+0x29180], desc[UR76][R140.64], !P5 ;  /* 0x291800008c027fae */ /* 0x0003e2000e9a104c */
[----:B------:R-:W-:-:S03]  /*1cd30*/  IMAD.WIDE R232, R242, 0x4, R224 ;  /* 0x00000004f2e87825 */ /* 0x000fc600078e02e0 */
[----:B------:R-:W-:Y:S04]  /*1cd40*/  LDGSTS.E [R2+0x29800], desc[UR76][R234.64], !P1 ;  /* 0x29800000ea027fae */ /* 0x000fe8000c9a104c */
[----:B------:R-:W2:Y:S04]  /*1cd50*/  LDL.LU.64 R224, [R1+0x110] ;  /* 0x0001100001e07983 */ /* 0x000ea80000300a00 */
[----:B------:R-:W2:Y:S04]  /*1cd60*/  LDL.LU.64 R226, [R1+0x108] ;  /* 0x0001080001e27983 */ /* 0x000ea80000300a00 */
[----:B------:R-:W-:Y:S04]  /*1cd70*/  STL.64 [R1+0xb90], R234 ;  /* 0x000b90ea01007387 */ /* 0x000fe80000100a00 */
[----:B-1----:R-:W2:Y:S04]  /*1cd80*/  LDL.LU.64 R228, [R1+0x100] ;  /* 0x0001000001e47983 */ /* 0x002ea80000300a00 */
[----:B------:R1:W-:Y:S04]  /*1cd90*/  STL.64 [R1+0xbb0], R232 ;  /* 0x000bb0e801007387 */ /* 0x0003e80000100a00 */
[----:B------:R-:W2:Y:S04]  /*1cda0*/  LDL.LU.64 R230, [R1+0xf8] ;  /* 0x0000f80001e67983 */ /* 0x000ea80000300a00 */
[----:B------:R1:W-:Y:S01]  /*1cdb0*/  LDGSTS.E [R2+0x29880], desc[UR76][R232.64], !P1 ;  /* 0x29880000e8027fae */ /* 0x0003e2000c9a104c */
[----:B------:R-:W-:-:S04]  /*1cdc0*/  IMAD.WIDE R142, R242, 0x4, R238 ;  /* 0x00000004f28e7825 */ /* 0x000fc800078e02ee */
[C---:B------:R-:W-:Y:S01]  /*1cdd0*/  IMAD.WIDE R140, R242.reuse, 0x4, R236 ;  /* 0x00000004f28c7825 */ /* 0x040fe200078e02ec */
[----:B------:R-:W-:Y:S04]  /*1cde0*/  STL.64 [R1+0xbc8], R142 ;  /* 0x000bc88e01007387 */ /* 0x000fe80000100a00 */
[----:B------:R2:W-:Y:S04]  /*1cdf0*/  STL.64 [R1+0xc00], R140 ;  /* 0x000c008c01007387 */ /* 0x0005e80000100a00 */
[----:B-1----:R-:W2:Y:S04]  /*1ce00*/  LDL.LU.64 R232, [R1+0x90] ;  /* 0x0000900001e87983 */ /* 0x002ea80000300a00 */
[----:B------:R-:W2:Y:S04]  /*1ce10*/  LDL.LU.64 R234, [R1+0x88] ;  /* 0x0000880001ea7983 */ /* 0x000ea80000300a00 */
[----:B------:R-:W2:Y:S04]  /*1ce20*/  LDL.LU.64 R236, [R1+0x80] ;  /* 0x0000800001ec7983 */ /* 0x000ea80000300a00 */
[----:B------:R-:W2:Y:S04]  /*1ce30*/  LDL.LU.64 R244, [R1+0x78] ;  /* 0x0000780001f47983 */ /* 0x000ea80000300a00 */
[----:B------:R-:W-:Y:S04]  /*1ce40*/  LDGSTS.E [R2+0x29900], desc[UR76][R142.64], !P1 ;  /* 0x299000008e027fae */ /* 0x000fe8000c9a104c */
[----:B------:R-:W-:Y:S01]  /*1ce50*/  LDGSTS.E [R2+0x29980], desc[UR76][R140.64], !P1 ;  /* 0x299800008c027fae */ /* 0x000fe2000c9a104c */
[----:B---3--:R-:W-:-:S05]  /*1ce60*/  IMAD.WIDE R216, R242, 0x4, R216 ;  /* 0x00000004f2d87825 */ /* 0x008fca00078e02d8 */
[----:B------:R1:W-:Y:S01]  /*1ce70*/  STL.64 [R1+0xc90], R216 ;  /* 0x000c90d801007387 */ /* 0x0003e20000100a00 */
[----:B----4-:R-:W-:-:S03]  /*1ce80*/  IMAD.WIDE R218, R242, 0x4, R218 ;  /* 0x00000004f2da7825 */ /* 0x010fc600078e02da */
[----:B------:R-:W3:Y:S04]  /*1ce90*/  LDL.LU.64 R238, [R1+0x10] ;  /* 0x0000100001ee7983 */ /* 0x000ee80000300a00 */
[----:B------:R4:W-:Y:S01]  /*1cea0*/  STL.64 [R1+0xcf0], R218 ;  /* 0x000cf0da01007387 */ /* 0x0009e20000100a00 */
[----:B--2---:R-:W-:-:S03]  /*1ceb0*/  IMAD.WIDE R220, R242, 0x4, R220 ;  /* 0x00000004f2dc7825 */ /* 0x004fc600078e02dc */
[----:B------:R-:W2:Y:S04]  /*1cec0*/  LDL.LU.64 R140, [R1+0x8] ;  /* 0x00000800018c7983 */ /* 0x000ea80000300a00 */
[----:B------:R1:W-:Y:S04]  /*1ced0*/  STL.64 [R1+0xda0], R220 ;  /* 0x000da0dc01007387 */ /* 0x0003e80000100a00 */
[----:B------:R-:W2:Y:S01]  /*1cee0*/  LDL.LU.64 R142, [R1] ;  /* 0x00000000018e7983 */ /* 0x000ea20000300a00 */
[----:B------:R-:W-:Y:S01]  /*1cef0*/  ISETP.GE.U32.AND P4, PT, R136, 0x7fffff68, PT ;  /* 0x7fffff688800780c */ /* 0x000fe20003f86070 */
[----:B------:R-:W-:-:S02]  /*1cf00*/  VIADD R136, R252, 0xffffffa3 ;  /* 0xffffffa3fc887836 */ /* 0x000fc40000000000 */
[----:B------:R-:W-:Y:S01]  /*1cf10*/  IMAD.WIDE R222, R242, 0x4, R222 ;  /* 0x00000004f2de7825 */ /* 0x000fe200078e02de */
[----:B------:R-:W-:Y:S02]  /*1cf20*/  LDGSTS.E [R2+0x2a000], desc[UR76][R216.64], !P0 ;  /* 0x2a000000d8027fae */ /* 0x000fe4000c1a104c */
[----:B------:R-:W-:Y:S01]  /*1cf30*/  ISETP.GE.U32.AND P5, PT, R136, 0x7fffff64, PT ;  /* 0x7fffff648800780c */ /* 0x000fe20003fa6070 */
[----:B------:R-:W-:Y:S01]  /*1cf40*/  VIADD R136, R137, 0xffffff9f ;  /* 0xffffff9f89887836 */ /* 0x000fe20000000000 */
[----:B------:R4:W-:Y:S01]  /*1cf50*/  STL.64 [R1+0xe00], R222 ;  /* 0x000e00de01007387 */ /* 0x0009e20000100a00 */
[----:B------:R-:W4:Y:S03]  /*1cf60*/  LDC R137, c[0x0][0x3a0] ;  /* 0x0000e800ff897b82 */ /* 0x000f260000000800 */
[----:B------:R-:W-:Y:S01]  /*1cf70*/  LDGSTS.E [R2+0x2a080], desc[UR76][R218.64], !P0 ;  /* 0x2a080000da027fae */ /* 0x000fe2000c1a104c */
[----:B------:R-:W-:-:S03]  /*1cf80*/  ISETP.GE.U32.AND P1, PT, R136, 0x7fffff60, PT ;  /* 0x7fffff608800780c */ /* 0x000fc60003f26070 */
[----:B-1----:R-:W2:Y:S01]  /*1cf90*/  LDL.LU.64 R216, [R1+0x3640] ;  /* 0x0036400001d87983 */ /* 0x002ea20000300a00 */
[----:B------:R-:W-:Y:S02]  /*1cfa0*/  IADD3 R136, PT, PT, R139, -0x65, RZ ;  /* 0xffffff9b8b887810 */ /* 0x000fe40007ffe0ff */
[----:B------:R-:W1:Y:S01]  /*1cfb0*/  LDC R139, c[0x0][0x3a0] ;  /* 0x0000e800ff8b7b82 */ /* 0x000e620000000800 */
[----:B------:R-:W-:Y:S04]  /*1cfc0*/  LDGSTS.E [R2+0x2a100], desc[UR76][R220.64], !P0 ;  /* 0x2a100000dc027fae */ /* 0x000fe8000c1a104c */
[----:B----4-:R-:W4:Y:S01]  /*1cfd0*/  LDL.LU.64 R218, [R1+0x3638] ;  /* 0x0036380001da7983 */ /* 0x010f220000300a00 */
[----:B------:R-:W-:-:S03]  /*1cfe0*/  IMAD.WIDE R224, R242, 0x4, R224 ;  /* 0x00000004f2e07825 */ /* 0x000fc600078e02e0 */
[----:B------:R-:W-:Y:S01]  /*1cff0*/  LDGSTS.E [R2+0x2a180], desc[UR76][R222.64], !P0 ;  /* 0x2a180000de027fae */ /* 0x000fe2000c1a104c */
[----:B------:R-:W-:-:S03]  /*1d000*/  IMAD.WIDE R226, R242, 0x4, R226 ;  /* 0x00000004f2e27825 */ /* 0x000fc600078e02e2 */
[----:B------:R-:W4:Y:S04]  /*1d010*/  LDL.LU.64 R220, [R1+0x3630] ;  /* 0x0036300001dc7983 */ /* 0x000f280000300a00 */
[----:B------:R-:W-:Y:S01]  /*1d020*/  LDGSTS.E [R2+0x2a800], desc[UR76][R224.64], !P6 ;  /* 0x2a800000e0027fae */ /* 0x000fe2000f1a104c */
[----:B------:R-:W-:-:S03]  /*1d030*/  IMAD.WIDE R228, R242, 0x4, R228 ;  /* 0x00000004f2e47825 */ /* 0x000fc600078e02e4 */
[----:B------:R-:W4:Y:S04]  /*1d040*/  LDL.LU.64 R222, [R1+0x3628] ;  /* 0x0036280001de7983 */ /* 0x000f280000300a00 */
[----:B------:R1:W-:Y:S01]  /*1d050*/  STL.64 [R1+0xe28], R224 ;  /* 0x000e28e001007387 */ /* 0x0003e20000100a00 */
[----:B------:R-:W-:-:S03]  /*1d060*/  IMAD.WIDE R230, R242, 0x4, R230 ;  /* 0x00000004f2e67825 */ /* 0x000fc600078e02e6 */
[----:B------:R1:W-:Y:S04]  /*1d070*/  STL.64 [R1+0xe60], R226 ;  /* 0x000e60e201007387 */ /* 0x0003e80000100a00 */
[----:B------:R-:W-:Y:S04]  /*1d080*/  LDGSTS.E [R2+0x2a880], desc[UR76][R226.64], !P6 ;  /* 0x2a880000e2027fae */ /* 0x000fe8000f1a104c */
[----:B-1----:R-:W4:Y:S04]  /*1d090*/  LDL.LU.64 R224, [R1+0x3620] ;  /* 0x0036200001e07983 */ /* 0x002f280000300a00 */
[----:B------:R1:W-:Y:S04]  /*1d0a0*/  STL.64 [R1+0xe88], R228 ;  /* 0x000e88e401007387 */ /* 0x0003e80000100a00 */
[----:B------:R-:W4:Y:S01]  /*1d0b0*/  LDL.LU.64 R226, [R1+0x3618] ;  /* 0x0036180001e27983 */ /* 0x000f220000300a00 */
[----:B------:R-:W-:-:S03]  /*1d0c0*/  ISETP.GE.U32.AND P0, PT, R136, 0x7fffff5c, PT ;  /* 0x7fffff5c8800780c */ /* 0x000fc60003f06070 */
[----:B------:R1:W-:Y:S04]  /*1d0d0*/  STL.64 [R1+0x1570], R230 ;  /* 0x001570e601007387 */ /* 0x0003e80000100a00 */
[----:B------:R-:W-:Y:S01]  /*1d0e0*/  LDGSTS.E [R2+0x2a900], desc[UR76][R228.64], !P6 ;  /* 0x2a900000e4027fae */ /* 0x000fe2000f1a104c */
[----:B------:R-:W-:Y:S02]  /*1d0f0*/  VIADD R136, R138, 0xffffff97 ;  /* 0xffffff978a887836 */ /* 0x000fe40000000000 */
[----:B------:R-:W2:Y:S01]  /*1d100*/  LDC R138, c[0x0][0x3a0] ;  /* 0x0000e800ff8a7b82 */ /* 0x000ea20000000800 */
[----:B------:R-:W-:Y:S04]  /*1d110*/  LDGSTS.E [R2+0x2a980], desc[UR76][R230.64], !P6 ;  /* 0x2a980000e6027fae */ /* 0x000fe8000f1a104c */
[----:B-1----:R-:W4:Y:S04]  /*1d120*/  LDL.LU.64 R228, [R1+0x3610] ;  /* 0x0036100001e47983 */ /* 0x002f280000300a00 */
[----:B------:R-:W4:Y:S01]  /*1d130*/  LDL.LU.64 R230, [R1+0x3608] ;  /* 0x0036080001e67983 */ /* 0x000f220000300a00 */
[----:B------:R-:W-:-:S04]  /*1d140*/  IMAD.WIDE R232, R242, 0x4, R232 ;  /* 0x00000004f2e87825 */ /* 0x000fc800078e02e8 */
[C---:B------:R-:W-:Y:S01]  /*1d150*/  IMAD.WIDE R234, R242.reuse, 0x4, R234 ;  /* 0x00000004f2ea7825 */ /* 0x040fe200078e02ea */
[----:B------:R1:W-:Y:S03]  /*1d160*/  STL.64 [R1+0x1588], R232 ;  /* 0x001588e801007387 */ /* 0x0003e60000100a00 */
[C---:B------:R-:W-:Y:S01]  /*1d170*/  IMAD.WIDE R236, R242.reuse, 0x4, R236 ;  /* 0x00000004f2ec7825 */ /* 0x040fe200078e02ec */
[----:B------:R1:W-:Y:S03]  /*1d180*/  STL.64 [R1+0x15a0], R234 ;  /* 0x0015a0ea01007387 */ /* 0x0003e60000100a00 */
[----:B------:R-:W-:Y:S01]  /*1d190*/  IMAD.WIDE R244, R242, 0x4, R244 ;  /* 0x00000004f2f47825 */ /* 0x000fe200078e02f4 */
[----:B------:R-:W-:Y:S04]  /*1d1a0*/  LDGSTS.E [R2+0x2b000], desc[UR76][R232.64], !P4 ;  /* 0x2b000000e8027fae */ /* 0x000fe8000e1a104c */
[----:B------:R-:W-:Y:S04]  /*1d1b0*/  LDGSTS.E [R2+0x2b080], desc[UR76][R234.64], !P4 ;  /* 0x2b080000ea027fae */ /* 0x000fe8000e1a104c */
[----:B------:R-:W-:Y:S04]  /*1d1c0*/  LDGSTS.E [R2+0x2b100], desc[UR76][R236.64], !P4 ;  /* 0x2b100000ec027fae */ /* 0x000fe8000e1a104c */
[----:B-1----:R-:W4:Y:S04]  /*1d1d0*/  LDL.LU.64 R232, [R1+0x3600] ;  /* 0x0036000001e87983 */ /* 0x002f280000300a00 */
[----:B------:R1:W-:Y:S04]  /*1d1e0*/  STL.64 [R1+0x15b8], R236 ;  /* 0x0015b8ec01007387 */ /* 0x0003e80000100a00 */
[----:B------:R-:W4:Y:S04]  /*1d1f0*/  LDL.LU.64 R234, [R1+0x35f8] ;  /* 0x0035f80001ea7983 */ /* 0x000f280000300a00 */
[----:B------:R2:W-:Y:S04]  /*1d200*/  STL.64 [R1+0x15d0], R244 ;  /* 0x0015d0f401007387 */ /* 0x0005e80000100a00 */
[----:B------:R2:W-:Y:S01]  /*1d210*/  LDGSTS.E [R2+0x2b180], desc[UR76][R244.64], !P4 ;  /* 0x2b180000f4027fae */ /* 0x0005e2000e1a104c */
[----:B------:R-:W-:Y:S01]  /*1d220*/  ISETP.GE.U32.AND P6, PT, R136, 0x7fffff58, PT ;  /* 0x7fffff588800780c */ /* 0x000fe20003fc6070 */
[----:B------:R-:W-:-:S02]  /*1d230*/  VIADD R136, R137, 0xffffff93 ;  /* 0xffffff9389887836 */ /* 0x000fc40000000000 */
[----:B-1----:R-:W4:Y:S01]  /*1d240*/  LDL.LU.64 R236, [R1+0x35f0] ;  /* 0x0035f00001ec7983 */ /* 0x002f220000300a00 */
[C---:B------:R-:W-:Y:S01]  /*1d250*/  IMAD.WIDE R134, R242.reuse, 0x4, R134 ;  /* 0x00000004f2867825 */ /* 0x040fe200078e0286 */
[----:B------:R-:W1:Y:S03]  /*1d260*/  LDC R137, c[0x0][0x3a0] ;  /* 0x0000e800ff897b82 */ /* 0x000e660000000800 */
[----:B------:R-:W-:Y:S01]  /*1d270*/  IMAD.WIDE R132, R242, 0x4, R132 ;  /* 0x00000004f2847825 */ /* 0x000fe200078e0284 */
[----:B------:R-:W-:-:S03]  /*1d280*/  ISETP.GE.U32.AND P4, PT, R136, 0x7fffff54, PT ;  /* 0x7fffff548800780c */ /* 0x000fc60003f86070 */
[----:B------:R-:W-:-:S04]  /*1d290*/  IMAD.WIDE R130, R242, 0x4, R130 ;  /* 0x00000004f2827825 */ /* 0x000fc800078e0282 */
[----:B------:R-:W-:Y:S02]  /*1d2a0*/  VIADD R136, R139, 0xffffff8f ;  /* 0xffffff8f8b887836 */ /* 0x000fe40000000000 */
[----:B------:R-:W-:-:S04]  /*1d2b0*/  IMAD.WIDE R126, R242, 0x4, R126 ;  /* 0x00000004f27e7825 */ /* 0x000fc800078e027e */
        /* <DEDUP_REMOVED lines=17> */
[----:B---3--:R-:W-:-:S04]  /*1d3d0*/  IMAD.WIDE R238, R242, 0x4, R238 ;  /* 0x00000004f2ee7825 */ /* 0x008fc800078e02ee */
[C---:B--2---:R-:W-:Y:S01]  /*1d3e0*/  IMAD.WIDE R244, R242.reuse, 0x4, R140 ;  /* 0x00000004f2f47825 */ /* 0x044fe200078e028c */
[----:B------:R2:W-:Y:S03]  /*1d3f0*/  STL.64 [R1+0x15f0], R238 ;  /* 0x0015f0ee01007387 */ /* 0x0005e60000100a00 */
[C---:B------:R-:W-:Y:S01]  /*1d400*/  IMAD.WIDE R140, R242.reuse, 0x4, R250 ;  /* 0x00000004f28c7825 */ /* 0x040fe200078e02fa */
[----:B------:R-:W-:Y:S03]  /*1d410*/  STL.64 [R1+0x1608], R244 ;  /* 0x001608f401007387 */ /* 0x000fe60000100a00 */
[C---:B------:R-:W-:Y:S01]  /*1d420*/  IMAD.WIDE R142, R242.reuse, 0x4, R142 ;  /* 0x00000004f28e7825 */ /* 0x040fe200078e028e */
[----:B------:R-:W-:Y:S04]  /*1d430*/  LDGSTS.E [R2+0x2b800], desc[UR76][R238.64], !P5 ;  /* 0x2b800000ee027fae */ /* 0x000fe8000e9a104c */
[----:B------:R-:W-:Y:S04]  /*1d440*/  LDGSTS.E [R2+0x2b880], desc[UR76][R244.64], !P5 ;  /* 0x2b880000f4027fae */ /* 0x000fe8000e9a104c */
[----:B------:R-:W-:Y:S04]  /*1d450*/  LDGSTS.E [R2+0x2b900], desc[UR76][R142.64], !P5 ;  /* 0x2b9000008e027fae */ /* 0x000fe8000e9a104c */
[----:B--2---:R-:W2:Y:S04]  /*1d460*/  LDL.LU.64 R238, [R1+0x35e8] ;  /* 0x0035e80001ee7983 */ /* 0x004ea80000300a00 */
[----:B------:R-:W-:Y:S04]  /*1d470*/  STL.64 [R1+0x1628], R142 ;  /* 0x0016288e01007387 */ /* 0x000fe80000100a00 */
[----:B------:R3:W-:Y:S04]  /*1d480*/  STL.64 [R1+0x1648], R140 ;  /* 0x0016488c01007387 */ /* 0x0007e80000100a00 */
[----:B------:R3:W-:Y:S04]  /*1d490*/  LDGSTS.E [R2+0x2b980], desc[UR76][R140.64], !P5 ;  /* 0x2b9800008c027fae */ /* 0x0007e8000e9a104c */
[----:B------:R-:W-:Y:S04]  /*1d4a0*/  STL.64 [R1+0x1680], R134 ;  /* 0x0016808601007387 */ /* 0x000fe80000100a00 */
[----:B------:R-:W-:Y:S01]  /*1d4b0*/  LDGSTS.E [R2+0x2c000], desc[UR76][R134.64], !P1 ;  /* 0x2c00000086027fae */ /* 0x000fe2000c9a104c */
[----:B---3--:R-:W-:-:S03]  /*1d4c0*/  IMAD.WIDE R140, R242, 0x4, R128 ;  /* 0x00000004f28c7825 */ /* 0x008fc600078e0280 */
[----:B------:R-:W-:Y:S04]  /*1d4d0*/  STL.64 [R1+0x1698], R132 ;  /* 0x0016988401007387 */ /* 0x000fe80000100a00 */
[----:B------:R-:W-:Y:S01]  /*1d4e0*/  LDGSTS.E [R2+0x2c080], desc[UR76][R132.64], !P1 ;  /* 0x2c08000084027fae */ /* 0x000fe2000c9a104c */
[----:B------:R-:W-:Y:S02]  /*1d4f0*/  ISETP.GE.U32.AND P5, PT, R136, 0x7fffff50, PT ;  /* 0x7fffff508800780c */ /* 0x000fe40003fa6070 */
[----:B------:R-:W-:Y:S01]  /*1d500*/  IADD3 R128, PT, PT, R138, -0x75, RZ ;  /* 0xffffff8b8a807810 */ /* 0x000fe20007ffe0ff */
[----:B------:R3:W-:Y:S01]  /*1d510*/  STL.64 [R1+0x16b0], R130 ;  /* 0x0016b08201007387 */ /* 0x0007e20000100a00 */
[----:B------:R-:W1:Y:S03]  /*1d520*/  LDC R136, c[0x0][0x3a0] ;  /* 0x0000e800ff887b82 */ /* 0x000e660000000800 */
[----:B------:R3:W-:Y:S04]  /*1d530*/  LDGSTS.E [R2+0x2c100], desc[UR76][R130.64], !P1 ;  /* 0x2c10000082027fae */ /* 0x0007e8000c9a104c */
[----:B------:R-:W-:Y:S04]  /*1d540*/  STL.64 [R1+0x16c8], R140 ;  /* 0x0016c88c01007387 */ /* 0x000fe80000100a00 */
[----:B------:R-:W-:Y:S01]  /*1d550*/  LDGSTS.E [R2+0x2c180], desc[UR76][R140.64], !P1 ;  /* 0x2c1800008c027fae */ /* 0x000fe2000c9a104c */
[----:B---3--:R-:W-:-:S03]  /*1d560*/  IMAD.WIDE R130, R242, 0x4, R120 ;  /* 0x00000004f2827825 */ /* 0x008fc600078e0278 */
[----:B------:R-:W-:Y:S04]  /*1d570*/  STL.64 [R1+0x1700], R126 ;  /* 0x0017007e01007387 */ /* 0x000fe80000100a00 */
[----:B------:R-:W-:Y:S04]  /*1d580*/  LDGSTS.E [R2+0x2c800], desc[UR76][R126.64], !P0 ;  /* 0x2c8000007e027fae */ /* 0x000fe8000c1a104c */
[----:B------:R-:W-:Y:S04]  /*1d590*/  STL.64 [R1+0x1718], R124 ;  /* 0x0017187c01007387 */ /* 0x000fe80000100a00 */
[----:B------:R-:W-:Y:S04]  /*1d5a0*/  LDGSTS.E [R2+0x2c880], desc[UR76][R124.64], !P0 ;  /* 0x2c8800007c027fae */ /* 0x000fe8000c1a104c */
[----:B------:R3:W-:Y:S04]  /*1d5b0*/  STL.64 [R1+0x1740], R122 ;  /* 0x0017407a01007387 */ /* 0x0007e80000100a00 */
[----:B------:R3:W-:Y:S04]  /*1d5c0*/  LDGSTS.E [R2+0x2c900], desc[UR76][R122.64], !P0 ;  /* 0x2c9000007a027fae */ /* 0x0007e8000c1a104c */
[----:B------:R-:W-:Y:S04]  /*1d5d0*/  STL.64 [R1+0x1758], R130 ;  /* 0x0017588201007387 */ /* 0x000fe80000100a00 */
[----:B------:R-:W-:Y:S01]  /*1d5e0*/  LDGSTS.E [R2+0x2c980], desc[UR76][R130.64], !P0 ;  /* 0x2c98000082027fae */ /* 0x000fe2000c1a104c */
[----:B---3--:R-:W-:-:S03]  /*1d5f0*/  IMAD.WIDE R122, R242, 0x4, R112 ;  /* 0x00000004f27a7825 */ /* 0x008fc600078e0270 */
[----:B------:R-:W-:Y:S04]  /*1d600*/  STL.64 [R1+0x1770], R118 ;  /* 0x0017707601007387 */ /* 0x000fe80000100a00 */
[----:B------:R-:W-:Y:S04]  /*1d610*/  LDGSTS.E [R2+0x2d000], desc[UR76][R118.64], !P6 ;  /* 0x2d00000076027fae */ /* 0x000fe8000f1a104c */
[----:B------:R-:W-:Y:S04]  /*1d620*/  STL.64 [R1+0x1788], R116 ;  /* 0x0017887401007387 */ /* 0x000fe80000100a00 */
[----:B------:R-:W-:Y:S01]  /*1d630*/  LDGSTS.E [R2+0x2d080], desc[UR76][R116.64], !P6 ;  /* 0x2d08000074027fae */ /* 0x000fe2000f1a104c */
[----:B------:R-:W-:-:S02]  /*1d640*/  ISETP.GE.U32.AND P1, PT, R128, 0x7fffff4c, PT ;  /* 0x7fffff4c8000780c */ /* 0x000fc40003f26070 */
[----:B------:R-:W3:Y:S01]  /*1d650*/  LDC R128, c[0x0][0x3a0] ;  /* 0x0000e800ff807b82 */ /* 0x000ee20000000800 */
[----:B------:R1:W-:Y:S04]  /*1d660*/  STL.64 [R1+0x17a0], R114 ;  /* 0x0017a07201007387 */ /* 0x0003e80000100a00 */
[----:B------:R1:W-:Y:S04]  /*1d670*/  LDGSTS.E [R2+0x2d100], desc[UR76][R114.64], !P6 ;  /* 0x2d10000072027fae */ /* 0x0003e8000f1a104c */
[----:B------:R-:W-:Y:S04]  /*1d680*/  STL.64 [R1+0x17b8], R122 ;  /* 0x0017b87a01007387 */ /* 0x000fe80000100a00 */
[----:B------:R-:W-:Y:S01]  /*1d690*/  LDGSTS.E [R2+0x2d180], desc[UR76][R122.64], !P6 ;  /* 0x2d1800007a027fae */ /* 0x000fe2000f1a104c */
[----:B-1----:R-:W-:-:S03]  /*1d6a0*/  IMAD.WIDE R114, R242, 0x4, R104 ;  /* 0x00000004f2727825 */ /* 0x002fc600078e0268 */
        /* <DEDUP_REMOVED lines=16> */
[----:B------:R-:W-:Y:S01]  /*1d7b0*/  STL.64 [R1+0x1868], R94 ;  /* 0x0018685e01007387 */ /* 0x000fe20000100a00 */
[----:B-1----:R-:W-:-:S03]  /*1d7c0*/  IMAD.WIDE R98, R242, 0x4, R88 ;  /* 0x00000004f2627825 */ /* 0x002fc600078e0258 */
[----:B------:R-:W-:Y:S04]  /*1d7d0*/  STL.64 [R1+0x1878], R92 ;  /* 0x0018785c01007387 */ /* 0x000fe80000100a00 */
[----:B------:R1:W-:Y:S04]  /*1d7e0*/  STL.64 [R1+0x1888], R90 ;  /* 0x0018885a01007387 */ /* 0x0003e80000100a00 */
[----:B------:R-:W-:Y:S04]  /*1d7f0*/  LDGSTS.E [R2+0x2e180], desc[UR76][R106.64], !P5 ;  /* 0x2e1800006a027fae */ /* 0x000fe8000e9a104c */
[----:B------:R-:W-:Y:S04]  /*1d800*/  STL.64 [R1+0x1898], R98 ;  /* 0x0018986201007387 */ /* 0x000fe80000100a00 */
[----:B------:R-:W-:Y:S04]  /*1d810*/  LDGSTS.E [R2+0x2e800], desc[UR76][R94.64], !P1 ;  /* 0x2e8000005e027fae */ /* 0x000fe8000c9a104c */
[----:B------:R-:W2:Y:S04]  /*1d820*/  LDL.LU.64 R138, [R1+0x370] ;  /* 0x00037000018a7983 */ /* 0x000ea80000300a00 */
[----:B------:R-:W-:Y:S04]  /*1d830*/  LDGSTS.E [R2+0x2e880], desc[UR76][R92.64], !P1 ;  /* 0x2e8800005c027fae */ /* 0x000fe8000c9a104c */
[----:B------:R1:W-:Y:S04]  /*1d840*/  LDGSTS.E [R2+0x2e900], desc[UR76][R90.64], !P1 ;  /* 0x2e9000005a027fae */ /* 0x0003e8000c9a104c */
[----:B------:R-:W4:Y:S04]  /*1d850*/  LDL.LU.64 R130, [R1+0x368] ;  /* 0x0003680001827983 */ /* 0x000f280000300a00 */
[----:B------:R-:W4:Y:S01]  /*1d860*/  LDL.LU.64 R132, [R1+0x360] ;  /* 0x0003600001847983 */ /* 0x000f220000300a00 */
[----:B-1----:R-:W-:-:S03]  /*1d870*/  IMAD.WIDE R90, R242, 0x4, R80 ;  /* 0x00000004f25a7825 */ /* 0x002fc600078e0250 */
[----:B------:R-:W4:Y:S04]  /*1d880*/  LDL.LU.64 R134, [R1+0x358] ;  /* 0x0003580001867983 */ /* 0x000f280000300a00 */
[----:B------:R-:W-:Y:S04]  /*1d890*/  STL.64 [R1+0x18a0], R86 ;  /* 0x0018a05601007387 */ /* 0x000fe80000100a00 */
[----:B------:R-:W-:Y:S04]  /*1d8a0*/  STL.64 [R1+0x18a8], R84 ;  /* 0x0018a85401007387 */ /* 0x000fe80000100a00 */
[----:B------:R1:W-:Y:S04]  /*1d8b0*/  STL.64 [R1+0x18b0], R82 ;  /* 0x0018b05201007387 */ /* 0x0003e80000100a00 */
[----:B------:R-:W-:Y:S04]  /*1d8c0*/  STL.64 [R1+0x18b8], R90 ;  /* 0x0018b85a01007387 */ /* 0x000fe80000100a00 */
[----:B------:R-:W4:Y:S04]  /*1d8d0*/  LDL.LU.64 R250, [R1+0x2f0] ;  /* 0x0002f00001fa7983 */ /* 0x000f280000300a00 */
[----:B------:R-:W4:Y:S04]  /*1d8e0*/  LDL.LU.64 R142, [R1+0x2e8] ;  /* 0x0002e800018e7983 */ /* 0x000f280000300a00 */
[----:B------:R-:W4:Y:S04]  /*1d8f0*/  LDL.LU.64 R140, [R1+0x2e0] ;  /* 0x0002e000018c7983 */ /* 0x000f280000300a00 */
[----:B------:R-:W4:Y:S01]  /*1d900*/  LDL.LU.64 R244, [R1+0x2d8] ;  /* 0x0002d80001f47983 */ /* 0x000f220000300a00 */
[----:B------:R-:W-:-:S02]  /*1d910*/  VIADD R120, R137, 0xffffff87 ;  /* 0xffffff8789787836 */ /* 0x000fc40000000000 */
[----:B------:R-:W-:Y:S01]  /*1d920*/  VIADD R112, R136, 0xffffff83 ;  /* 0xffffff8388707836 */ /* 0x000fe20000000000 */
[----:B------:R-:W-:Y:S02]  /*1d930*/  LDGSTS.E [R2+0x2e980], desc[UR76][R98.64], !P1 ;  /* 0x2e98000062027fae */ /* 0x000fe4000c9a104c */
[----:B------:R-:W-:Y:S02]  /*1d940*/  ISETP.GE.U32.AND P0, PT, R120, 0x7fffff48, PT ;  /* 0x7fffff487800780c */ /* 0x000fe40003f06070 */
[----:B------:R-:W-:Y:S01]  /*1d950*/  ISETP.GE.U32.AND P6, PT, R112, 0x7fffff44, PT ;  /* 0x7fffff447000780c */ /* 0x000fe20003fc6070 */
[----:B---3--:R-:W-:Y:S01]  /*1d960*/  VIADD R104, R128, 0xffffffbe ;  /* 0xffffffbe80687836 */ /* 0x008fe20000000000 */
[----:B------:R-:W3:Y:S01]  /*1d970*/  LDC R120, c[0x0][0x3a0] ;  /* 0x0000e800ff787b82 */ /* 0x000ee20000000800 */
[----:B------:R-:W-:-:S03]  /*1d980*/  IMAD.WIDE R78, R242, 0x4, R78 ;  /* 0x00000004f24e7825 */ /* 0x000fc600078e024e */
[----:B------:R-:W-:Y:S01]  /*1d990*/  ISETP.GE.U32.AND P4, PT, R104, 0x7fffff7f, PT ;  /* 0x7fffff7f6800780c */ /* 0x000fe20003f86070 */
[----:B------:R-:W-:-:S04]  /*1d9a0*/  IMAD.WIDE R76, R242, 0x4, R76 ;  /* 0x00000004f24c7825 */ /* 0x000fc800078e024c */
[----:B------:R-:W-:Y:S01]  /*1d9b0*/  LDGSTS.E [R2+0x2f000], desc[UR76][R86.64], !P0 ;  /* 0x2f00000056027fae */ /* 0x000fe2000c1a104c */
[C---:B------:R-:W-:Y:S01]  /*1d9c0*/  IMAD.WIDE R74, R242.reuse, 0x4, R74 ;  /* 0x00000004f24a7825 */ /* 0x040fe200078e024a */
[----:B------:R-:W2:Y:S02]  /*1d9d0*/  LDC R112, c[0x0][0x3a0] ;  /* 0x0000e800ff707b82 */ /* 0x000ea40000000800 */
[----:B------:R-:W-:Y:S04]  /*1d9e0*/  LDGSTS.E [R2+0x2f080], desc[UR76][R84.64], !P0 ;  /* 0x2f08000054027fae */ /* 0x000fe8000c1a104c */
[----:B------:R1:W-:Y:S02]  /*1d9f0*/  LDGSTS.E [R2+0x2f100], desc[UR76][R82.64], !P0 ;  /* 0x2f10000052027fae */ /* 0x0003e4000c1a104c */
[----:B------:R-:W2:Y:S02]  /*1da00*/  LDC R104, c[0x0][0x3a0] ;  /* 0x0000e800ff687b82 */ /* 0x000ea40000000800 */
[----:B------:R-:W-:Y:S04]  /*1da10*/  LDGSTS.E [R2+0x2f180], desc[UR76][R90.64], !P0 ;  /* 0x2f1800005a027fae */ /* 0x000fe8000c1a104c */
[----:B------:R-:W-:Y:S01]  /*1da20*/  STL.64 [R1+0x18c0], R78 ;  /* 0x0018c04e01007387 */ /* 0x000fe20000100a00 */
[----:B-1----:R-:W-:-:S03]  /*1da30*/  IMAD.WIDE R82, R242, 0x4, R72 ;  /* 0x00000004f2527825 */ /* 0x002fc600078e0248 */
[----:B------:R-:W-:Y:S01]  /*1da40*/  LDGSTS.E [R2+0x2f800], desc[UR76][R78.64], !P6 ;  /* 0x2f8000004e027fae */ /* 0x000fe2000f1a104c */
[----:B---3--:R-:W-:Y:S01]  /*1da50*/  IADD3 R96, PT, PT, R120, -0x46, RZ ;  /* 0xffffffba78607810 */ /* 0x008fe20007ffe0ff */
[----:B------:R-:W1:Y:S02]  /*1da60*/  LDC R73, c[0x0][0x3a0] ;  /* 0x0000e800ff497b82 */ /* 0x000e640000000800 */
[----:B------:R-:W-:Y:S04]  /*1da70*/  STL.64 [R1+0x18c8], R76 ;  /* 0x0018c84c01007387 */ /* 0x000fe80000100a00 */
[----:B------:R-:W-:Y:S04]  /*1da80*/  LDGSTS.E [R2+0x2f880], desc[UR76][R76.64], !P6 ;  /* 0x2f8800004c027fae */ /* 0x000fe8000f1a104c */
[----:B------:R-:W-:Y:S04]  /*1da90*/  STL.64 [R1+0x18d0], R74 ;  /* 0x0018d04a01007387 */ /* 0x000fe80000100a00 */
[----:B------:R-:W-:Y:S04]  /*1daa0*/  LDGSTS.E [R2+0x2f900], desc[UR76][R74.64], !P6 ;  /* 0x2f9000004a027fae */ /* 0x000fe8000f1a104c */
[----:B------:R2:W-:Y:S04]  /*1dab0*/  STL.64 [R1+0x18d8], R82 ;  /* 0x0018d85201007387 */ /* 0x0005e80000100a00 */
[----:B------:R2:W-:Y:S04]  /*1dac0*/  LDGSTS.E [R2+0x2f980], desc[UR76][R82.64], !P6 ;  /* 0x2f98000052027fae */ /* 0x0005e8000f1a104c */
[----:B------:R-:W3:Y:S04]  /*1dad0*/  LDL.LU.64 R122, [R1+0x270] ;  /* 0x00027000017a7983 */ /* 0x000ee80000300a00 */
[----:B------:R-:W3:Y:S01]  /*1dae0*/  LDL.LU.64 R124, [R1+0x268] ;  /* 0x00026800017c7983 */ /* 0x000ee20000300a00 */
[----:B--2---:R-:W-:-:S05]  /*1daf0*/  IMAD.WIDE R82, R242, 0x4, R138 ;  /* 0x00000004f2527825 */ /* 0x004fca00078e028a */
[----:B------:R-:W-:Y:S04]  /*1db00*/  STL.64 [R1+0x900], R82 ;  /* 0x0009005201007387 */ /* 0x000fe80000100a00 */
[----:B------:R-:W2:Y:S01]  /*1db10*/  LDL.LU.64 R126, [R1+0x260] ;  /* 0x00026000017e7983 */ /* 0x000ea20000300a00 */
[----:B----4-:R-:W-:-:S03]  /*1db20*/  IMAD.WIDE R78, R242, 0x4, R130 ;  /* 0x00000004f24e7825 */ /* 0x010fc600078e0282 */
[----:B------:R-:W-:Y:S01]  /*1db30*/  LDGSTS.E [R0+0x28200], desc[UR76][R82.64], !P4 ;  /* 0x2820000052007fae */ /* 0x000fe2000e1a104c */
[----:B------:R-:W-:-:S03]  /*1db40*/  IMAD.WIDE R76, R242, 0x4, R132 ;  /* 0x00000004f24c7825 */ /* 0x000fc600078e0284 */
[----:B------:R-:W-:Y:S01]  /*1db50*/  STL.64 [R1+0x8f8], R78 ;  /* 0x0008f84e01007387 */ /* 0x000fe20000100a00 */
[----:B------:R-:W-:-:S03]  /*1db60*/  IMAD.WIDE R74, R242, 0x4, R134 ;  /* 0x00000004f24a7825 */ /* 0x000fc600078e0286 */
[----:B------:R-:W-:Y:S04]  /*1db70*/  LDGSTS.E [R0+0x28280], desc[UR76][R78.64], !P4 ;  /* 0x282800004e007fae */ /* 0x000fe8000e1a104c */
[----:B------:R4:W-:Y:S04]  /*1db80*/  STL.64 [R1+0x8f0], R76 ;  /* 0x0008f04c01007387 */ /* 0x0009e80000100a00 */
[----:B------:R4:W-:Y:S04]  /*1db90*/  LDGSTS.E [R0+0x28300], desc[UR76][R76.64], !P4 ;  /* 0x283000004c007fae */ /* 0x0009e8000e1a104c */
[----:B------:R1:W-:Y:S04]  /*1dba0*/  STL.64 [R1+0x288], R74 ;  /* 0x0002884a01007387 */ /* 0x0003e80000100a00 */
[----:B------:R-:W2:Y:S01]  /*1dbb0*/  LDL.LU.64 R130, [R1+0x258] ;  /* 0x0002580001827983 */ /* 0x000ea20000300a00 */
[----:B----4-:R-:W-:Y:S01]  /*1dbc0*/  IMAD.WIDE R76, R242, 0x4, R250 ;  /* 0x00000004f24c7825 */ /* 0x010fe200078e02fa */
[----:B------:R-:W-:-:S02]  /*1dbd0*/  ISETP.GE.U32.AND P5, PT, R96, 0x7fffff7b, PT ;  /* 0x7fffff7b6000780c */ /* 0x000fc40003fa6070 */
[----:B------:R1:W-:Y:S01]  /*1dbe0*/  LDGSTS.E [R0+0x28380], desc[UR76][R74.64], !P4 ;  /* 0x283800004a007fae */ /* 0x0003e2000e1a104c */
[----:B------:R-:W4:Y:S03]  /*1dbf0*/  LDC R96, c[0x0][0x3a0] ;  /* 0x0000e800ff607b82 */ /* 0x000f260000000800 */
[----:B------:R2:W-:Y:S04]  /*1dc00*/  STL.64 [R1+0x280], R76 ;  /* 0x0002804c01007387 */ /* 0x0005e80000100a00 */
[----:B------:R-:W2:Y:S01]  /*1dc10*/  LDL.LU.64 R132, [R1+0x1f0] ;  /* 0x0001f00001847983 */ /* 0x000ea20000300a00 */
[----:B------:R-:W-:-:S03]  /*1dc20*/  IMAD.WIDE R138, R242, 0x4, R244 ;  /* 0x00000004f28a7825 */ /* 0x000fc600078e02f4 */
[----:B------:R-:W2:Y:S01]  /*1dc30*/  LDL.LU.64 R134, [R1+0x1e8] ;  /* 0x0001e80001867983 */ /* 0x000ea20000300a00 */
[----:B------:R-:W-:Y:S01]  /*1dc40*/  VIADD R88, R112, 0xffffffb6 ;  /* 0xffffffb670587836 */ /* 0x000fe20000000000 */
[----:B-1----:R-:W1:Y:S02]  /*1dc50*/  LDC R75, c[0x0][0x3a0] ;  /* 0x0000e800ff4b7b82 */ /* 0x002e640000000800 */
[----:B------:R-:W2:Y:S04]  /*1dc60*/  LDL.LU.64 R250, [R1+0x1e0] ;  /* 0x0001e00001fa7983 */ /* 0x000ea80000300a00 */
[----:B------:R-:W2:Y:S01]  /*1dc70*/  LDL.LU.64 R244, [R1+0x1d8] ;  /* 0x0001d80001f47983 */ /* 0x000ea20000300a00 */
[----:B------:R-:W-:Y:S01]  /*1dc80*/  ISETP.GE.U32.AND P1, PT, R88, 0x7fffff77, PT ;  /* 0x7fffff775800780c */ /* 0x000fe20003f26070 */
[----:B------:R-:W-:Y:S01]  /*1dc90*/  VIADD R80, R104, 0xffffffb2 ;  /* 0xffffffb268507836 */ /* 0x000fe20000000000 */
[----:B------:R-:W1:Y:S01]  /*1dca0*/  LDC R88, c[0x0][0x3a0] ;  /* 0x0000e800ff587b82 */ /* 0x000e620000000800 */
[----:B------:R-:W-:Y:S01]  /*1dcb0*/  IMAD.WIDE R142, R242, 0x4, R142 ;  /* 0x00000004f28e7825 */ /* 0x000fe200078e028e */
[----:B------:R1:W-:Y:S02]  /*1dcc0*/  LDGSTS.E [R0+0x28a00], desc[UR76][R76.64], !P5 ;  /* 0x28a000004c007fae */ /* 0x0003e4000e9a104c */
[----:B------:R-:W-:Y:S01]  /*1dcd0*/  ISETP.GE.U32.AND P0, PT, R80, 0x7fffff73, PT ;  /* 0x7fffff735000780c */ /* 0x000fe20003f06070 */
[----:B----4-:R-:W-:-:S02]  /*1dce0*/  VIADD R72, R96, 0xffffffae ;  /* 0xffffffae60487836 */ /* 0x010fc40000000000 */
[----:B------:R-:W-:Y:S01]  /*1dcf0*/  IMAD.WIDE R140, R242, 0x4, R140 ;  /* 0x00000004f28c7825 */ /* 0x000fe200078e028c */
[----:B------:R-:W4:Y:S01]  /*1dd00*/  LDC R80, c[0x0][0x3a0] ;  /* 0x0000e800ff507b82 */ /* 0x000f220000000800 */
[----:B------:R-:W-:Y:S01]  /*1dd10*/  STL.64 [R1+0x35a0], R142 ;  /* 0x0035a08e01007387 */ /* 0x000fe20000100a00 */
[----:B------:R-:W-:-:S03]  /*1dd20*/  ISETP.GE.U32.AND P6, PT, R72, 0x7fffff6f, PT ;  /* 0x7fffff6f4800780c */ /* 0x000fc60003fc6070 */
[----:B------:R-:W-:Y:S03]  /*1dd30*/  STL.64 [R1+0x35a8], R140 ;  /* 0x0035a88c01007387 */ /* 0x000fe60000100a00 */
[----:B------:R-:W2:Y:S01]  /*1dd40*/  LDC R74, c[0x0][0x3a0] ;  /* 0x0000e800ff4a7b82 */ /* 0x000ea20000000800 */
[----:B------:R-:W-:Y:S04]  /*1dd50*/  STL.64 [R1+0x35b0], R138 ;  /* 0x0035b08a01007387 */ /* 0x000fe80000100a00 */
[----:B------:R-:W2:Y:S01]  /*1dd60*/  LDL.LU.64 R136, [R1+0x170] ;  /* 0x0001700001887983 */ /* 0x000ea20000300a00 */
[----:B-1----:R-:W-:-:S03]  /*1dd70*/  IADD3 R72, PT, PT, R88, -0x56, RZ ;  /* 0xffffffaa58487810 */ /* 0x002fc60007ffe0ff */
[----:B------:R-:W-:Y:S01]  /*1dd80*/  LDGSTS.E [R0+0x28a80], desc[UR76][R142.64], !P5 ;  /* 0x28a800008e007fae */ /* 0x000fe2000e9a104c */
[----:B------:R-:W-:-:S03]  /*1dd90*/  ISETP.GE.U32.AND P4, PT, R72, 0x7fffff6b, PT ;  /* 0x7fffff6b4800780c */ /* 0x000fc60003f86070 */
[----:B------:R-:W-:Y:S01]  /*1dda0*/  LDGSTS.E [R0+0x28b00], desc[UR76][R140.64], !P5 ;  /* 0x28b000008c007fae */ /* 0x000fe2000e9a104c */
[----:B----4-:R-:W-:-:S03]  /*1ddb0*/  VIADD R72, R80, 0xffffffa6 ;  /* 0xffffffa650487836 */ /* 0x010fc60000000000 */
[----:B------:R-:W-:Y:S01]  /*1ddc0*/  LDGSTS.E [R0+0x28b80], desc[UR76][R138.64], !P5 ;  /* 0x28b800008a007fae */ /* 0x000fe2000e9a104c */
[----:B---3--:R-:W-:-:S04]  /*1ddd0*/  IMAD.WIDE R82, R242, 0x4, R122 ;  /* 0x00000004f2527825 */ /* 0x008fc800078e027a */
[C---:B------:R-:W-:Y:S01]  /*1dde0*/  IMAD.WIDE R80, R242.reuse, 0x4, R124 ;  /* 0x00000004f2507825 */ /* 0x040fe200078e027c */
[----:B------:R1:W-:Y:S04]  /*1ddf0*/  STL.64 [R1+0x9a0], R82 ;  /* 0x0009a05201007387 */ /* 0x0003e80000100a00 */
[----:B------:R-:W3:Y:S04]  /*1de00*/  LDL.LU.64 R114, [R1+0x168] ;  /* 0x0001680001727983 */ /* 0x000ee80000300a00 */
[----:B------:R4:W-:Y:S04]  /*1de10*/  STL.64 [R1+0x9b0], R80 ;  /* 0x0009b05001007387 */ /* 0x0009e80000100a00 */
[----:B------:R-:W3:Y:S04]  /*1de20*/  LDL.LU.64 R116, [R1+0x160] ;  /* 0x0001600001747983 */ /* 0x000ee80000300a00 */
[----:B------:R1:W-:Y:S04]  /*1de30*/  LDGSTS.E [R0+0x29200], desc[UR76][R82.64], !P1 ;  /* 0x2920000052007fae */ /* 0x0003e8000c9a104c */
[----:B------:R4:W-:Y:S01]  /*1de40*/  LDGSTS.E [R0+0x29280], desc[UR76][R80.64], !P1 ;  /* 0x2928000050007fae */ /* 0x0009e2000c9a104c */
[----:B--2---:R-:W-:-:S05]  /*1de50*/  IMAD.WIDE R78, R242, 0x4, R126 ;  /* 0x00000004f24e7825 */ /* 0x004fca00078e027e */
[----:B------:R2:W-:Y:S04]  /*1de60*/  STL.64 [R1+0x9c8], R78 ;  /* 0x0009c84e01007387 */ /* 0x0005e80000100a00 */
[----:B------:R-:W3:Y:S04]  /*1de70*/  LDL.LU.64 R118, [R1+0x158] ;  /* 0x0001580001767983 */ /* 0x000ee80000300a00 */
[----:B------:R2:W-:Y:S01]  /*1de80*/  LDGSTS.E [R0+0x29300], desc[UR76][R78.64], !P1 ;  /* 0x293000004e007fae */ /* 0x0005e2000c9a104c */
[----:B------:R-:W-:-:S05]  /*1de90*/  IMAD.WIDE R76, R242, 0x4, R130 ;  /* 0x00000004f24c7825 */ /* 0x000fca00078e0282 */
[----:B------:R2:W-:Y:S04]  /*1dea0*/  STL.64 [R1+0x9e0], R76 ;  /* 0x0009e04c01007387 */ /* 0x0005e80000100a00 */
[----:B------:R-:W3:Y:S04]  /*1deb0*/  LDL.LU.64 R122, [R1+0xf0] ;  /* 0x0000f000017a7983 */ /* 0x000ee80000300a00 */
[----:B------:R-:W3:Y:S01]  /*1dec0*/  LDL.LU.64 R124, [R1+0xe8] ;  /* 0x0000e800017c7983 */ /* 0x000ee20000300a00 */
[----:B-1----:R-:W-:-:S03]  /*1ded0*/  IMAD.WIDE R82, R242, 0x4, R132 ;  /* 0x00000004f2527825 */ /* 0x002fc600078e0284 */
[----:B------:R1:W-:Y:S01]  /*1dee0*/  LDGSTS.E [R0+0x29380], desc[UR76][R76.64], !P1 ;  /* 0x293800004c007fae */ /* 0x0003e2000c9a104c */
[----:B----4-:R-:W-:-:S03]  /*1def0*/  IMAD.WIDE R80, R242, 0x4, R134 ;  /* 0x00000004f2507825 */ /* 0x010fc600078e0286 */
[----:B------:R-:W4:Y:S01]  /*1df00*/  LDL.LU.64 R126, [R1+0xe0] ;  /* 0x0000e000017e7983 */ /* 0x000f220000300a00 */
[----:B--2---:R-:W-:-:S03]  /*1df10*/  IMAD.WIDE R78, R242, 0x4, R250 ;  /* 0x00000004f24e7825 */ /* 0x004fc600078e02fa */
[----:B------:R-:W2:Y:S01]  /*1df20*/  LDL.LU.64 R130, [R1+0xd8] ;  /* 0x0000d80001827983 */ /* 0x000ea20000300a00 */
[----:B-1----:R-:W-:-:S03]  /*1df30*/  IMAD.WIDE R76, R242, 0x4, R244 ;  /* 0x00000004f24c7825 */ /* 0x002fc600078e02f4 */
[----:B------:R1:W-:Y:S04]  /*1df40*/  STL.64 [R1+0xa08], R82 ;  /* 0x000a085201007387 */ /* 0x0003e80000100a00 */
[----:B------:R3:W-:Y:S04]  /*1df50*/  STL.64 [R1+0xa38], R80 ;  /* 0x000a385001007387 */ /* 0x0007e80000100a00 */
[----:B------:R1:W-:Y:S04]  /*1df60*/  STL.64 [R1+0xaa8], R78 ;  /* 0x000aa84e01007387 */ /* 0x0003e80000100a00 */
[----:B------:R-:W2:Y:S04]  /*1df70*/  LDL.LU.64 R132, [R1+0x70] ;  /* 0x0000700001847983 */ /* 0x000ea80000300a00 */
[----:B------:R1:W-:Y:S04]  /*1df80*/  STL.64 [R1+0xac8], R76 ;  /* 0x000ac84c01007387 */ /* 0x0003e80000100a00 */
[----:B------:R-:W2:Y:S04]  /*1df90*/  LDL.LU.64 R134, [R1+0x68] ;  /* 0x0000680001867983 */ /* 0x000ea80000300a00 */
[----:B------:R-:W2:Y:S04]  /*1dfa0*/  LDL.LU.64 R250, [R1+0x60] ;  /* 0x0000600001fa7983 */ /* 0x000ea80000300a00 */
[----:B------:R-:W2:Y:S01]  /*1dfb0*/  LDL.LU.64 R244, [R1+0x58] ;  /* 0x0000580001f47983 */ /* 0x000ea20000300a00 */
[----:B------:R-:W-:Y:S01]  /*1dfc0*/  ISETP.GE.U32.AND P5, PT, R72, 0x7fffff67, PT ;  /* 0x7fffff674800780c */ /* 0x000fe20003fa6070 */
[----:B------:R-:W-:-:S02]  /*1dfd0*/  VIADD R72, R73, 0xffffffa2 ;  /* 0xffffffa249487836 */ /* 0x000fc40000000000 */
[----:B------:R-:W3:Y:S01]  /*1dfe0*/  LDC R73, c[0x0][0x3a0] ;  /* 0x0000e800ff497b82 */ /* 0x000ee20000000800 */
[----:B------:R1:W-:Y:S02]  /*1dff0*/  LDGSTS.E [R0+0x29a00], desc[UR76][R82.64], !P0 ;  /* 0x29a0000052007fae */ /* 0x0003e4000c1a104c */
[----:B------:R-:W-:Y:S02]  /*1e000*/  ISETP.GE.U32.AND P1, PT, R72, 0x7fffff63, PT ;  /* 0x7fffff634800780c */ /* 0x000fe40003f26070 */
[----:B------:R3:W-:Y:S01]  /*1e010*/  LDGSTS.E [R0+0x29a80], desc[UR76][R80.64], !P0 ;  /* 0x29a8000050007fae */ /* 0x0007e2000c1a104c */
[----:B------:R-:W-:Y:S02]  /*1e020*/  VIADD R72, R75, 0xffffff9e ;  /* 0xffffff9e4b487836 */ /* 0x000fe40000000000 */
[----:B------:R-:W2:Y:S01]  /*1e030*/  LDC R75, c[0x0][0x3a0] ;  /* 0x0000e800ff4b7b82 */ /* 0x000ea20000000800 */
[----:B------:R3:W-:Y:S01]  /*1e040*/  LDGSTS.E [R0+0x29b00], desc[UR76][R78.64], !P0 ;  /* 0x29b000004e007fae */ /* 0x0007e2000c1a104c */
[----:B-1----:R-:W-:-:S03]  /*1e050*/  IMAD.WIDE R82, R242, 0x4, R136 ;  /* 0x00000004f2527825 */ /* 0x002fc600078e0288 */
[----:B------:R1:W-:Y:S01]  /*1e060*/  LDGSTS.E [R0+0x29b80], desc[UR76][R76.64], !P0 ;  /* 0x29b800004c007fae */ /* 0x0003e2000c1a104c */
[----:B------:R-:W-:-:S03]  /*1e070*/  ISETP.GE.U32.AND P0, PT, R72, 0x7fffff5f, PT ;  /* 0x7fffff5f4800780c */ /* 0x000fc60003f06070 */
[----:B------:R1:W-:Y:S04]  /*1e080*/  STL.64 [R1+0xae8], R82 ;  /* 0x000ae85201007387 */ /* 0x0003e80000100a00 */
[----:B------:R1:W-:Y:S01]  /*1e090*/  LDGSTS.E [R0+0x2a200], desc[UR76][R82.64], !P6 ;  /* 0x2a20000052007fae */ /* 0x0003e2000f1a104c */
[----:B---3--:R-:W-:Y:S01]  /*1e0a0*/  IMAD.WIDE R80, R242, 0x4, R114 ;  /* 0x00000004f2507825 */ /* 0x008fe200078e0272 */
[----:B------:R-:W-:Y:S02]  /*1e0b0*/  IADD3 R72, PT, PT, R74, -0x66, RZ ;  /* 0xffffff9a4a487810 */ /* 0x000fe40007ffe0ff */
[----:B------:R-:W3:Y:S01]  /*1e0c0*/  LDC R74, c[0x0][0x3a0] ;  /* 0x0000e800ff4a7b82 */ /* 0x000ee20000000800 */
[C---:B------:R-:W-:Y:S01]  /*1e0d0*/  IMAD.WIDE R78, R242.reuse, 0x4, R116 ;  /* 0x00000004f24e7825 */ /* 0x040fe200078e0274 */
[----:B------:R1:W-:Y:S04]  /*1e0e0*/  STL.64 [R1+0xb08], R80 ;  /* 0x000b085001007387 */ /* 0x0003e80000100a00 */
[----:B------:R1:W-:Y:S04]  /*1e0f0*/  LDGSTS.E [R0+0x2a280], desc[UR76][R80.64], !P6 ;  /* 0x2a28000050007fae */ /* 0x0003e8000f1a104c */
[----:B------:R4:W-:Y:S04]  /*1e100*/  STL.64 [R1+0xb28], R78 ;  /* 0x000b284e01007387 */ /* 0x0009e80000100a00 */
[----:B------:R4:W-:Y:S01]  /*1e110*/  LDGSTS.E [R0+0x2a300], desc[UR76][R78.64], !P6 ;  /* 0x2a3000004e007fae */ /* 0x0009e2000f1a104c */
[----:B------:R-:W-:-:S04]  /*1e120*/  IMAD.WIDE R70, R242, 0x4, R70 ;  /* 0x00000004f2467825 */ /* 0x000fc800078e0246 */
[----:B------:R-:W-:-:S04]  /*1e130*/  IMAD.WIDE R66, R242, 0x4, R66 ;  /* 0x00000004f2427825 */ /* 0x000fc800078e0242 */
[----:B------:R-:W-:-:S04]  /*1e140*/  IMAD.WIDE R64, R242, 0x4, R64 ;  /* 0x00000004f2407825 */ /* 0x000fc800078e0240 */
[----:B------:R-:W-:-:S04]  /*1e150*/  IMAD.WIDE R62, R242, 0x4, R62 ;  /* 0x00000004f23e7825 */ /* 0x000fc800078e023e */
[----:B-1----:R-:W-:-:S05]  /*1e160*/  IMAD.WIDE R76, R242, 0x4, R118 ;  /* 0x00000004f24c7825 */ /* 0x002fca00078e0276 */
[----:B------:R2:W-:Y:S04]  /*1e170*/  STL.64 [R1+0xb48], R76 ;  /* 0x000b484c01007387 */ /* 0x0005e80000100a00 */
[----:B------:R2:W-:Y:S01]  /*1e180*/  LDGSTS.E [R0+0x2a380], desc[UR76][R76.64], !P6 ;  /* 0x2a3800004c007fae */ /* 0x0005e2000f1a104c */
[----:B------:R-:W-:Y:S01]  /*1e190*/  ISETP.GE.U32.AND P6, PT, R72, 0x7fffff5b, PT ;  /* 0x7fffff5b4800780c */ /* 0x000fe20003fc6070 */
[----:B------:R-:W-:Y:S02]  /*1e1a0*/  VIADD R72, R73, 0xffffff96 ;  /* 0xffffff9649487836 */ /* 0x000fe40000000000 */
[----:B------:R-:W1:Y:S01]  /*1e1b0*/  LDC R73, c[0x0][0x3a0] ;  /* 0x0000e800ff497b82 */ /* 0x000e620000000800 */
[----:B------:R-:W-:-:S04]  /*1e1c0*/  IMAD.WIDE R82, R242, 0x4, R122 ;  /* 0x00000004f2527825 */ /* 0x000fc800078e027a */
[C---:B------:R-:W-:Y:S01]  /*1e1d0*/  IMAD.WIDE R80, R242.reuse, 0x4, R124 ;  /* 0x00000004f2507825 */ /* 0x040fe200078e027c */
[----:B------:R1:W-:Y:S04]  /*1e1e0*/  STL.64 [R1+0xb88], R82 ;  /* 0x000b885201007387 */ /* 0x0003e80000100a00 */
[----:B------:R1:W-:Y:S01]  /*1e1f0*/  LDGSTS.E [R0+0x2aa00], desc[UR76][R82.64], !P4 ;  /* 0x2aa0000052007fae */ /* 0x0003e2000e1a104c */
[----:B----4-:R-:W-:-:S03]  /*1e200*/  IMAD.WIDE R78, R242, 0x4, R126 ;  /* 0x00000004f24e7825 */ /* 0x010fc600078e027e */
[----:B------:R4:W-:Y:S01]  /*1e210*/  STL.64 [R1+0xba8], R80 ;  /* 0x000ba85001007387 */ /* 0x0009e20000100a00 */
[----:B--2---:R-:W-:-:S03]  /*1e220*/  IMAD.WIDE R76, R242, 0x4, R130 ;  /* 0x00000004f24c7825 */ /* 0x004fc600078e0282 */
[----:B------:R4:W-:Y:S04]  /*1e230*/  LDGSTS.E [R0+0x2aa80], desc[UR76][R80.64], !P4 ;  /* 0x2aa8000050007fae */ /* 0x0009e8000e1a104c */
[----:B------:R2:W-:Y:S04]  /*1e240*/  STL.64 [R1+0xbc0], R78 ;  /* 0x000bc04e01007387 */ /* 0x0005e80000100a00 */
[----:B------:R2:W-:Y:S04]  /*1e250*/  LDGSTS.E [R0+0x2ab00], desc[UR76][R78.64], !P4 ;  /* 0x2ab000004e007fae */ /* 0x0005e8000e1a104c */
[----:B------:R2:W-:Y:S01]  /*1e260*/  STL.64 [R1+0xbf8], R76 ;  /* 0x000bf84c01007387 */ /* 0x0005e20000100a00 */
[----:B-1----:R-:W-:-:S03]  /*1e270*/  IMAD.WIDE R82, R242, 0x4, R132 ;  /* 0x00000004f2527825 */ /* 0x002fc600078e0284 */
[----:B------:R1:W-:Y:S01]  /*1e280*/  LDGSTS.E [R0+0x2ab80], desc[UR76][R76.64], !P4 ;  /* 0x2ab800004c007fae */ /* 0x0003e2000e1a104c */
[----:B----4-:R-:W-:-:S03]  /*1e290*/  IMAD.WIDE R80, R242, 0x4, R134 ;  /* 0x00000004f2507825 */ /* 0x010fc600078e0286 */
[----:B------:R-:W-:Y:S01]  /*1e2a0*/  STL.64 [R1+0xc48], R82 ;  /* 0x000c485201007387 */ /* 0x000fe20000100a00 */
[----:B--2---:R-:W-:-:S03]  /*1e2b0*/  IMAD.WIDE R78, R242, 0x4, R250 ;  /* 0x00000004f24e7825 */ /* 0x004fc600078e02fa */
[----:B------:R-:W-:Y:S01]  /*1e2c0*/  LDGSTS.E [R0+0x2b200], desc[UR76][R82.64], !P5 ;  /* 0x2b20000052007fae */ /* 0x000fe2000e9a104c */
[----:B-1----:R-:W-:-:S03]  /*1e2d0*/  IMAD.WIDE R76, R242, 0x4, R244 ;  /* 0x00000004f24c7825 */ /* 0x002fc600078e02f4 */
[----:B------:R1:W-:Y:S04]  /*1e2e0*/  STL.64 [R1+0xcb8], R80 ;  /* 0x000cb85001007387 */ /* 0x0003e80000100a00 */
[----:B------:R1:W-:Y:S04]  /*1e2f0*/  LDGSTS.E [R0+0x2b280], desc[UR76][R80.64], !P5 ;  /* 0x2b28000050007fae */ /* 0x0003e8000e9a104c */
[----:B------:R2:W-:Y:S04]  /*1e300*/  STL.64 [R1+0xd38], R78 ;  /* 0x000d384e01007387 */ /* 0x0005e80000100a00 */
[----:B------:R2:W-:Y:S01]  /*1e310*/  LDGSTS.E [R0+0x2b300], desc[UR76][R78.64], !P5 ;  /* 0x2b3000004e007fae */ /* 0x0005e2000e9a104c */
[----:B-1----:R-:W-:-:S03]  /*1e320*/  IMAD.WIDE R80, R242, 0x4, R248 ;  /* 0x00000004f2507825 */ /* 0x002fc600078e02f8 */
[----:B------:R1:W-:Y:S04]  /*1e330*/  STL.64 [R1+0xdb8], R76 ;  /* 0x000db84c01007387 */ /* 0x0003e80000100a00 */
[----:B------:R1:W-:Y:S01]  /*1e340*/  LDGSTS.E [R0+0x2b380], desc[UR76][R76.64], !P5 ;  /* 0x2b3800004c007fae */ /* 0x0003e2000e9a104c */
[----:B--2---:R-:W-:-:S03]  /*1e350*/  IMAD.WIDE R78, R242, 0x4, R246 ;  /* 0x00000004f24e7825 */ /* 0x004fc600078e02f6 */
[----:B------:R-:W-:Y:S04]  /*1e360*/  STL.64 [R1+0xe20], R80 ;  /* 0x000e205001007387 */ /* 0x000fe80000100a00 */
[----:B------:R-:W-:Y:S01]  /*1e370*/  LDGSTS.E [R0+0x2ba00], desc[UR76][R80.64], !P1 ;  /* 0x2ba0000050007fae */ /* 0x000fe2000c9a104c */
[----:B-1----:R-:W-:-:S03]  /*1e380*/  IMAD.WIDE R76, R242, 0x4, R68 ;  /* 0x00000004f24c7825 */ /* 0x002fc600078e0244 */
[----:B------:R-:W-:Y:S04]  /*1e390*/  STL.64 [R1+0xe48], R78 ;  /* 0x000e484e01007387 */ /* 0x000fe80000100a00 */
[----:B------:R-:W-:Y:S01]  /*1e3a0*/  LDGSTS.E [R0+0x2ba80], desc[UR76][R78.64], !P1 ;  /* 0x2ba800004e007fae */ /* 0x000fe2000c9a104c */
[----:B------:R-:W-:-:S03]  /*1e3b0*/  ISETP.GE.U32.AND P4, PT, R72, 0x7fffff57, PT ;  /* 0x7fffff574800780c */ /* 0x000fc60003f86070 */
[----:B------:R1:W-:Y:S04]  /*1e3c0*/  STL.64 [R1+0xe80], R70 ;  /* 0x000e804601007387 */ /* 0x0003e80000100a00 */
[----:B------:R1:W-:Y:S01]  /*1e3d0*/  LDGSTS.E [R0+0x2bb00], desc[UR76][R70.64], !P1 ;  /* 0x2bb0000046007fae */ /* 0x0003e2000c9a104c */
[----:B------:R-:W-:-:S03]  /*1e3e0*/  VIADD R72, R75, 0xffffff92 ;  /* 0xffffff924b487836 */ /* 0x000fc60000000000 */
[----:B------:R-:W-:Y:S04]  /*1e3f0*/  STL.64 [R1+0xf98], R76 ;  /* 0x000f984c01007387 */ /* 0x000fe80000100a00 */
[----:B------:R-:W-:Y:S04]  /*1e400*/  LDGSTS.E [R0+0x2bb80], desc[UR76][R76.64], !P1 ;  /* 0x2bb800004c007fae */ /* 0x000fe8000c9a104c */
[----:B------:R-:W-:Y:S04]  /*1e410*/  STL.64 [R1+0x1580], R66 ;  /* 0x0015804201007387 */ /* 0x000fe80000100a00 */
[----:B------:R-:W-:Y:S04]  /*1e420*/  LDGSTS.E [R0+0x2c200], desc[UR76][R66.64], !P0 ;  /* 0x2c20000042007fae */ /* 0x000fe8000c1a104c */
[----:B------:R2:W-:Y:S04]  /*1e430*/  STL.64 [R1+0x1598], R64 ;  /* 0x0015984001007387 */ /* 0x0005e80000100a00 */
[----:B------:R2:W-:Y:S01]  /*1e440*/  LDGSTS.E [R0+0x2c280], desc[UR76][R64.64], !P0 ;  /* 0x2c28000040007fae */ /* 0x0005e2000c1a104c */
[----:B-1----:R-:W-:-:S03]  /*1e450*/  IMAD.WIDE R70, R242, 0x4, R60 ;  /* 0x00000004f2467825 */ /* 0x002fc600078e023c */
[----:B------:R1:W-:Y:S04]  /*1e460*/  STL.64 [R1+0x15b0], R62 ;  /* 0x0015b03e01007387 */ /* 0x0003e80000100a00 */
[----:B------:R1:W-:Y:S01]  /*1e470*/  LDGSTS.E [R0+0x2c300], desc[UR76][R62.64], !P0 ;  /* 0x2c3000003e007fae */ /* 0x0003e2000c1a104c */
[----:B---3--:R-:W-:Y:S01]  /*1e480*/  VIADD R68, R74, 0xffffff8e ;  /* 0xffffff8e4a447836 */ /* 0x008fe20000000000 */
[----:B------:R-:W-:Y:S01]  /*1e490*/  ISETP.GE.U32.AND P5, PT, R72, 0x7fffff53, PT ;  /* 0x7fffff534800780c */ /* 0x000fe20003fa6070 */
[C---:B--2---:R-:W-:Y:S01]  /*1e4a0*/  IMAD.WIDE R64, R242.reuse, 0x4, R58 ;  /* 0x00000004f2407825 */ /* 0x044fe200078e023a */
[----:B------:R-:W-:Y:S03]  /*1e4b0*/  STL.64 [R1+0x15c8], R70 ;  /* 0x0015c84601007387 */ /* 0x000fe60000100a00 */
[----:B-1----:R-:W-:Y:S01]  /*1e4c0*/  IMAD.WIDE R62, R242, 0x4, R56 ;  /* 0x00000004f23e7825 */ /* 0x002fe200078e0238 */
[----:B------:R-:W-:Y:S01]  /*1e4d0*/  LDGSTS.E [R0+0x2c380], desc[UR76][R70.64], !P0 ;  /* 0x2c38000046007fae */ /* 0x000fe2000c1a104c */
[----:B------:R-:W-:Y:S01]  /*1e4e0*/  ISETP.GE.U32.AND P1, PT, R68, 0x7fffff4f, PT ;  /* 0x7fffff4f4400780c */ /* 0x000fe20003f26070 */
[----:B------:R-:W1:Y:S01]  /*1e4f0*/  LDC R72, c[0x0][0x3a0] ;  /* 0x0000e800ff487b82 */ /* 0x000e620000000800 */
[----:B------:R-:W-:Y:S01]  /*1e500*/  IMAD.SHL.U32 R57, R243, 0x40, RZ ;  /* 0x00000040f3397824 */ /* 0x000fe200078e00ff */
[----:B------:R-:W-:Y:S03]  /*1e510*/  STL.64 [R1+0x15e8], R64 ;  /* 0x0015e84001007387 */ /* 0x000fe60000100a00 */
[----:B------:R-:W-:Y:S01]  /*1e520*/  IMAD.WIDE R54, R57, 0x4, R54 ;  /* 0x0000000439367825 */ /* 0x000fe200078e0236 */
[----:B------:R-:W-:Y:S01]  /*1e530*/  LDGSTS.E [R0+0x2ca00], desc[UR76][R64.64], !P6 ;  /* 0x2ca0000040007fae */ /* 0x000fe2000f1a104c */
[----:B------:R-:W-:Y:S01]  /*1e540*/  IADD3 R60, PT, PT, R73, -0x76, RZ ;  /* 0xffffff8a493c7810 */ /* 0x000fe20007ffe0ff */
[----:B------:R-:W2:Y:S01]  /*1e550*/  LDC R68, c[0x0][0x3a0] ;  /* 0x0000e800ff447b82 */ /* 0x000ea20000000800 */
[C---:B------:R-:W-:Y:S01]  /*1e560*/  IMAD.WIDE R58, R57.reuse, 0x4, R52 ;  /* 0x00000004393a7825 */ /* 0x040fe200078e0234 */
[----:B------:R-:W-:Y:S03]  /*1e570*/  STL.64 [R1+0x1600], R62 ;  /* 0x0016003e01007387 */ /* 0x000fe60000100a00 */
[C---:B------:R-:W-:Y:S01]  /*1e580*/  IMAD.WIDE R50, R57.reuse, 0x4, R50 ;  /* 0x0000000439327825 */ /* 0x040fe200078e0232 */
[----:B------:R-:W-:Y:S02]  /*1e590*/  LDGSTS.E [R0+0x2ca80], desc[UR76][R62.64], !P6 ;  /* 0x2ca800003e007fae */ /* 0x000fe4000f1a104c */
[----:B------:R-:W3:Y:S01]  /*1e5a0*/  LDC R56, c[0x0][0x3ac] ;  /* 0x0000eb00ff387b82 */ /* 0x000ee20000000800 */
[C---:B------:R-:W-:Y:S01]  /*1e5b0*/  IMAD.WIDE R48, R57.reuse, 0x4, R48 ;  /* 0x0000000439307825 */ /* 0x040fe200078e0230 */
[----:B------:R4:W-:Y:S03]  /*1e5c0*/  STL.64 [R1+0x1620], R54 ;  /* 0x0016203601007387 */ /* 0x0009e60000100a00 */
[C---:B------:R-:W-:Y:S01]  /*1e5d0*/  IMAD.WIDE R46, R57.reuse, 0x4, R46 ;  /* 0x00000004392e7825 */ /* 0x040fe200078e022e */
[----:B------:R4:W-:Y:S03]  /*1e5e0*/  LDGSTS.E [R0+0x2cb00], desc[UR76][R54.64], !P6 ;  /* 0x2cb0000036007fae */ /* 0x0009e6000f1a104c */
[C---:B------:R-:W-:Y:S01]  /*1e5f0*/  IMAD.WIDE R42, R57.reuse, 0x4, R42 ;  /* 0x00000004392a7825 */ /* 0x040fe200078e022a */
[----:B------:R-:W-:Y:S04]  /*1e600*/  STL.64 [R1+0x1640], R58 ;  /* 0x0016403a01007387 */ /* 0x000fe80000100a00 */
[----:B------:R-:W-:Y:S01]  /*1e610*/  LDGSTS.E [R0+0x2cb80], desc[UR76][R58.64], !P6 ;  /* 0x2cb800003a007fae */ /* 0x000fe2000f1a104c */
[----:B------:R-:W-:-:S03]  /*1e620*/  IMAD.WIDE R40, R57, 0x4, R40 ;  /* 0x0000000439287825 */ /* 0x000fc600078e0228 */
[----:B------:R-:W-:Y:S01]  /*1e630*/  STL.64 [R1+0x1678], R50 ;  /* 0x0016783201007387 */ /* 0x000fe20000100a00 */
[----:B----4-:R-:W-:-:S03]  /*1e640*/  IMAD.WIDE R54, R57, 0x4, R44 ;  /* 0x0000000439367825 */ /* 0x010fc600078e022c */
[----:B------:R-:W-:Y:S01]  /*1e650*/  LDGSTS.E [R0+0x2d200], desc[UR76][R50.64], !P4 ;  /* 0x2d20000032007fae */ /* 0x000fe2000e1a104c */
[----:B------:R-:W-:-:S03]  /*1e660*/  IMAD.WIDE R38, R57, 0x4, R38 ;  /* 0x0000000439267825 */ /* 0x000fc600078e0226 */
[----:B------:R-:W-:Y:S01]  /*1e670*/  STL.64 [R1+0x1690], R48 ;  /* 0x0016903001007387 */ /* 0x000fe20000100a00 */
[----:B------:R-:W-:Y:S01]  /*1e680*/  ISETP.GE.U32.AND P0, PT, R60, 0x7fffff4b, PT ;  /* 0x7fffff4b3c00780c */ /* 0x000fe20003f06070 */
[C---:B------:R-:W-:Y:S01]  /*1e690*/  IMAD.WIDE R34, R57.reuse, 0x4, R34 ;  /* 0x0000000439227825 */ /* 0x040fe200078e0222 */
[----:B------:R-:W4:Y:S01]  /*1e6a0*/  LDC R60, c[0x0][0x3a0] ;  /* 0x0000e800ff3c7b82 */ /* 0x000f220000000800 */
[----:B------:R-:W-:Y:S04]  /*1e6b0*/  LDGSTS.E [R0+0x2d280], desc[UR76][R48.64], !P4 ;  /* 0x2d28000030007fae */ /* 0x000fe8000e1a104c */
[----:B------:R1:W-:Y:S01]  /*1e6c0*/  STL.64 [R1+0x16a8], R46 ;  /* 0x0016a82e01007387 */ /* 0x0003e20000100a00 */
[----:B------:R-:W-:-:S03]  /*1e6d0*/  IMAD.WIDE R32, R57, 0x4, R32 ;  /* 0x0000000439207825 */ /* 0x000fc600078e0220 */
[----:B------:R1:W-:Y:S01]  /*1e6e0*/  LDGSTS.E [R0+0x2d300], desc[UR76][R46.64], !P4 ;  /* 0x2d3000002e007fae */ /* 0x0003e2000e1a104c */
[----:B------:R-:W-:-:S03]  /*1e6f0*/  IMAD.WIDE R30, R57, 0x4, R30 ;  /* 0x00000004391e7825 */ /* 0x000fc600078e021e */
[----:B------:R-:W-:Y:S04]  /*1e700*/  STL.64 [R1+0x16c0], R54 ;  /* 0x0016c03601007387 */ /* 0x000fe80000100a00 */
[----:B------:R-:W-:Y:S01]  /*1e710*/  LDGSTS.E [R0+0x2d380], desc[UR76][R54.64], !P4 ;  /* 0x2d38000036007fae */ /* 0x000fe2000e1a104c */
[----:B-1----:R-:W-:-:S03]  /*1e720*/  IMAD.WIDE R46, R57, 0x4, R36 ;  /* 0x00000004392e7825 */ /* 0x002fc600078e0224 */
[----:B------:R-:W-:Y:S04]  /*1e730*/  STL.64 [R1+0x16f8], R42 ;  /* 0x0016f82a01007387 */ /* 0x000fe80000100a00 */
[----:B------:R-:W-:Y:S01]  /*1e740*/  LDGSTS.E [R0+0x2da00], desc[UR76][R42.64], !P5 ;  /* 0x2da000002a007fae */ /* 0x000fe2000e9a104c */
[----:B------:R-:W-:-:S03]  /*1e750*/  IMAD.WIDE R26, R57, 0x4, R26 ;  /* 0x00000004391a7825 */ /* 0x000fc600078e021a */
[----:B------:R-:W-:Y:S04]  /*1e760*/  STL.64 [R1+0x1710], R40 ;  /* 0x0017102801007387 */ /* 0x000fe80000100a00 */
[----:B------:R-:W-:Y:S01]  /*1e770*/  LDGSTS.E [R0+0x2da80], desc[UR76][R40.64], !P5 ;  /* 0x2da8000028007fae */ /* 0x000fe2000e9a104c */
[----:B------:R-:W-:-:S03]  /*1e780*/  IMAD.WIDE R24, R57, 0x4, R24 ;  /* 0x0000000439187825 */ /* 0x000fc600078e0218 */
[----:B------:R1:W-:Y:S04]  /*1e790*/  STL.64 [R1+0x1738], R38 ;  /* 0x0017382601007387 */ /* 0x0003e80000100a00 */
[----:B------:R1:W-:Y:S01]  /*1e7a0*/  LDGSTS.E [R0+0x2db00], desc[UR76][R38.64], !P5 ;  /* 0x2db0000026007fae */ /* 0x0003e2000e9a104c */
[----:B------:R-:W-:-:S03]  /*1e7b0*/  IMAD.WIDE R22, R57, 0x4, R22 ;  /* 0x0000000439167825 */ /* 0x000fc600078e0216 */
        /* <DEDUP_REMOVED lines=9> */
[----:B------:R-:W-:Y:S01]  /*1e850*/  STL.64 [R1+0x17b0], R38 ;  /* 0x0017b02601007387 */ /* 0x000fe20000100a00 */
[----:B------:R-:W-:-:S03]  /*1e860*/  IMAD.WIDE R18, R57, 0x4, R18 ;  /* 0x0000000439127825 */ /* 0x000fc600078e0212 */
[----:B------:R-:W-:Y:S01]  /*1e870*/  STL.64 [R1+0x17c8], R26 ;  /* 0x0017c81a01007387 */ /* 0x000fe20000100a00 */
[----:B-1----:R-:W-:-:S03]  /*1e880*/  IMAD.WIDE R30, R57, 0x4, R20 ;  /* 0x00000004391e7825 */ /* 0x002fc600078e0214 */
[----:B------:R-:W-:Y:S04]  /*1e890*/  STL.64 [R1+0x17e0], R24 ;  /* 0x0017e01801007387 */ /* 0x000fe80000100a00 */
[----:B------:R-:W-:Y:S01]  /*1e8a0*/  LDGSTS.E [R0+0x2e380], desc[UR76][R38.64], !P1 ;  /* 0x2e38000026007fae */ /* 0x000fe2000c9a104c */
[----:B------:R-:W-:-:S03]  /*1e8b0*/  IMAD.WIDE R16, R57, 0x4, R16 ;  /* 0x0000000439107825 */ /* 0x000fc600078e0210 */
[----:B------:R1:W-:Y:S01]  /*1e8c0*/  STL.64 [R1+0x17f8], R22 ;  /* 0x0017f81601007387 */ /* 0x0003e20000100a00 */
[----:B------:R-:W-:-:S03]  /*1e8d0*/  IMAD.WIDE R14, R57, 0x4, R14 ;  /* 0x00000004390e7825 */ /* 0x000fc600078e020e */
[----:B------:R-:W-:Y:S04]  /*1e8e0*/  LDGSTS.E [R0+0x2ea00], desc[UR76][R26.64], !P0 ;  /* 0x2ea000001a007fae */ /* 0x000fe8000c1a104c */
[----:B------:R-:W-:Y:S04]  /*1e8f0*/  STL.64 [R1+0x1810], R30 ;  /* 0x0018101e01007387 */ /* 0x000fe80000100a00 */
[----:B------:R-:W-:Y:S04]  /*1e900*/  LDGSTS.E [R0+0x2ea80], desc[UR76][R24.64], !P0 ;  /* 0x2ea8000018007fae */ /* 0x000fe8000c1a104c */
[----:B------:R-:W2:Y:S04]  /*1e910*/  LDL.LU.64 R124, [R1+0x350] ;  /* 0x00035000017c7983 */ /* 0x000ea80000300a00 */
[----:B------:R1:W-:Y:S04]  /*1e920*/  LDGSTS.E [R0+0x2eb00], desc[UR76][R22.64], !P0 ;  /* 0x2eb0000016007fae */ /* 0x0003e8000c1a104c */
[----:B------:R-:W3:Y:S04]  /*1e930*/  LDL.LU.64 R134, [R1+0x348] ;  /* 0x0003480001867983 */ /* 0x000ee80000300a00 */
[----:B------:R-:W3:Y:S01]  /*1e940*/  LDL.LU.64 R132, [R1+0x340] ;  /* 0x0003400001847983 */ /* 0x000ee20000300a00 */
[----:B-1----:R-:W-:-:S03]  /*1e950*/  IMAD.WIDE R22, R57, 0x4, R12 ;  /* 0x0000000439167825 */ /* 0x002fc600078e020c */
[----:B------:R-:W3:Y:S04]  /*1e960*/  LDL.LU.64 R130, [R1+0x338] ;  /* 0x0003380001827983 */ /* 0x000ee80000300a00 */
[----:B------:R-:W-:Y:S04]  /*1e970*/  STL.64 [R1+0x1820], R18 ;  /* 0x0018201201007387 */ /* 0x000fe80000100a00 */
[----:B------:R-:W-:Y:S04]  /*1e980*/  STL.64 [R1+0x1830], R16 ;  /* 0x0018301001007387 */ /* 0x000fe80000100a00 */
[----:B------:R1:W-:Y:S04]  /*1e990*/  STL.64 [R1+0x1840], R14 ;  /* 0x0018400e01007387 */ /* 0x0003e80000100a00 */
[----:B------:R-:W-:Y:S04]  /*1e9a0*/  STL.64 [R1+0x1850], R22 ;  /* 0x0018501601007387 */ /* 0x000fe80000100a00 */
[----:B------:R-:W3:Y:S04]  /*1e9b0*/  LDL.LU.64 R126, [R1+0x2d0] ;  /* 0x0002d000017e7983 */ /* 0x000ee80000300a00 */
[----:B------:R-:W3:Y:S04]  /*1e9c0*/  LDL.LU.64 R250, [R1+0x2c8] ;  /* 0x0002c80001fa7983 */ /* 0x000ee80000300a00 */
[----:B------:R-:W3:Y:S04]  /*1e9d0*/  LDL.LU.64 R244, [R1+0x2c0] ;  /* 0x0002c00001f47983 */ /* 0x000ee80000300a00 */
[----:B------:R-:W3:Y:S01]  /*1e9e0*/  LDL.LU.64 R242, [R1+0x2b8] ;  /* 0x0002b80001f27983 */ /* 0x000ee20000300a00 */
[----:B------:R-:W-:-:S02]  /*1e9f0*/  VIADD R52, R72, 0xffffff86 ;  /* 0xffffff8648347836 */ /* 0x000fc40000000000 */
[C---:B------:R-:W-:Y:S01]  /*1ea00*/  IMAD.WIDE R10, R57.reuse, 0x4, R10 ;  /* 0x00000004390a7825 */ /* 0x040fe200078e020a */
[----:B------:R-:W-:Y:S02]  /*1ea10*/  LDGSTS.E [R0+0x2eb80], desc[UR76][R30.64], !P0 ;  /* 0x2eb800001e007fae */ /* 0x000fe4000c1a104c */
[----:B------:R-:W-:Y:S01]  /*1ea20*/  ISETP.GE.U32.AND P6, PT, R52, 0x7fffff47, PT ;  /* 0x7fffff473400780c */ /* 0x000fe20003fc6070 */
[C---:B------:R-:W-:Y:S01]  /*1ea30*/  IMAD.WIDE R8, R57.reuse, 0x4, R8 ;  /* 0x0000000439087825 */ /* 0x040fe200078e0208 */
[----:B------:R-:W-:Y:S01]  /*1ea40*/  STL.64 [R1+0x1860], R10 ;  /* 0x0018600a01007387 */ /* 0x000fe20000100a00 */
[----:B------:R-:W1:Y:S02]  /*1ea50*/  LDC R52, c[0x0][0x3a0] ;  /* 0x0000e800ff347b82 */ /* 0x000e640000000800 */
[C---:B------:R-:W-:Y:S01]  /*1ea60*/  IMAD.WIDE R6, R57.reuse, 0x4, R6 ;  /* 0x0000000439067825 */ /* 0x040fe200078e0206 */
[----:B------:R-:W-:Y:S07]  /*1ea70*/  STL.64 [R1+0x1870], R8 ;  /* 0x0018700801007387 */ /* 0x000fee0000100a00 */
[----:B------:R-:W-:Y:S04]  /*1ea80*/  LDGSTS.E [R0+0x2f200], desc[UR76][R18.64], !P6 ;  /* 0x2f20000012007fae */ /* 0x000fe8000f1a104c */
[----:B------:R-:W-:Y:S04]  /*1ea90*/  LDGSTS.E [R0+0x2f280], desc[UR76][R16.64], !P6 ;  /* 0x2f28000010007fae */ /* 0x000fe8000f1a104c */
[----:B------:R1:W-:Y:S04]  /*1eaa0*/  LDGSTS.E [R0+0x2f300], desc[UR76][R14.64], !P6 ;  /* 0x2f3000000e007fae */ /* 0x0003e8000f1a104c */
[----:B------:R1:W-:Y:S01]  /*1eab0*/  STL.64 [R1+0x1880], R6 ;  /* 0x0018800601007387 */ /* 0x0003e20000100a00 */
[----:B--2---:R-:W-:-:S04]  /*1eac0*/  IMAD.WIDE R136, R57, 0x4, R124 ;  /* 0x0000000439887825 */ /* 0x004fc800078e027c */
[----:B------:R-:W-:Y:S01]  /*1ead0*/  VIADD R44, R68, 0xffffff82 ;  /* 0xffffff82442c7836 */ /* 0x000fe20000000000 */
[----:B----4-:R-:W-:Y:S01]  /*1eae0*/  IADD3 R36, PT, PT, R60, -0x43, RZ ;  /* 0xffffffbd3c247810 */ /* 0x010fe20007ffe0ff */
[C---:B-1----:R-:W-:Y:S01]  /*1eaf0*/  IMAD.WIDE R14, R57.reuse, 0x4, R4 ;  /* 0x00000004390e7825 */ /* 0x042fe200078e0204 */
[----:B------:R-:W-:Y:S01]  /*1eb00*/  LDGSTS.E [R0+0x2f380], desc[UR76][R22.64], !P6 ;  /* 0x2f38000016007fae */ /* 0x000fe2000f1a104c */
[----:B------:R-:W1:Y:S02]  /*1eb10*/  LDC R5, c[0x0][0x3a0] ;  /* 0x0000e800ff057b82 */ /* 0x000e640000000800 */
[C---:B---3--:R-:W-:Y:S01]  /*1eb20*/  IMAD.WIDE R134, R57.reuse, 0x4, R134 ;  /* 0x0000000439867825 */ /* 0x048fe200078e0286 */
[----:B------:R2:W-:Y:S03]  /*1eb30*/  STL.64 [R1+0x1890], R14 ;  /* 0x0018900e01007387 */ /* 0x0005e60000100a00 */
[C---:B------:R-:W-:Y:S01]  /*1eb40*/  IMAD.WIDE R132, R57.reuse, 0x4, R132 ;  /* 0x0000000439847825 */ /* 0x040fe200078e0284 */
[----:B------:R-:W3:Y:S03]  /*1eb50*/  LDL.LU.64 R108, [R1+0x250] ;  /* 0x00025000016c7983 */ /* 0x000ee60000300a00 */
[C---:B------:R-:W-:Y:S01]  /*1eb60*/  IMAD.WIDE R130, R57.reuse, 0x4, R130 ;  /* 0x0000000439827825 */ /* 0x040fe200078e0282 */
[----:B------:R-:W4:Y:S04]  /*1eb70*/  LDL.LU.64 R118, [R1+0x248] ;  /* 0x0002480001767983 */ /* 0x000f280000300a00 */
[----:B------:R-:W2:Y:S04]  /*1eb80*/  LDL.LU.64 R116, [R1+0x240] ;  /* 0x0002400001747983 */ /* 0x000ea80000300a00 */
[----:B------:R-:W2:Y:S04]  /*1eb90*/  LDL.LU.64 R114, [R1+0x238] ;  /* 0x0002380001727983 */ /* 0x000ea80000300a00 */
[----:B------:R-:W-:Y:S04]  /*1eba0*/  STL.64 [R1+0x35b8], R136 ;  /* 0x0035b88801007387 */ /* 0x000fe80000100a00 */
[----:B------:R-:W-:Y:S01]  /*1ebb0*/  STL.64 [R1+0x35c0], R134 ;  /* 0x0035c08601007387 */ /* 0x000fe20000100a00 */
[----:B------:R-:W-:-:S03]  /*1ebc0*/  IMAD.WIDE R128, R57, 0x4, R126 ;  /* 0x0000000439807825 */ /* 0x000fc600078e027e */
[----:B------:R-:W-:Y:S01]  /*1ebd0*/  STL.64 [R1+0x35c8], R132 ;  /* 0x0035c88401007387 */ /* 0x000fe20000100a00 */
[----:B------:R-:W-:-:S03]  /*1ebe0*/  IMAD.WIDE R126, R57, 0x4, R250 ;  /* 0x00000004397e7825 */ /* 0x000fc600078e02fa */
[----:B------:R-:W-:Y:S01]  /*1ebf0*/  STL.64 [R1+0x35d0], R130 ;  /* 0x0035d08201007387 */ /* 0x000fe20000100a00 */
[----:B------:R-:W-:-:S03]  /*1ec00*/  IMAD.WIDE R124, R57, 0x4, R244 ;  /* 0x00000004397c7825 */ /* 0x000fc600078e02f4 */
[----:B------:R-:W2:Y:S01]  /*1ec10*/  LDL.LU.64 R110, [R1+0x1d0] ;  /* 0x0001d000016e7983 */ /* 0x000ea20000300a00 */
[----:B------:R-:W-:-:S03]  /*1ec20*/  IMAD.WIDE R122, R57, 0x4, R242 ;  /* 0x00000004397a7825 */ /* 0x000fc600078e02f2 */
[----:B------:R-:W4:Y:S04]  /*1ec30*/  LDL.LU.64 R250, [R1+0x1c8] ;  /* 0x0001c80001fa7983 */ /* 0x000f280000300a00 */
[----:B------:R-:W4:Y:S04]  /*1ec40*/  LDL.LU.64 R244, [R1+0x1c0] ;  /* 0x0001c00001f47983 */ /* 0x000f280000300a00 */
[----:B------:R-:W4:Y:S04]  /*1ec50*/  LDL.LU.64 R242, [R1+0x1b8] ;  /* 0x0001b80001f27983 */ /* 0x000f280000300a00 */
[----:B------:R-:W-:Y:S04]  /*1ec60*/  STL.64 [R1+0x35d8], R128 ;  /* 0x0035d88001007387 */ /* 0x000fe80000100a00 */
[----:B------:R-:W-:Y:S04]  /*1ec70*/  STL.64 [R1+0x35e0], R126 ;  /* 0x0035e07e01007387 */ /* 0x000fe80000100a00 */
        /* <DEDUP_REMOVED lines=8> */
[----:B------:R-:W4:Y:S01]  /*1ed00*/  LDL.LU.64 R102, [R1+0x50] ;  /* 0x0000500001667983 */ /* 0x000f220000300a00 */
[----:B---3--:R-:W-:-:S04]  /*1ed10*/  IMAD.WIDE R120, R57, 0x4, R108 ;  /* 0x0000000439787825 */ /* 0x008fc800078e026c */
[----:B--2---:R-:W-:-:S04]  /*1ed20*/  IMAD.WIDE R112, R57, 0x4, R110 ;  /* 0x0000000439707825 */ /* 0x004fc800078e026e */
[C---:B----4-:R-:W-:Y:S02]  /*1ed30*/  IMAD.WIDE R110, R57.reuse, 0x4, R250 ;  /* 0x00000004396e7825 */ /* 0x050fe400078e02fa */
[----:B------:R-:W2:Y:S02]  /*1ed40*/  LDL.LU.64 R250, [R1+0x48] ;  /* 0x0000480001fa7983 */ /* 0x000ea40000300a00 */
[C---:B------:R-:W-:Y:S02]  /*1ed50*/  IMAD.WIDE R108, R57.reuse, 0x4, R244 ;  /* 0x00000004396c7825 */ /* 0x040fe400078e02f4 */
[----:B------:R-:W3:Y:S02]  /*1ed60*/  LDL.LU.64 R244, [R1+0x40] ;  /* 0x0000400001f47983 */ /* 0x000ee40000300a00 */
[----:B------:R-:W-:Y:S02]  /*1ed70*/  IMAD.WIDE R106, R57, 0x4, R242 ;  /* 0x00000004396a7825 */ /* 0x000fe400078e02f2 */
[----:B------:R-:W4:Y:S01]  /*1ed80*/  LDL.LU.64 R242, [R1+0x38] ;  /* 0x0000380001f27983 */ /* 0x000f220000300a00 */
[----:B------:R-:W-:-:S02]  /*1ed90*/  ISETP.GE.U32.AND P4, PT, R44, 0x7fffff43, PT ;  /* 0x7fffff432c00780c */ /* 0x000fc40003f86070 */
[----:B------:R-:W1:Y:S01]  /*1eda0*/  LDC R44, c[0x0][0x3a0] ;  /* 0x0000e800ff2c7b82 */ /* 0x000e620000000800 */
[----:B------:R-:W-:-:S07]  /*1edb0*/  ISETP.GE.U32.AND P5, PT, R36, 0x7fffff7e, PT ;  /* 0x7fffff7e2400780c */ /* 0x000fce0003fa6070 */
[----:B------:R-:W1:Y:S01]  /*1edc0*/  LDC R36, c[0x0][0x3a0] ;  /* 0x0000e800ff247b82 */ /* 0x000e620000000800 */
[----:B------:R-:W-:Y:S02]  /*1edd0*/  VIADD R28, R52, 0xffffffb9 ;  /* 0xffffffb9341c7836 */ /* 0x000fe40000000000 */
[----:B------:R-:W-:Y:S03]  /*1ede0*/  LDGSTS.E [R0+0x2fa00], desc[UR76][R10.64], !P4 ;  /* 0x2fa000000a007fae */ /* 0x000fe6000e1a104c */
[----:B------:R-:W-:Y:S01]  /*1edf0*/  ISETP.GE.U32.AND P1, PT, R28, 0x7fffff7a, PT ;  /* 0x7fffff7a1c00780c */ /* 0x000fe20003f26070 */
[----:B------:R-:W-:Y:S01]  /*1ee00*/  LDGSTS.E [R0+0x2fa80], desc[UR76][R8.64], !P4 ;  /* 0x2fa8000008007fae */ /* 0x000fe2000e1a104c */
[----:B------:R-:W1:Y:S03]  /*1ee10*/  LDC R28, c[0x0][0x3a0] ;  /* 0x0000e800ff1c7b82 */ /* 0x000e660000000800 */
[----:B------:R1:W-:Y:S04]  /*1ee20*/  LDGSTS.E [R0+0x2fb00], desc[UR76][R6.64], !P4 ;  /* 0x2fb0000006007fae */ /* 0x0003e8000e1a104c */
[----:B------:R1:W-:Y:S02]  /*1ee30*/  LDGSTS.E [R0+0x2fb80], desc[UR76][R14.64], !P4 ;  /* 0x2fb800000e007fae */ /* 0x0003e4000e1a104c */
[----:B-1----:R-:W-:-:S02]  /*1ee40*/  VIADD R20, R44, 0xffffffb5 ;  /* 0xffffffb52c147836 */ /* 0x002fc40000000000 */
[----:B------:R-:W-:Y:S03]  /*1ee50*/  LDGSTS.E [R3+0x28400], desc[UR76][R136.64], !P5 ;  /* 0x2840000088037fae */ /* 0x000fe6000e9a104c */
[----:B------:R-:W-:Y:S02]  /*1ee60*/  ISETP.GE.U32.AND P0, PT, R20, 0x7fffff76, PT ;  /* 0x7fffff761400780c */ /* 0x000fe40003f06070 */
[----:B------:R-:W1:Y:S01]  /*1ee70*/  LDC R20, c[0x0][0x3a0] ;  /* 0x0000e800ff147b82 */ /* 0x000e620000000800 */
[----:B------:R-:W-:Y:S01]  /*1ee80*/  VIADD R12, R36, 0xffffffb1 ;  /* 0xffffffb1240c7836 */ /* 0x000fe20000000000 */
[----:B------:R-:W-:Y:S04]  /*1ee90*/  LDGSTS.E [R3+0x28480], desc[UR76][R134.64], !P5 ;  /* 0x2848000086037fae */ /* 0x000fe8000e9a104c */
[----:B------:R-:W-:Y:S01]  /*1eea0*/  ISETP.GE.U32.AND P6, PT, R12, 0x7fffff72, PT ;  /* 0x7fffff720c00780c */ /* 0x000fe20003fc6070 */
[----:B------:R-:W-:Y:S01]  /*1eeb0*/  LDGSTS.E [R3+0x28500], desc[UR76][R132.64], !P5 ;  /* 0x2850000084037fae */ /* 0x000fe2000e9a104c */
[----:B------:R-:W1:Y:S01]  /*1eec0*/  LDC R12, c[0x0][0x3a0] ;  /* 0x0000e800ff0c7b82 */ /* 0x000e620000000800 */
[----:B------:R-:W-:-:S02]  /*1eed0*/  IADD3 R4, PT, PT, R28, -0x53, RZ ;  /* 0xffffffad1c047810 */ /* 0x000fc40007ffe0ff */
[----:B------:R-:W-:Y:S05]  /*1eee0*/  LDGSTS.E [R3+0x28580], desc[UR76][R130.64], !P5 ;  /* 0x2858000082037fae */ /* 0x000fea000e9a104c */
[----:B------:R-:W1:Y:S01]  /*1eef0*/  LDC R7, c[0x0][0x3a0] ;  /* 0x0000e800ff077b82 */ /* 0x000e620000000800 */
[----:B------:R-:W-:Y:S01]  /*1ef00*/  ISETP.GE.U32.AND P4, PT, R4, 0x7fffff6e, PT ;  /* 0x7fffff6e0400780c */ /* 0x000fe20003f86070 */
[----:B------:R-:W-:Y:S04]  /*1ef10*/  LDGSTS.E [R3+0x28c00], desc[UR76][R128.64], !P1 ;  /* 0x28c0000080037fae */ /* 0x000fe8000c9a104c */
[----:B------:R-:W-:Y:S02]  /*1ef20*/  LDGSTS.E [R3+0x28c80], desc[UR76][R126.64], !P1 ;  /* 0x28c800007e037fae */ /* 0x000fe4000c9a104c */
[----:B------:R-:W1:Y:S02]  /*1ef30*/  LDC R6, c[0x0][0x3a0] ;  /* 0x0000e800ff067b82 */ /* 0x000e640000000800 */
[----:B-1----:R-:W-:Y:S01]  /*1ef40*/  VIADD R4, R20, 0xffffffa9 ;  /* 0xffffffa914047836 */ /* 0x002fe20000000000 */
[----:B------:R-:W-:Y:S04]  /*1ef50*/  LDGSTS.E [R3+0x28d00], desc[UR76][R124.64], !P1 ;  /* 0x28d000007c037fae */ /* 0x000fe8000c9a104c */
[----:B------:R-:W-:Y:S01]  /*1ef60*/  ISETP.GE.U32.AND P5, PT, R4, 0x7fffff6a, PT ;  /* 0x7fffff6a0400780c */ /* 0x000fe20003fa6070 */
[----:B------:R-:W-:Y:S01]  /*1ef70*/  LDGSTS.E [R3+0x28d80], desc[UR76][R122.64], !P1 ;  /* 0x28d800007a037fae */ /* 0x000fe2000c9a104c */
[----:B------:R-:W-:-:S02]  /*1ef80*/  VIADD R4, R12, 0xffffffa5 ;  /* 0xffffffa50c047836 */ /* 0x000fc40000000000 */
[C---:B------:R-:W-:Y:S01]  /*1ef90*/  IMAD.WIDE R118, R57.reuse, 0x4, R118 ;  /* 0x0000000439767825 */ /* 0x040fe200078e0276 */
[----:B------:R-:W-:Y:S02]  /*1efa0*/  LDGSTS.E [R3+0x29400], desc[UR76][R120.64], !P0 ;  /* 0x2940000078037fae */ /* 0x000fe4000c1a104c */
[----:B------:R-:W-:Y:S01]  /*1efb0*/  ISETP.GE.U32.AND P1, PT, R4, 0x7fffff66, PT ;  /* 0x7fffff660400780c */ /* 0x000fe20003f26070 */
[----:B------:R-:W-:Y:S01]  /*1efc0*/  IMAD.WIDE R116, R57, 0x4, R116 ;  /* 0x0000000439747825 */ /* 0x000fe200078e0274 */
[----:B------:R-:W-:Y:S03]  /*1efd0*/  LDGSTS.E [R3+0x29480], desc[UR76][R118.64], !P0 ;  /* 0x2948000076037fae */ /* 0x000fe6000c1a104c */
[----:B------:R-:W-:Y:S01]  /*1efe0*/  VIADD R4, R7, 0xffffffa1 ;  /* 0xffffffa107047836 */ /* 0x000fe20000000000 */
[----:B------:R-:W-:Y:S01]  /*1eff0*/  LDGSTS.E [R3+0x29500], desc[UR76][R116.64], !P0 ;  /* 0x2950000074037fae */ /* 0x000fe2000c1a104c */
[----:B------:R-:W1:Y:S01]  /*1f000*/  LDC R7, c[0x0][0x3a0] ;  /* 0x0000e800ff077b82 */ /* 0x000e620000000800 */
[----:B------:R-:W-:-:S04]  /*1f010*/  IMAD.WIDE R114, R57, 0x4, R114 ;  /* 0x0000000439727825 */ /* 0x000fc800078e0272 */
[C---:B------:R-:W-:Y:S01]  /*1f020*/  IMAD.WIDE R14, R57.reuse, 0x4, R82 ;  /* 0x00000004390e7825 */ /* 0x040fe200078e0252 */
[----:B------:R-:W-:Y:S01]  /*1f030*/  LDGSTS.E [R3+0x29580], desc[UR76][R114.64], !P0 ;  /* 0x2958000072037fae */ /* 0x000fe2000c1a104c */
[----:B------:R-:W-:Y:S02]  /*1f040*/  ISETP.GE.U32.AND P0, PT, R4, 0x7fffff62, PT ;  /* 0x7fffff620400780c */ /* 0x000fe40003f06070 */
[C---:B------:R-:W-:Y:S01]  /*1f050*/  IMAD.WIDE R12, R57.reuse, 0x4, R84 ;  /* 0x00000004390c7825 */ /* 0x040fe200078e0254 */
[----:B------:R-:W-:Y:S01]  /*1f060*/  LDGSTS.E [R3+0x29c00], desc[UR76][R112.64], !P6 ;  /* 0x29c0000070037fae */ /* 0x000fe2000f1a104c */
[----:B------:R-:W-:Y:S02]  /*1f070*/  IADD3 R4, PT, PT, R6, -0x63, RZ ;  /* 0xffffff9d06047810 */ /* 0x000fe40007ffe0ff */
[C---:B------:R-:W-:Y:S01]  /*1f080*/  IMAD.WIDE R10, R57.reuse, 0x4, R86 ;  /* 0x00000004390a7825 */ /* 0x040fe200078e0256 */
[----:B------:R-:W-:Y:S01]  /*1f090*/  LDGSTS.E [R3+0x29c80], desc[UR76][R110.64], !P6 ;  /* 0x29c800006e037fae */ /* 0x000fe2000f1a104c */
[----:B------:R-:W1:Y:S02]  /*1f0a0*/  LDC R6, c[0x0][0x3a0] ;  /* 0x0000e800ff067b82 */ /* 0x000e640000000800 */
[C---:B------:R-:W-:Y:S01]  /*1f0b0*/  IMAD.WIDE R8, R57.reuse, 0x4, R90 ;  /* 0x0000000439087825 */ /* 0x040fe200078e025a */
[----:B------:R-:W-:Y:S04]  /*1f0c0*/  LDGSTS.E [R3+0x29d00], desc[UR76][R108.64], !P6 ;  /* 0x29d000006c037fae */ /* 0x000fe8000f1a104c */
[----:B------:R-:W-:Y:S04]  /*1f0d0*/  LDGSTS.E [R3+0x29d80], desc[UR76][R106.64], !P6 ;  /* 0x29d800006a037fae */ /* 0x000fe8000f1a104c */
[----:B------:R1:W-:Y:S04]  /*1f0e0*/  STL.64 [R1+0x998], R14 ;  /* 0x0009980e01007387 */ /* 0x0003e80000100a00 */
[----:B------:R1:W-:Y:S04]  /*1f0f0*/  LDGSTS.E [R3+0x2a400], desc[UR76][R14.64], !P4 ;  /* 0x2a4000000e037fae */ /* 0x0003e8000e1a104c */
[----:B------:R1:W-:Y:S04]  /*1f100*/  STL.64 [R1+0x9a8], R12 ;  /* 0x0009a80c01007387 */ /* 0x0003e80000100a00 */
[----:B------:R1:W-:Y:S02]  /*1f110*/  LDGSTS.E [R3+0x2a480], desc[UR76][R12.64], !P4 ;  /* 0x2a4800000c037fae */ /* 0x0003e4000e1a104c */
[----:B-1----:R-:W-:-:S02]  /*1f120*/  IMAD.WIDE R14, R57, 0x4, R92 ;  /* 0x00000004390e7825 */ /* 0x002fc400078e025c */
[----:B------:R1:W-:Y:S01]  /*1f130*/  STL.64 [R1+0x9c0], R10 ;  /* 0x0009c00a01007387 */ /* 0x0003e20000100a00 */
[----:B------:R-:W-:-:S03]  /*1f140*/  ISETP.GE.U32.AND P6, PT, R4, 0x7fffff5e, PT ;  /* 0x7fffff5e0400780c */ /* 0x000fc60003fc6070 */
[----:B------:R1:W-:Y:S01]  /*1f150*/  LDGSTS.E [R3+0x2a500], desc[UR76][R10.64], !P4 ;  /* 0x2a5000000a037fae */ /* 0x0003e2000e1a104c */
[----:B------:R-:W-:-:S03]  /*1f160*/  IMAD.WIDE R12, R57, 0x4, R94 ;  /* 0x00000004390c7825 */ /* 0x000fc600078e025e */
[----:B------:R1:W-:Y:S04]  /*1f170*/  STL.64 [R1+0x9d8], R8 ;  /* 0x0009d80801007387 */ /* 0x0003e80000100a00 */
[----:B------:R1:W-:Y:S01]  /*1f180*/  LDGSTS.E [R3+0x2a580], desc[UR76][R8.64], !P4 ;  /* 0x2a58000008037fae */ /* 0x0003e2000e1a104c */
[----:B------:R-:W-:Y:S02]  /*1f190*/  VIADD R4, R5, 0xffffff99 ;  /* 0xffffff9905047836 */ /* 0x000fe40000000000 */
[----:B------:R-:W2:Y:S01]  /*1f1a0*/  LDC R5, c[0x0][0x3a0] ;  /* 0x0000e800ff057b82 */ /* 0x000ea20000000800 */
[C---:B-1----:R-:W-:Y:S01]  /*1f1b0*/  IMAD.WIDE R10, R57.reuse, 0x4, R98 ;  /* 0x00000004390a7825 */ /* 0x042fe200078e0262 */
[----:B------:R1:W-:Y:S04]  /*1f1c0*/  STL.64 [R1+0xa00], R14 ;  /* 0x000a000e01007387 */ /* 0x0003e80000100a00 */
[----:B------:R1:W-:Y:S01]  /*1f1d0*/  LDGSTS.E [R3+0x2ac00], desc[UR76][R14.64], !P5 ;  /* 0x2ac000000e037fae */ /* 0x0003e2000e9a104c */
[----:B------:R-:W-:-:S03]  /*1f1e0*/  IMAD.WIDE R8, R57, 0x4, R100 ;  /* 0x0000000439087825 */ /* 0x000fc600078e0264 */
[----:B------:R-:W-:Y:S04]  /*1f1f0*/  STL.64 [R1+0xa30], R12 ;  /* 0x000a300c01007387 */ /* 0x000fe80000100a00 */
[----:B------:R-:W-:Y:S01]  /*1f200*/  LDGSTS.E [R3+0x2ac80], desc[UR76][R12.64], !P5 ;  /* 0x2ac800000c037fae */ /* 0x000fe2000e9a104c */
[----:B-1----:R-:W-:-:S03]  /*1f210*/  IMAD.WIDE R14, R57, 0x4, R102 ;  /* 0x00000004390e7825 */ /* 0x002fc600078e0266 */
[----:B------:R-:W-:Y:S04]  /*1f220*/  STL.64 [R1+0xaa0], R10 ;  /* 0x000aa00a01007387 */ /* 0x000fe80000100a00 */
[----:B------:R-:W-:Y:S01]  /*1f230*/  LDGSTS.E [R3+0x2ad00], desc[UR76][R10.64], !P5 ;  /* 0x2ad000000a037fae */ /* 0x000fe2000e9a104c */
[----:B------:R-:W-:-:S03]  /*1f240*/  ISETP.GE.U32.AND P4, PT, R4, 0x7fffff5a, PT ;  /* 0x7fffff5a0400780c */ /* 0x000fc60003f86070 */
[----:B------:R-:W-:Y:S04]  /*1f250*/  STL.64 [R1+0xac0], R8 ;  /* 0x000ac00801007387 */ /* 0x000fe80000100a00 */
[----:B------:R-:W-:Y:S01]  /*1f260*/  LDGSTS.E [R3+0x2ad80], desc[UR76][R8.64], !P5 ;  /* 0x2ad8000008037fae */ /* 0x000fe2000e9a104c */
[----:B------:R-:W-:Y:S02]  /*1f270*/  VIADD R4, R7, 0xffffff95 ;  /* 0xffffff9507047836 */ /* 0x000fe40000000000 */
[----:B------:R-:W1:Y:S01]  /*1f280*/  LDC R7, c[0x0][0x3a0] ;  /* 0x0000e800ff077b82 */ /* 0x000e620000000800 */
[----:B------:R1:W-:Y:S04]  /*1f290*/  STL.64 [R1+0xae0], R14 ;  /* 0x000ae00e01007387 */ /* 0x0003e80000100a00 */
[----:B------:R1:W-:Y:S01]  /*1f2a0*/  LDGSTS.E [R3+0x2b400], desc[UR76][R14.64], !P1 ;  /* 0x2b4000000e037fae */ /* 0x0003e2000c9a104c */
[----:B------:R-:W-:Y:S01]  /*1f2b0*/  ISETP.GE.U32.AND P5, PT, R4, 0x7fffff56, PT ;  /* 0x7fffff560400780c */ /* 0x000fe20003fa6070 */
[----:B-1----:R-:W-:-:S04]  /*1f2c0*/  IMAD.WIDE R14, R57, 0x4, R144 ;  /* 0x00000004390e7825 */ /* 0x002fc800078e0290 */
[----:B------:R-:W-:Y:S02]  /*1f2d0*/  VIADD R4, R6, 0xffffff91 ;  /* 0xffffff9106047836 */ /* 0x000fe40000000000 */
[----:B------:R-:W1:Y:S01]  /*1f2e0*/  LDC R6, c[0x0][0x3a0] ;  /* 0x0000e800ff067b82 */ /* 0x000e620000000800 */
[----:B--2---:R-:W-:-:S04]  /*1f2f0*/  IMAD.WIDE R12, R57, 0x4, R250 ;  /* 0x00000004390c7825 */ /* 0x004fc800078e02fa */
[C---:B---3--:R-:W-:Y:S01]  /*1f300*/  IMAD.WIDE R10, R57.reuse, 0x4, R244 ;  /* 0x00000004390a7825 */ /* 0x048fe200078e02f4 */
[----:B------:R2:W-:Y:S03]  /*1f310*/  STL.64 [R1+0xb00], R12 ;  /* 0x000b000c01007387 */ /* 0x0005e60000100a00 */
[C---:B----4-:R-:W-:Y:S01]  /*1f320*/  IMAD.WIDE R8, R57.reuse, 0x4, R242 ;  /* 0x0000000439087825 */ /* 0x050fe200078e02f2 */
[----:B------:R2:W-:Y:S04]  /*1f330*/  LDGSTS.E [R3+0x2b480], desc[UR76][R12.64], !P1 ;  /* 0x2b4800000c037fae */ /* 0x0005e8000c9a104c */
[----:B------:R3:W-:Y:S04]  /*1f340*/  STL.64 [R1+0xb20], R10 ;  /* 0x000b200a01007387 */ /* 0x0007e80000100a00 */
[----:B------:R3:W-:Y:S01]  /*1f350*/  LDGSTS.E [R3+0x2b500], desc[UR76][R10.64], !P1 ;  /* 0x2b5000000a037fae */ /* 0x0007e2000c9a104c */
[----:B--2---:R-:W-:-:S03]  /*1f360*/  IMAD.WIDE R12, R57, 0x4, R146 ;  /* 0x00000004390c7825 */ /* 0x004fc600078e0292 */
[----:B------:R2:W-:Y:S04]  /*1f370*/  STL.64 [R1+0xb40], R8 ;  /* 0x000b400801007387 */ /* 0x0005e80000100a00 */
[----:B------:R2:W-:Y:S01]  /*1f380*/  LDGSTS.E [R3+0x2b580], desc[UR76][R8.64], !P1 ;  /* 0x2b58000008037fae */ /* 0x0005e2000c9a104c */
[----:B---3--:R-:W-:-:S03]  /*1f390*/  IMAD.WIDE R10, R57, 0x4, R148 ;  /* 0x00000004390a7825 */ /* 0x008fc600078e0294 */
        /* <DEDUP_REMOVED lines=18> */
[----:B------:R3:W-:Y:S01]  /*1f4c0*/  STL.64 [R1+0xd30], R10 ;  /* 0x000d300a01007387 */ /* 0x0007e20000100a00 */
[----:B------:R-:W-:-:S03]  /*1f4d0*/  ISETP.GE.U32.AND P1, PT, R4, 0x7fffff52, PT ;  /* 0x7fffff520400780c */ /* 0x000fc60003f26070 */
[----:B------:R3:W-:Y:S01]  /*1f4e0*/  LDGSTS.E [R3+0x2c500], desc[UR76][R10.64], !P6 ;  /* 0x2c5000000a037fae */ /* 0x0007e2000f1a104c */
[----:B--2---:R-:W-:-:S03]  /*1f4f0*/  IMAD.WIDE R12, R57, 0x4, R162 ;  /* 0x00000004390c7825 */ /* 0x004fc600078e02a2 */
[----:B------:R2:W-:Y:S04]  /*1f500*/  STL.64 [R1+0xdb0], R8 ;  /* 0x000db00801007387 */ /* 0x0005e80000100a00 */
[----:B------:R2:W-:Y:S01]  /*1f510*/  LDGSTS.E [R3+0x2c580], desc[UR76][R8.64], !P6 ;  /* 0x2c58000008037fae */ /* 0x0005e2000f1a104c */
[----:B---3--:R-:W-:-:S03]  /*1f520*/  IMAD.WIDE R10, R57, 0x4, R164 ;  /* 0x00000004390a7825 */ /* 0x008fc600078e02a4 */
[----:B------:R3:W-:Y:S01]  /*1f530*/  STL.64 [R1+0xe08], R14 ;  /* 0x000e080e01007387 */ /* 0x0007e20000100a00 */
[----:B------:R-:W-:Y:S02]  /*1f540*/  IADD3 R4, PT, PT, R5, -0x73, RZ ;  /* 0xffffff8d05047810 */ /* 0x000fe40007ffe0ff */
[----:B------:R-:W4:Y:S01]  /*1f550*/  LDC R5, c[0x0][0x3a0] ;  /* 0x0000e800ff057b82 */ /* 0x000f220000000800 */
        /* <DEDUP_REMOVED lines=15> */
[----:B------:R2:W-:Y:S01]  /*1f650*/  STL.64 [R1+0x1590], R12 ;  /* 0x0015900c01007387 */ /* 0x0005e20000100a00 */
[----:B------:R-:W-:-:S03]  /*1f660*/  VIADD R4, R7, 0xffffff89 ;  /* 0xffffff8907047836 */ /* 0x000fc60000000000 */
[----:B------:R2:W-:Y:S01]  /*1f670*/  LDGSTS.E [R3+0x2d480], desc[UR76][R12.64], !P5 ;  /* 0x2d4800000c037fae */ /* 0x0005e2000e9a104c */
[----:B------:R-:W1:Y:S01]  /*1f680*/  LDC R7, c[0x0][0x3a0] ;  /* 0x0000e800ff077b82 */ /* 0x000e620000000800 */
[C---:B---3--:R-:W-:Y:S02]  /*1f690*/  IMAD.WIDE R14, R57.reuse, 0x4, R176 ;  /* 0x00000004390e7825 */ /* 0x048fe400078e02b0 */
        /* <DEDUP_REMOVED lines=32> */
[----:B------:R1:W-:Y:S01]  /*1f8a0*/  STL.64 [R1+0x1708], R12 ;  /* 0x0017080c01007387 */ /* 0x0003e20000100a00 */
[----:B--2---:R-:W-:-:S03]  /*1f8b0*/  IMAD.WIDE R8, R57, 0x4, R198 ;  /* 0x0000000439087825 */ /* 0x004fc600078e02c6 */
[----:B------:R3:W-:Y:S04]  /*1f8c0*/  LDGSTS.E [R3+0x2ec00], desc[UR76][R14.64], !P6 ;  /* 0x2ec000000e037fae */ /* 0x0007e8000f1a104c */
[----:B------:R2:W-:Y:S04]  /*1f8d0*/  STL.64 [R1+0x1730], R10 ;  /* 0x0017300a01007387 */ /* 0x0005e80000100a00 */
[----:B------:R1:W-:Y:S04]  /*1f8e0*/  LDGSTS.E [R3+0x2ec80], desc[UR76][R12.64], !P6 ;  /* 0x2ec800000c037fae */ /* 0x0003e8000f1a104c */
[----:B------:R2:W-:Y:S01]  /*1f8f0*/  STL.64 [R1+0x1748], R8 ;  /* 0x0017480801007387 */ /* 0x0005e20000100a00 */
[----:B---3--:R-:W-:-:S03]  /*1f900*/  IMAD.WIDE R14, R57, 0x4, R200 ;  /* 0x00000004390e7825 */ /* 0x008fc600078e02c8 */
[----:B------:R2:W-:Y:S04]  /*1f910*/  LDGSTS.E [R3+0x2ed00], desc[UR76][R10.64], !P6 ;  /* 0x2ed000000a037fae */ /* 0x0005e8000f1a104c */
[----:B------:R-:W3:Y:S01]  /*1f920*/  LDL.LU.64 R94, [R1+0x330] ;  /* 0x00033000015e7983 */ /* 0x000ee20000300a00 */
[----:B-1----:R-:W-:-:S03]  /*1f930*/  IMAD.WIDE R12, R57, 0x4, R202 ;  /* 0x00000004390c7825 */ /* 0x002fc600078e02ca */
[----:B------:R1:W-:Y:S04]  /*1f940*/  LDGSTS.E [R3+0x2ed80], desc[UR76][R8.64], !P6 ;  /* 0x2ed8000008037fae */ /* 0x0003e8000f1a104c */
[----:B------:R-:W4:Y:S01]  /*1f950*/  LDL.LU.64 R102, [R1+0x328] ;  /* 0x0003280001667983 */ /* 0x000f220000300a00 */
[----:B--2---:R-:W-:-:S03]  /*1f960*/  IMAD.WIDE R10, R57, 0x4, R204 ;  /* 0x00000004390a7825 */ /* 0x004fc600078e02cc */
[----:B------:R-:W2:Y:S01]  /*1f970*/  LDL.LU.64 R100, [R1+0x320] ;  /* 0x0003200001647983 */ /* 0x000ea20000300a00 */
[----:B-1----:R-:W-:-:S03]  /*1f980*/  IMAD.WIDE R8, R57, 0x4, R206 ;  /* 0x0000000439087825 */ /* 0x002fc600078e02ce */
[----:B------:R-:W2:Y:S04]  /*1f990*/  LDL.LU.64 R98, [R1+0x318] ;  /* 0x0003180001627983 */ /* 0x000ea80000300a00 */
[----:B------:R1:W-:Y:S04]  /*1f9a0*/  STL.64 [R1+0x1760], R14 ;  /* 0x0017600e01007387 */ /* 0x0003e80000100a00 */
[----:B------:R1:W-:Y:S04]  /*1f9b0*/  STL.64 [R1+0x1778], R12 ;  /* 0x0017780c01007387 */ /* 0x0003e80000100a00 */
[----:B------:R1:W-:Y:S04]  /*1f9c0*/  STL.64 [R1+0x1790], R10 ;  /* 0x0017900a01007387 */ /* 0x0003e80000100a00 */
[----:B------:R1:W-:Y:S04]  /*1f9d0*/  STL.64 [R1+0x17a8], R8 ;  /* 0x0017a80801007387 */ /* 0x0003e80000100a00 */
[----:B------:R-:W2:Y:S04]  /*1f9e0*/  LDL.LU.64 R250, [R1+0x2b0] ;  /* 0x0002b00001fa7983 */ /* 0x000ea80000300a00 */
[----:B------:R-:W4:Y:S04]  /*1f9f0*/  LDL.LU.64 R244, [R1+0x2a8] ;  /* 0x0002a80001f47983 */ /* 0x000f280000300a00 */
[----:B------:R-:W4:Y:S01]  /*1fa00*/  LDL.LU.64 R242, [R1+0x2a0] ;  /* 0x0002a00001f27983 */ /* 0x000f220000300a00 */
[----:B------:R-:W-:-:S02]  /*1fa10*/  VIADD R4, R6, 0xffffff85 ;  /* 0xffffff8506047836 */ /* 0x000fc40000000000 */
[----:B------:R-:W2:Y:S01]  /*1fa20*/  LDC R6, c[0x0][0x3a0] ;  /* 0x0000e800ff067b82 */ /* 0x000ea20000000800 */
[----:B------:R-:W4:Y:S02]  /*1fa30*/  LDL.LU.64 R90, [R1+0x298] ;  /* 0x00029800015a7983 */ /* 0x000f240000300a00 */
[----:B------:R-:W-:-:S13]  /*1fa40*/  ISETP.GE.U32.AND P4, PT, R4, 0x7fffff46, PT ;  /* 0x7fffff460400780c */ /* 0x000fda0003f86070 */
[----:B------:R1:W-:Y:S04]  /*1fa50*/  LDGSTS.E [R3+0x2f400], desc[UR76][R14.64], !P4 ;  /* 0x2f4000000e037fae */ /* 0x0003e8000e1a104c */
[----:B------:R1:W-:Y:S04]  /*1fa60*/  LDGSTS.E [R3+0x2f480], desc[UR76][R12.64], !P4 ;  /* 0x2f4800000c037fae */ /* 0x0003e8000e1a104c */
[----:B------:R1:W-:Y:S02]  /*1fa70*/  LDGSTS.E [R3+0x2f500], desc[UR76][R10.64], !P4 ;  /* 0x2f5000000a037fae */ /* 0x0003e4000e1a104c */
[----:B-1----:R-:W-:-:S02]  /*1fa80*/  IMAD.WIDE R14, R57, 0x4, R208 ;  /* 0x00000004390e7825 */ /* 0x002fc400078e02d0 */
[----:B------:R1:W-:Y:S02]  /*1fa90*/  LDGSTS.E [R3+0x2f580], desc[UR76][R8.64], !P4 ;  /* 0x2f58000008037fae */ /* 0x0003e4000e1a104c */
[C---:B------:R-:W-:Y:S02]  /*1faa0*/  IMAD.WIDE R12, R57.reuse, 0x4, R210 ;  /* 0x00000004390c7825 */ /* 0x040fe400078e02d2 */
[----:B------:R2:W-:Y:S02]  /*1fab0*/  STL.64 [R1+0x17c0], R14 ;  /* 0x0017c00e01007387 */ /* 0x0005e40000100a00 */
[C---:B------:R-:W-:Y:S02]  /*1fac0*/  IMAD.WIDE R10, R57.reuse, 0x4, R212 ;  /* 0x00000004390a7825 */ /* 0x040fe400078e02d4 */
[----:B------:R2:W-:Y:S02]  /*1fad0*/  STL.64 [R1+0x17d8], R12 ;  /* 0x0017d80c01007387 */ /* 0x0005e40000100a00 */
[----:B-1----:R-:W-:-:S02]  /*1fae0*/  IMAD.WIDE R8, R57, 0x4, R214 ;  /* 0x0000000439087825 */ /* 0x002fc400078e02d6 */
[----:B------:R1:W-:Y:S04]  /*1faf0*/  STL.64 [R1+0x17f0], R10 ;  /* 0x0017f00a01007387 */ /* 0x0003e80000100a00 */
[----:B------:R1:W-:Y:S04]  /*1fb00*/  STL.64 [R1+0x1808], R8 ;  /* 0x0018080801007387 */ /* 0x0003e80000100a00 */
[----:B------:R-:W4:Y:S04]  /*1fb10*/  LDL.LU.64 R76, [R1+0x230] ;  /* 0x00023000014c7983 */ /* 0x000f280000300a00 */
[----:B------:R-:W4:Y:S04]  /*1fb20*/  LDL.LU.64 R86, [R1+0x228] ;  /* 0x0002280001567983 */ /* 0x000f280000300a00 */
[----:B------:R-:W4:Y:S04]  /*1fb30*/  LDL.LU.64 R84, [R1+0x220] ;  /* 0x0002200001547983 */ /* 0x000f280000300a00 */
[----:B------:R-:W4:Y:S04]  /*1fb40*/  LDL.LU.64 R82, [R1+0x218] ;  /* 0x0002180001527983 */ /* 0x000f280000300a00 */
[----:B------:R-:W4:Y:S01]  /*1fb50*/  LDL.LU.64 R78, [R1+0x1b0] ;  /* 0x0001b000014e7983 */ /* 0x000f220000300a00 */
[----:B---3--:R-:W-:-:S04]  /*1fb60*/  IMAD.WIDE R104, R57, 0x4, R94 ;  /* 0x0000000439687825 */ /* 0x008fc800078e025e */
[C---:B--2---:R-:W-:Y:S02]  /*1fb70*/  IMAD.WIDE R96, R57.reuse, 0x4, R250 ;  /* 0x0000000439607825 */ /* 0x044fe400078e02fa */
[----:B------:R-:W2:Y:S02]  /*1fb80*/  LDL.LU.64 R250, [R1+0x1a8] ;  /* 0x0001a80001fa7983 */ /* 0x000ea40000300a00 */
[C---:B----4-:R-:W-:Y:S02]  /*1fb90*/  IMAD.WIDE R94, R57.reuse, 0x4, R244 ;  /* 0x00000004395e7825 */ /* 0x050fe400078e02f4 */
[----:B------:R-:W3:Y:S02]  /*1fba0*/  LDL.LU.64 R244, [R1+0x1a0] ;  /* 0x0001a00001f47983 */ /* 0x000ee40000300a00 */
[C---:B------:R-:W-:Y:S02]  /*1fbb0*/  IMAD.WIDE R92, R57.reuse, 0x4, R242 ;  /* 0x00000004395c7825 */ /* 0x040fe400078e02f2 */
        /* <DEDUP_REMOVED lines=10> */
[----:B------:R-:W-:-:S04]  /*1fc60*/  IMAD.WIDE R88, R57, 0x4, R76 ;  /* 0x0000000439587825 */ /* 0x000fc800078e024c */
[----:B------:R-:W-:-:S04]  /*1fc70*/  IMAD.WIDE R80, R57, 0x4, R78 ;  /* 0x0000000439507825 */ /* 0x000fc800078e024e */
[C---:B--2---:R-:W-:Y:S02]  /*1fc80*/  IMAD.WIDE R78, R57.reuse, 0x4, R250 ;  /* 0x00000004394e7825 */ /* 0x044fe400078e02fa */
[----:B------:R-:W2:Y:S02]  /*1fc90*/  LDL.LU.64 R250, [R1+0x28] ;  /* 0x0000280001fa7983 */ /* 0x000ea40000300a00 */
[C---:B---3--:R-:W-:Y:S02]  /*1fca0*/  IMAD.WIDE R76, R57.reuse, 0x4, R244 ;  /* 0x00000004394c7825 */ /* 0x048fe400078e02f4 */
[----:B------:R-:W1:Y:S02]  /*1fcb0*/  LDL.LU.64 R244, [R1+0x20] ;  /* 0x0000200001f47983 */ /* 0x000e640000300a00 */
[----:B----4-:R-:W-:Y:S02]  /*1fcc0*/  IMAD.WIDE R74, R57, 0x4, R242 ;  /* 0x00000004394a7825 */ /* 0x010fe400078e02f2 */
[----:B------:R-:W3:Y:S02]  /*1fcd0*/  LDL.LU.64 R242, [R1+0x18] ;  /* 0x0000180001f27983 */ /* 0x000ee40000300a00 */
[----:B------:R-:W-:-:S02]  /*1fce0*/  VIADD R4, R5, 0xffffff81 ;  /* 0xffffff8105047836 */ /* 0x000fc40000000000 */
[----:B------:R-:W4:Y:S03]  /*1fcf0*/  LDC R5, c[0x0][0x3a0] ;  /* 0x0000e800ff057b82 */ /* 0x000f260000000800 */
[----:B------:R-:W-:Y:S02]  /*1fd00*/  ISETP.GE.U32.AND P5, PT, R4, 0x7fffff42, PT ;  /* 0x7fffff420400780c */ /* 0x000fe40003fa6070 */
[----:B------:R-:W-:-:S03]  /*1fd10*/  IADD3 R4, PT, PT, R7, -0x44, RZ ;  /* 0xffffffbc07047810 */ /* 0x000fc60007ffe0ff */
[----:B------:R-:W4:Y:S01]  /*1fd20*/  LDC R7, c[0x0][0x3a0] ;  /* 0x0000e800ff077b82 */ /* 0x000f220000000800 */
[----:B------:R-:W-:Y:S01]  /*1fd30*/  ISETP.GE.U32.AND P1, PT, R4, 0x7fffff7d, PT ;  /* 0x7fffff7d0400780c */ /* 0x000fe20003f26070 */
[----:B------:R-:W-:-:S06]  /*1fd40*/  VIADD R4, R6, 0xffffffb8 ;  /* 0xffffffb806047836 */ /* 0x000fcc0000000000 */
[----:B------:R-:W4:Y:S01]  /*1fd50*/  LDC R6, c[0x0][0x3a0] ;  /* 0x0000e800ff067b82 */ /* 0x000f220000000800 */
[----:B------:R-:W-:Y:S01]  /*1fd60*/  ISETP.GE.U32.AND P0, PT, R4, 0x7fffff79, PT ;  /* 0x7fffff790400780c */ /* 0x000fe20003f06070 */
[----:B------:R4:W-:Y:S01]  /*1fd70*/  LDGSTS.E [R3+0x2fc00], desc[UR76][R14.64], !P5 ;  /* 0x2fc000000e037fae */ /* 0x0009e2000e9a104c */
[----:B------:R-:W-:-:S03]  /*1fd80*/  IMAD.WIDE R102, R57, 0x4, R102 ;  /* 0x0000000439667825 */ /* 0x000fc600078e0266 */
[----:B------:R4:W-:Y:S02]  /*1fd90*/  LDGSTS.E [R3+0x2fc80], desc[UR76][R12.64], !P5 ;  /* 0x2fc800000c037fae */ /* 0x0009e4000e9a104c */
[----:B----4-:R-:W-:Y:S02]  /*1fda0*/  VIADD R4, R5, 0xffffffb4 ;  /* 0xffffffb405047836 */ /* 0x010fe40000000000 */
[----:B------:R-:W4:Y:S01]  /*1fdb0*/  LDC R5, c[0x0][0x3a0] ;  /* 0x0000e800ff057b82 */ /* 0x000f220000000800 */
[----:B------:R1:W-:Y:S02]  /*1fdc0*/  LDGSTS.E [R3+0x2fd00], desc[UR76][R10.64], !P5 ;  /* 0x2fd000000a037fae */ /* 0x0003e4000e9a104c */
[----:B------:R-:W-:Y:S01]  /*1fdd0*/  ISETP.GE.U32.AND P6, PT, R4, 0x7fffff75, PT ;  /* 0x7fffff750400780c */ /* 0x000fe20003fc6070 */
[----:B------:R-:W-:Y:S01]  /*1fde0*/  IMAD.WIDE R100, R57, 0x4, R100 ;  /* 0x0000000439647825 */ /* 0x000fe200078e0264 */
[----:B------:R3:W-:Y:S03]  /*1fdf0*/  LDGSTS.E [R3+0x2fd80], desc[UR76][R8.64], !P5 ;  /* 0x2fd8000008037fae */ /* 0x0007e6000e9a104c */
[----:B------:R-:W-:Y:S01]  /*1fe00*/  VIADD R4, R7, 0xffffffb0 ;  /* 0xffffffb007047836 */ /* 0x000fe20000000000 */
[----:B------:R-:W-:Y:S01]  /*1fe10*/  LDGSTS.E [R241+0x28600], desc[UR76][R104.64], !P1 ;  /* 0x2860000068f17fae */ /* 0x000fe2000c9a104c */
[----:B------:R-:W4:Y:S03]  /*1fe20*/  LDC R7, c[0x0][0x3a0] ;  /* 0x0000e800ff077b82 */ /* 0x000f260000000800 */
[----:B------:R-:W-:Y:S01]  /*1fe30*/  ISETP.GE.U32.AND P4, PT, R4, 0x7fffff71, PT ;  /* 0x7fffff710400780c */ /* 0x000fe20003f86070 */
[C---:B------:R-:W-:Y:S01]  /*1fe40*/  IMAD.WIDE R98, R57.reuse, 0x4, R98 ;  /* 0x0000000439627825 */ /* 0x040fe200078e0262 */
[----:B------:R-:W-:Y:S01]  /*1fe50*/  IADD3 R4, PT, PT, R6, -0x54, RZ ;  /* 0xffffffac06047810 */ /* 0x000fe20007ffe0ff */
[----:B------:R-:W-:Y:S02]  /*1fe60*/  LDGSTS.E [R241+0x28680], desc[UR76][R102.64], !P1 ;  /* 0x2868000066f17fae */ /* 0x000fe4000c9a104c */
[----:B------:R-:W4:Y:S01]  /*1fe70*/  LDC R6, c[0x0][0x3a0] ;  /* 0x0000e800ff067b82 */ /* 0x000f220000000800 */
[----:B------:R-:W-:Y:S01]  /*1fe80*/  ISETP.GE.U32.AND P5, PT, R4, 0x7fffff6d, PT ;  /* 0x7fffff6d0400780c */ /* 0x000fe20003fa6070 */
[----:B------:R-:W-:Y:S01]  /*1fe90*/  LDGSTS.E [R241+0x28700], desc[UR76][R100.64], !P1 ;  /* 0x2870000064f17fae */ /* 0x000fe2000c9a104c */
[----:B------:R-:W-:-:S03]  /*1fea0*/  IMAD.WIDE R90, R57, 0x4, R90 ;  /* 0x00000004395a7825 */ /* 0x000fc600078e025a */
[----:B------:R-:W-:Y:S01]  /*1feb0*/  LDGSTS.E [R241+0x28780], desc[UR76][R98.64], !P1 ;  /* 0x2878000062f17fae */ /* 0x000fe2000c9a104c */
[----:B----4-:R-:W-:Y:S02]  /*1fec0*/  VIADD R4, R5, 0xffffffa8 ;  /* 0xffffffa805047836 */ /* 0x010fe40000000000 */
[C---:B------:R-:W-:Y:S01]  /*1fed0*/  IMAD.WIDE R86, R57.reuse, 0x4, R86 ;  /* 0x0000000439567825 */ /* 0x040fe200078e0256 */
[----:B------:R-:W-:Y:S01]  /*1fee0*/  LDGSTS.E [R241+0x28e00], desc[UR76][R96.64], !P0 ;  /* 0x28e0000060f17fae */ /* 0x000fe2000c1a104c */
[----:B------:R-:W4:Y:S01]  /*1fef0*/  LDC R5, c[0x0][0x3a0] ;  /* 0x0000e800ff057b82 */ /* 0x000f220000000800 */
[----:B------:R-:W-:Y:S01]  /*1ff00*/  ISETP.GE.U32.AND P1, PT, R4, 0x7fffff69, PT ;  /* 0x7fffff690400780c */ /* 0x000fe20003f26070 */
[----:B------:R-:W-:Y:S01]  /*1ff10*/  IMAD.WIDE R84, R57, 0x4, R84 ;  /* 0x0000000439547825 */ /* 0x000fe200078e0254 */
[----:B------:R-:W-:Y:S03]  /*1ff20*/  LDGSTS.E [R241+0x28e80], desc[UR76][R94.64], !P0 ;  /* 0x28e800005ef17fae */ /* 0x000fe6000c1a104c */
[----:B------:R-:W-:Y:S01]  /*1ff30*/  VIADD R4, R7, 0xffffffa4 ;  /* 0xffffffa407047836 */ /* 0x000fe20000000000 */
[----:B------:R-:W-:Y:S01]  /*1ff40*/  LDGSTS.E [R241+0x28f00], desc[UR76][R92.64], !P0 ;  /* 0x28f000005cf17fae */ /* 0x000fe2000c1a104c */
[----:B------:R-:W-:Y:S01]  /*1ff50*/  IMAD.WIDE R82, R57, 0x4, R82 ;  /* 0x0000000439527825 */ /* 0x000fe200078e0252 */
[----:B------:R-:W1:Y:S02]  /*1ff60*/  LDC R7, c[0x0][0x3a0] ;  /* 0x0000e800ff077b82 */ /* 0x000e640000000800 */
[----:B------:R-:W-:Y:S01]  /*1ff70*/  LDGSTS.E [R241+0x28f80], desc[UR76][R90.64], !P0 ;  /* 0x28f800005af17fae */ /* 0x000fe2000c1a104c */
[----:B------:R-:W-:-:S03]  /*1ff80*/  ISETP.GE.U32.AND P0, PT, R4, 0x7fffff65, PT ;  /* 0x7fffff650400780c */ /* 0x000fc60003f06070 */
[----:B------:R-:W-:Y:S01]  /*1ff90*/  LDGSTS.E [R241+0x29600], desc[UR76][R88.64], !P6 ;  /* 0x2960000058f17fae */ /* 0x000fe2000f1a104c */
[----:B------:R-:W-:-:S03]  /*1ffa0*/  IMAD.WIDE R72, R57, 0x4, R62 ;  /* 0x0000000439487825 */ /* 0x000fc600078e023e */
[----:B------:R-:W-:Y:S01]  /*1ffb0*/  LDGSTS.E [R241+0x29680], desc[UR76][R86.64], !P6 ;  /* 0x2968000056f17fae */ /* 0x000fe2000f1a104c */
[----:B------:R-:W-:-:S03]  /*1ffc0*/  IMAD.WIDE R70, R57, 0x4, R70 ;  /* 0x0000000439467825 */ /* 0x000fc600078e0246 */
[----:B------:R-:W-:Y:S01]  /*1ffd0*/  LDGSTS.E [R241+0x29700], desc[UR76][R84.64], !P6 ;  /* 0x2970000054f17fae */ /* 0x000fe2000f1a104c */
[----:B------:R-:W-:Y:S02]  /*1ffe0*/  VIADD R4, R6, 0xffffffa0 ;  /* 0xffffffa006047836 */ /* 0x000fe40000000000 */
[C---:B------:R-:W-:Y:S01]  /*1fff0*/  IMAD.WIDE R68, R57.reuse, 0x4, R64 ;  /* 0x0000000439447825 */ /* 0x040fe200078e0240 */
[----:B------:R-:W-:Y:S01]  /*20000*/  LDGSTS.E [R241+0x29780], desc[UR76][R82.64], !P6 ;  /* 0x2978000052f17fae */ /* 0x000fe2000f1a104c */
[----:B------:R-:W1:Y:S03]  /*20010*/  LDC R6, c[0x0][0x3a0] ;  /* 0x0000e800ff067b82 */ /* 0x000e660000000800 */
[----:B------:R-:W-:Y:S01]  /*20020*/  LDGSTS.E [R241+0x29e00], desc[UR76][R80.64], !P4 ;  /* 0x29e0000050f17fae */ /* 0x000fe2000e1a104c */
[----:B------:R-:W-:-:S03]  /*20030*/  IMAD.WIDE R66, R57, 0x4, R66 ;  /* 0x0000000439427825 */ /* 0x000fc600078e0242 */
        /* <DEDUP_REMOVED lines=10> */
[----:B------:R-:W-:-:S03]  /*200e0*/  IMAD.WIDE R196, R57, 0x4, R142 ;  /* 0x0000000439c47825 */ /* 0x000fc600078e028e */
[----:B------:R-:W-:Y:S04]  /*200f0*/  LDGSTS.E [R241+0x2a700], desc[UR76][R68.64], !P5 ;  /* 0x2a70000044f17fae */ /* 0x000fe8000e9a104c */
[----:B------:R-:W-:Y:S04]  /*20100*/  LDGSTS.E [R241+0x2a780], desc[UR76][R66.64], !P5 ;  /* 0x2a78000042f17fae */ /* 0x000fe8000e9a104c */
[----:B------:R-:W-:Y:S04]  /*20110*/  LDGSTS.E [R241+0x2ae00], desc[UR76][R64.64], !P1 ;  /* 0x2ae0000040f17fae */ /* 0x000fe8000c9a104c */
[----:B------:R-:W-:Y:S01]  /*20120*/  LDGSTS.E [R241+0x2ae80], desc[UR76][R62.64], !P1 ;  /* 0x2ae800003ef17fae */ /* 0x000fe2000c9a104c */
[----:B------:R-:W-:-:S03]  /*20130*/  IMAD.WIDE R14, R57, 0x4, R216 ;  /* 0x00000004390e7825 */ /* 0x000fc600078e02d8 */
[----:B------:R-:W-:Y:S01]  /*20140*/  LDGSTS.E [R241+0x2af00], desc[UR76][R60.64], !P1 ;  /* 0x2af000003cf17fae */ /* 0x000fe2000c9a104c */
[----:B------:R-:W-:-:S03]  /*20150*/  IMAD.WIDE R12, R57, 0x4, R218 ;  /* 0x00000004390c7825 */ /* 0x000fc600078e02da */
[----:B------:R-:W-:Y:S04]  /*20160*/  LDGSTS.E [R241+0x2af80], desc[UR76][R58.64], !P1 ;  /* 0x2af800003af17fae */ /* 0x000fe8000c9a104c */
[----:B------:R-:W-:Y:S01]  /*20170*/  LDGSTS.E [R241+0x2b600], desc[UR76][R196.64], !P0 ;  /* 0x2b600000c4f17fae */ /* 0x000fe2000c1a104c */
[----:B--2---:R-:W-:-:S04]  /*20180*/  IMAD.WIDE R198, R57, 0x4, R250 ;  /* 0x0000000439c67825 */ /* 0x004fc800078e02fa */
[C---:B-1----:R-:W-:Y:S01]  /*20190*/  IMAD.WIDE R10, R57.reuse, 0x4, R244 ;  /* 0x00000004390a7825 */ /* 0x042fe200078e02f4 */
[----:B------:R-:W-:Y:S03]  /*201a0*/  LDGSTS.E [R241+0x2b680], desc[UR76][R198.64], !P0 ;  /* 0x2b680000c6f17fae */ /* 0x000fe6000c1a104c */
[C---:B---3--:R-:W-:Y:S01]  /*201b0*/  IMAD.WIDE R8, R57.reuse, 0x4, R242 ;  /* 0x0000000439087825 */ /* 0x048fe200078e02f2 */
[----:B------:R1:W-:Y:S04]  /*201c0*/  STL.64 [R1+0x9b8], R10 ;  /* 0x0009b80a01007387 */ /* 0x0003e80000100a00 */
[----:B------:R1:W-:Y:S04]  /*201d0*/  LDGSTS.E [R241+0x2b700], desc[UR76][R10.64], !P0 ;  /* 0x2b7000000af17fae */ /* 0x0003e8000c1a104c */
[----:B------:R2:W-:Y:S04]  /*201e0*/  STL.64 [R1+0x9d0], R8 ;  /* 0x0009d00801007387 */ /* 0x0005e80000100a00 */
[----:B------:R2:W-:Y:S01]  /*201f0*/  LDGSTS.E [R241+0x2b780], desc[UR76][R8.64], !P0 ;  /* 0x2b78000008f17fae */ /* 0x0005e2000c1a104c */
[----:B-1----:R-:W-:-:S03]  /*20200*/  IMAD.WIDE R10, R57, 0x4, R220 ;  /* 0x00000004390a7825 */ /* 0x002fc600078e02dc */
[----:B------:R1:W-:Y:S04]  /*20210*/  STL.64 [R1+0x9f8], R14 ;  /* 0x0009f80e01007387 */ /* 0x0003e80000100a00 */
[----:B------:R3:W-:Y:S01]  /*20220*/  STL.64 [R1+0xa18], R12 ;  /* 0x000a180c01007387 */ /* 0x0007e20000100a00 */
[----:B--2---:R-:W-:-:S03]  /*20230*/  IMAD.WIDE R8, R57, 0x4, R222 ;  /* 0x0000000439087825 */ /* 0x004fc600078e02de */
[----:B------:R1:W-:Y:S04]  /*20240*/  LDGSTS.E [R241+0x2be00], desc[UR76][R14.64], !P6 ;  /* 0x2be000000ef17fae */ /* 0x0003e8000f1a104c */
[----:B------:R2:W-:Y:S04]  /*20250*/  STL.64 [R1+0xa98], R10 ;  /* 0x000a980a01007387 */ /* 0x0005e80000100a00 */
[----:B------:R3:W-:Y:S01]  /*20260*/  LDGSTS.E [R241+0x2be80], desc[UR76][R12.64], !P6 ;  /* 0x2be800000cf17fae */ /* 0x0007e2000f1a104c */
[----:B-1----:R-:W-:-:S03]  /*20270*/  IMAD.WIDE R14, R57, 0x4, R224 ;  /* 0x00000004390e7825 */ /* 0x002fc600078e02e0 */
[----:B------:R1:W-:Y:S04]  /*20280*/  STL.64 [R1+0xab8], R8 ;  /* 0x000ab80801007387 */ /* 0x0003e80000100a00 */
[----:B------:R2:W-:Y:S01]  /*20290*/  LDGSTS.E [R241+0x2bf00], desc[UR76][R10.64], !P6 ;  /* 0x2bf000000af17fae */ /* 0x0005e2000f1a104c */
[----:B---3--:R-:W-:-:S03]  /*202a0*/  IMAD.WIDE R12, R57, 0x4, R226 ;  /* 0x00000004390c7825 */ /* 0x008fc600078e02e2 */
[----:B------:R1:W-:Y:S04]  /*202b0*/  LDGSTS.E [R241+0x2bf80], desc[UR76][R8.64], !P6 ;  /* 0x2bf8000008f17fae */ /* 0x0003e8000f1a104c */
[----:B------:R-:W3:Y:S01]  /*202c0*/  LDL.LU.64 R138, [R1+0x3d0] ;  /* 0x0003d000018a7983 */ /* 0x000ee20000300a00 */
[----:B--2---:R-:W-:-:S03]  /*202d0*/  IMAD.WIDE R10, R57, 0x4, R228 ;  /* 0x00000004390a7825 */ /* 0x004fc600078e02e4 */
[----:B------:R-:W2:Y:S01]  /*202e0*/  LDL.LU.64 R140, [R1+0x3c8] ;  /* 0x0003c800018c7983 */ /* 0x000ea20000300a00 */
[----:B-1----:R-:W-:-:S03]  /*202f0*/  IMAD.WIDE R8, R57, 0x4, R230 ;  /* 0x0000000439087825 */ /* 0x002fc600078e02e6 */
[----:B------:R-:W2:Y:S04]  /*20300*/  LDL.LU.64 R250, [R1+0x3c0] ;  /* 0x0003c00001fa7983 */ /* 0x000ea80000300a00 */
[----:B------:R-:W-:Y:S04]  /*20310*/  STL.64 [R1+0xad8], R14 ;  /* 0x000ad80e01007387 */ /* 0x000fe80000100a00 */
[----:B------:R-:W-:Y:S04]  /*20320*/  STL.64 [R1+0xaf8], R12 ;  /* 0x000af80c01007387 */ /* 0x000fe80000100a00 */
[----:B------:R-:W-:Y:S04]  /*20330*/  STL.64 [R1+0xb18], R10 ;  /* 0x000b180a01007387 */ /* 0x000fe80000100a00 */
[----:B------:R1:W-:Y:S04]  /*20340*/  STL.64 [R1+0xb38], R8 ;  /* 0x000b380801007387 */ /* 0x0003e80000100a00 */
[----:B------:R-:W2:Y:S01]  /*20350*/  LDL.LU.64 R242, [R1+0x3b8] ;  /* 0x0003b80001f27983 */ /* 0x000ea20000300a00 */
[----:B----4-:R-:W-:-:S02]  /*20360*/  IADD3 R4, PT, PT, R5, -0x64, RZ ;  /* 0xffffff9c05047810 */ /* 0x010fc40007ffe0ff */
[----:B------:R-:W4:Y:S01]  /*20370*/  LDC R5, c[0x0][0x3a0] ;  /* 0x0000e800ff057b82 */ /* 0x000f220000000800 */
[----:B------:R-:W2:Y:S01]  /*20380*/  LDL.LU.64 R246, [R1+0x1008] ;  /* 0x0010080001f67983 */ /* 0x000ea20000300a00 */
[----:B------:R-:W-:Y:S01]  /*20390*/  ISETP.GE.U32.AND P4, PT, R4, 0x7fffff5d, PT ;  /* 0x7fffff5d0400780c */ /* 0x000fe20003f86070 */
[----:B------:R-:W-:Y:S02]  /*203a0*/  VIADD R4, R7, 0xffffff98 ;  /* 0xffffff9807047836 */ /* 0x000fe40000000000 */
[----:B------:R-:W2:Y:S03]  /*203b0*/  LDL.LU.64 R46, [R1+0x1000] ;  /* 0x00100000012e7983 */ /* 0x000ea60000300a00 */
[----:B------:R-:W1:Y:S01]  /*203c0*/  LDC R7, c[0x0][0x3a0] ;  /* 0x0000e800ff077b82 */ /* 0x000e620000000800 */
[----:B------:R-:W-:Y:S01]  /*203d0*/  ISETP.GE.U32.AND P5, PT, R4, 0x7fffff59, PT ;  /* 0x7fffff590400780c */ /* 0x000fe20003fa6070 */
[----:B------:R-:W-:Y:S01]  /*203e0*/  VIADD R4, R6, 0xffffff94 ;  /* 0xffffff9406047836 */ /* 0x000fe20000000000 */
[----:B------:R-:W2:Y:S04]  /*203f0*/  LDL.LU.64 R50, [R1+0xff8] ;  /* 0x000ff80001327983 */ /* 0x000ea80000300a00 */
[----:B------:R-:W-:Y:S01]  /*20400*/  LDGSTS.E [R241+0x2c600], desc[UR76][R14.64], !P4 ;  /* 0x2c6000000ef17fae */ /* 0x000fe2000e1a104c */
[----:B------:R-:W1:Y:S01]  /*20410*/  LDC R6, c[0x0][0x3a0] ;  /* 0x0000e800ff067b82 */ /* 0x000e620000000800 */
[----:B------:R-:W-:-:S02]  /*20420*/  ISETP.GE.U32.AND P1, PT, R4, 0x7fffff55, PT ;  /* 0x7fffff550400780c */ /* 0x000fc40003f26070 */
[----:B------:R-:W-:Y:S04]  /*20430*/  LDGSTS.E [R241+0x2c680], desc[UR76][R12.64], !P4 ;  /* 0x2c6800000cf17fae */ /* 0x000fe8000e1a104c */
[----:B------:R-:W-:Y:S01]  /*20440*/  LDGSTS.E [R241+0x2c700], desc[UR76][R10.64], !P4 ;  /* 0x2c7000000af17fae */ /* 0x000fe2000e1a104c */
[----:B----4-:R-:W-:Y:S02]  /*20450*/  VIADD R4, R5, 0xffffff90 ;  /* 0xffffff9005047836 */ /* 0x010fe40000000000 */
[----:B------:R-:W4:Y:S01]  /*20460*/  LDC R5, c[0x0][0x3a0] ;  /* 0x0000e800ff057b82 */ /* 0x000f220000000800 */
[----:B------:R1:W-:Y:S02]  /*20470*/  LDGSTS.E [R241+0x2c780], desc[UR76][R8.64], !P4 ;  /* 0x2c78000008f17fae */ /* 0x0003e4000e1a104c */
[----:B------:R-:W-:-:S02]  /*20480*/  ISETP.GE.U32.AND P0, PT, R4, 0x7fffff51, PT ;  /* 0x7fffff510400780c */ /* 0x000fc40003f06070 */
[----:B-1----:R-:W-:-:S04]  /*20490*/  IADD3 R4, PT, PT, R7, -0x74, RZ ;  /* 0xffffff8c07047810 */ /* 0x002fc80007ffe0ff */
[----:B------:R-:W-:Y:S01]  /*204a0*/  ISETP.GE.U32.AND P6, PT, R4, 0x7fffff4d, PT ;  /* 0x7fffff4d0400780c */ /* 0x000fe20003fc6070 */
[----:B------:R-:W-:-:S04]  /*204b0*/  IMAD.WIDE R8, R57, 0x4, R232 ;  /* 0x0000000439087825 */ /* 0x000fc800078e02e8 */
[----:B------:R-:W-:Y:S01]  /*204c0*/  VIADD R4, R6, 0xffffff88 ;  /* 0xffffff8806047836 */ /* 0x000fe20000000000 */
[----:B------:R2:W-:Y:S01]  /*204d0*/  LDGSTS.E [R241+0x2ce00], desc[UR76][R8.64], !P5 ;  /* 0x2ce0000008f17fae */ /* 0x0005e2000e9a104c */
[----:B------:R-:W-:-:S03]  /*204e0*/  IMAD.WIDE R6, R57, 0x4, R234 ;  /* 0x0000000439067825 */ /* 0x000fc600078e02ea */
[----:B------:R2:W-:Y:S04]  /*204f0*/  STL.64 [R1+0xb78], R8 ;  /* 0x000b780801007387 */ /* 0x0005e80000100a00 */
[----:B------:R1:W-:Y:S04]  /*20500*/  STL.64 [R1+0xb98], R6 ;  /* 0x000b980601007387 */ /* 0x0003e80000100a00 */
[----:B------:R-:W2:Y:S01]  /*20510*/  LDL.LU.64 R248, [R1+0xef8] ;  /* 0x000ef80001f87983 */ /* 0x000ea20000300a00 */
[----:B------:R-:W-:-:S03]  /*20520*/  IMAD.WIDE R236, R57, 0x4, R236 ;  /* 0x0000000439ec7825 */ /* 0x000fc600078e02ec */
[----:B------:R-:W2:Y:S01]  /*20530*/  LDL.LU.64 R142, [R1+0xff0] ;  /* 0x000ff000018e7983 */ /* 0x000ea20000300a00 */
[----:B------:R-:W-:-:S03]  /*20540*/  ISETP.GE.U32.AND P4, PT, R4, 0x7fffff49, PT ;  /* 0x7fffff490400780c */ /* 0x000fc60003f86070 */
[----:B------:R-:W2:Y:S01]  /*20550*/  LDL.LU.64 R54, [R1+0xee0] ;  /* 0x000ee00001367983 */ /* 0x000ea20000300a00 */
[----:B------:R-:W-:-:S03]  /*20560*/  IMAD.WIDE R238, R57, 0x4, R238 ;  /* 0x0000000439ee7825 */ /* 0x000fc600078e02ee */
[----:B------:R-:W-:Y:S01]  /*20570*/  STL [R1+0xd50], RZ ;  /* 0x000d50ff01007387 */ /* 0x000fe20000100800 */
[----:B----4-:R-:W-:-:S03]  /*20580*/  VIADD R4, R5, 0xffffff84 ;  /* 0xffffff8405047836 */ /* 0x010fc60000000000 */
[----:B------:R-:W-:Y:S04]  /*20590*/  STL [R1+0xd54], RZ ;  /* 0x000d54ff01007387 */ /* 0x000fe80000100800 */
[----:B------:R-:W4:Y:S04]  /*205a0*/  LDL.LU.64 R244, [R1+0xfe8] ;  /* 0x000fe80001f47983 */ /* 0x000f280000300a00 */
[----:B------:R1:W-:Y:S04]  /*205b0*/  LDGSTS.E [R241+0x2ce80], desc[UR76][R6.64], !P5 ;  /* 0x2ce8000006f17fae */ /* 0x0003e8000e9a104c */
[----:B------:R-:W-:Y:S04]  /*205c0*/  LDGSTS.E [R241+0x2cf00], desc[UR76][R236.64], !P5 ;  /* 0x2cf00000ecf17fae */ /* 0x000fe8000e9a104c */
[----:B------:R-:W-:Y:S01]  /*205d0*/  LDGSTS.E [R241+0x2cf80], desc[UR76][R238.64], !P5 ;  /* 0x2cf80000eef17fae */ /* 0x000fe2000e9a104c */
[----:B------:R-:W-:Y:S01]  /*205e0*/  ISETP.GE.U32.AND P5, PT, R4, 0x7fffff45, PT ;  /* 0x7fffff450400780c */ /* 0x000fe20003fa6070 */
[----:B---3--:R-:W-:-:S02]  /*205f0*/  IMAD.WIDE R10, R57, 0x4, R138 ;  /* 0x00000004390a7825 */ /* 0x008fc400078e028a */
[----:B------:R-:W3:Y:S02]  /*20600*/  LDL.LU.64 R138, [R1+0xec8] ;  /* 0x000ec800018a7983 */ /* 0x000ee40000300a00 */
[C---:B--2---:R-:W-:Y:S02]  /*20610*/  IMAD.WIDE R8, R57.reuse, 0x4, R140 ;  /* 0x0000000439087825 */ /* 0x044fe400078e028c */
[----:B------:R2:W-:Y:S02]  /*20620*/  STL.64 [R1+0xc08], R10 ;  /* 0x000c080a01007387 */ /* 0x0005e40000100a00 */
[----:B-1----:R-:W-:Y:S02]  /*20630*/  IMAD.WIDE R6, R57, 0x4, R250 ;  /* 0x0000000439067825 */ /* 0x002fe400078e02fa */
[----:B------:R-:W2:Y:S04]  /*20640*/  LDL.LU.64 R140, [R1+0xfe0] ;  /* 0x000fe000018c7983 */ /* 0x000ea80000300a00 */
[----:B------:R1:W-:Y:S04]  /*20650*/  STL.64 [R1+0xc98], R8 ;  /* 0x000c980801007387 */ /* 0x0003e80000100a00 */
[----:B------:R-:W2:Y:S04]  /*20660*/  LDL.LU.64 R48, [R1+0xeb8] ;  /* 0x000eb80001307983 */ /* 0x000ea80000300a00 */
[----:B------:R1:W-:Y:S01]  /*20670*/  STL.64 [R1+0xcf8], R6 ;  /* 0x000cf80601007387 */ /* 0x0003e20000100a00 */
[----:B------:R-:W-:-:S03]  /*20680*/  IMAD.SHL.U32 R56, R56, 0x40, RZ ;  /* 0x0000004038387824 */ /* 0x000fc600078e00ff */
[----:B------:R1:W-:Y:S01]  /*20690*/  LDGSTS.E [R241+0x2d600], desc[UR76][R10.64], !P1 ;  /* 0x2d6000000af17fae */ /* 0x0003e2000c9a104c */
[----:B------:R-:W-:-:S03]  /*206a0*/  IMAD.WIDE R4, R57, 0x4, R242 ;  /* 0x0000000439047825 */ /* 0x000fc600078e02f2 */
[----:B------:R1:W-:Y:S04]  /*206b0*/  LDGSTS.E [R241+0x2d680], desc[UR76][R8.64], !P1 ;  /* 0x2d68000008f17fae */ /* 0x0003e8000c9a104c */
[----:B------:R1:W-:Y:S04]  /*206c0*/  STL.64 [R1+0xda8], R4 ;  /* 0x000da80401007387 */ /* 0x0003e80000100a00 */
[----:B------:R-:W2:Y:S04]  /*206d0*/  LDL.LU.64 R250, [R1+0xfd8] ;  /* 0x000fd80001fa7983 */ /* 0x000ea80000300a00 */
[----:B------:R-:W2:Y:S01]  /*206e0*/  LDL.LU.64 R242, [R1+0xea8] ;  /* 0x000ea80001f27983 */ /* 0x000ea20000300a00 */
[----:B------:R-:W-:-:S03]  /*206f0*/  IMAD.WIDE R222, R56, 0x4, R246 ;  /* 0x0000000438de7825 */ /* 0x000fc600078e02f6 */
[----:B------:R-:W2:Y:S01]  /*20700*/  LDL.LU.64 R246, [R1+0xfd0] ;  /* 0x000fd00001f67983 */ /* 0x000ea20000300a00 */
[----:B------:R-:W-:-:S03]  /*20710*/  IMAD.WIDE R218, R56, 0x4, R50 ;  /* 0x0000000438da7825 */ /* 0x000fc600078e0232 */
[----:B------:R-:W2:Y:S01]  /*20720*/  LDL.LU.64 R50, [R1+0xe98] ;  /* 0x000e980001327983 */ /* 0x000ea20000300a00 */
[----:B------:R-:W-:-:S03]  /*20730*/  IMAD.WIDE R220, R56, 0x4, R46 ;  /* 0x0000000438dc7825 */ /* 0x000fc600078e022e */
[----:B------:R1:W-:Y:S04]  /*20740*/  LDGSTS.E [R241+0x2d700], desc[UR76][R6.64], !P1 ;  /* 0x2d70000006f17fae */ /* 0x0003e8000c9a104c */
[----:B------:R1:W-:Y:S01]  /*20750*/  LDGSTS.E [R241+0x2d780], desc[UR76][R4.64], !P1 ;  /* 0x2d78000004f17fae */ /* 0x0003e2000c9a104c */
[----:B------:R-:W-:-:S03]  /*20760*/  IMAD.WIDE R216, R56, 0x4, R248 ;  /* 0x0000000438d87825 */ /* 0x000fc600078e02f8 */
[----:B------:R-:W2:Y:S01]  /*20770*/  LDL.LU.64 R248, [R1+0xfc8] ;  /* 0x000fc80001f87983 */ /* 0x000ea20000300a00 */
[----:B------:R-:W-:-:S03]  /*20780*/  IMAD.WIDE R214, R56, 0x4, R142 ;  /* 0x0000000438d67825 */ /* 0x000fc600078e028e */
[----:B------:R-:W-:Y:S01]  /*20790*/  STL.64 [R1+0x19b0], R222 ;  /* 0x0019b0de01007387 */ /* 0x000fe20000100a00 */
[----:B------:R-:W-:-:S03]  /*207a0*/  IMAD.WIDE R212, R56, 0x4, R54 ;  /* 0x0000000438d47825 */ /* 0x000fc600078e0236 */
[----:B------:R-:W2:Y:S04]  /*207b0*/  LDL.LU.64 R142, [R1+0xe78] ;  /* 0x000e7800018e7983 */ /* 0x000ea80000300a00 */
[----:B------:R-:W-:Y:S04]  /*207c0*/  STL.64 [R1+0x19b8], R220 ;  /* 0x0019b8dc01007387 */ /* 0x000fe80000100a00 */
[----:B------:R-:W2:Y:S01]  /*207d0*/  LDL.LU.64 R54, [R1+0xfc0] ;  /* 0x000fc00001367983 */ /* 0x000ea20000300a00 */
[----:B----4-:R-:W-:-:S03]  /*207e0*/  IMAD.WIDE R210, R56, 0x4, R244 ;  /* 0x0000000438d27825 */ /* 0x010fc600078e02f4 */
[----:B------:R-:W-:Y:S04]  /*207f0*/  STL.64 [R1+0x19e0], R218 ;  /* 0x0019e0da01007387 */ /* 0x000fe80000100a00 */
[----:B------:R-:W4:Y:S04]  /*20800*/  LDL.LU.64 R244, [R1+0xe58] ;  /* 0x000e580001f47983 */ /* 0x000f280000300a00 */
[----:B------:R-:W-:Y:S01]  /*20810*/  STL.64 [R1+0x19e8], R216 ;  /* 0x0019e8d801007387 */ /* 0x000fe20000100a00 */
[----:B---3--:R-:W-:-:S03]  /*20820*/  IMAD.WIDE R208, R56, 0x4, R138 ;  /* 0x0000000438d07825 */ /* 0x008fc600078e028a */
[----:B------:R-:W3:Y:S04]  /*20830*/  LDL.LU.64 R138, [R1+0xfb8] ;  /* 0x000fb800018a7983 */ /* 0x000ee80000300a00 */
[----:B------:R-:W-:Y:S01]  /*20840*/  STL.64 [R1+0x1aa0], R214 ;  /* 0x001aa0d601007387 */ /* 0x000fe20000100a00 */
[----:B--2---:R-:W-:-:S03]  /*20850*/  IMAD.WIDE R206, R56, 0x4, R140 ;  /* 0x0000000438ce7825 */ /* 0x004fc600078e028c */
[----:B------:R-:W2:Y:S04]  /*20860*/  LDL.LU.64 R140, [R1+0xe38] ;  /* 0x000e3800018c7983 */ /* 0x000ea80000300a00 */
[----:B------:R-:W-:Y:S01]  /*20870*/  STL.64 [R1+0x1ab8], R212 ;  /* 0x001ab8d401007387 */ /* 0x000fe20000100a00 */
[----:B------:R-:W-:-:S03]  /*20880*/  IMAD.WIDE R204, R56, 0x4, R48 ;  /* 0x0000000438cc7825 */ /* 0x000fc600078e0230 */
[----:B------:R-:W2:Y:S04]  /*20890*/  LDL.LU.64 R48, [R1+0x470] ;  /* 0x0004700001307983 */ /* 0x000ea80000300a00 */
[----:B------:R-:W-:Y:S01]  /*208a0*/  STL.64 [R1+0x1b30], R210 ;  /* 0x001b30d201007387 */ /* 0x000fe20000100a00 */
[----:B------:R-:W-:-:S03]  /*208b0*/  IMAD.WIDE R202, R56, 0x4, R250 ;  /* 0x0000000438ca7825 */ /* 0x000fc600078e02fa */
[----:B------:R-:W2:Y:S01]  /*208c0*/  LDL.LU.64 R250, [R1+0x450] ;  /* 0x0004500001fa7983 */ /* 0x000ea20000300a00 */
[----:B------:R-:W-:-:S03]  /*208d0*/  IMAD.WIDE R200, R56, 0x4, R242 ;  /* 0x0000000438c87825 */ /* 0x000fc600078e02f2 */
[----:B------:R-:W-:Y:S04]  /*208e0*/  STL.64 [R1+0x1b38], R208 ;  /* 0x001b38d001007387 */ /* 0x000fe80000100a00 */
[----:B------:R-:W2:Y:S01]  /*208f0*/  LDL.LU.64 R242, [R1+0xfb0] ;  /* 0x000fb00001f27983 */ /* 0x000ea20000300a00 */
[----:B------:R-:W-:-:S03]  /*20900*/  IMAD.WIDE R194, R56, 0x4, R246 ;  /* 0x0000000438c27825 */ /* 0x000fc600078e02f6 */
[----:B------:R-:W-:Y:S01]  /*20910*/  STL.64 [R1+0x1bd8], R206 ;  /* 0x001bd8ce01007387 */ /* 0x000fe20000100a00 */
[----:B------:R-:W-:-:S03]  /*20920*/  IMAD.WIDE R192, R56, 0x4, R50 ;  /* 0x0000000438c07825 */ /* 0x000fc600078e0232 */
[----:B------:R-:W2:Y:S04]  /*20930*/  LDL.LU.64 R246, [R1+0xe10] ;  /* 0x000e100001f67983 */ /* 0x000ea80000300a00 */
[----:B------:R-:W-:Y:S04]  /*20940*/  STL.64 [R1+0x1bf0], R204 ;  /* 0x001bf0cc01007387 */ /* 0x000fe80000100a00 */
[----:B------:R-:W2:Y:S04]  /*20950*/  LDL.LU.64 R50, [R1+0xfa8] ;  /* 0x000fa80001327983 */ /* 0x000ea80000300a00 */
[----:B------:R-:W-:Y:S01]  /*20960*/  STL.64 [R1+0x1c70], R202 ;  /* 0x001c70ca01007387 */ /* 0x000fe20000100a00 */
[----:B------:R-:W-:-:S03]  /*20970*/  IMAD.WIDE R190, R56, 0x4, R248 ;  /* 0x0000000438be7825 */ /* 0x000fc600078e02f8 */
        /* <DEDUP_REMOVED lines=8> */
[----:B----4-:R-:W-:-:S03]  /*20a00*/  IMAD.WIDE R184, R56, 0x4, R244 ;  /* 0x0000000438b87825 */ /* 0x010fc600078e02f4 */
        /* <DEDUP_REMOVED lines=49> */
[----:B------:R-:W-:Y:S01]  /*20d20*/  STL.64 [R1+0x1f18], R158 ;  /* 0x001f189e01007387 */ /* 0x000fe20000100a00 */
[----:B------:R-:W-:-:S03]  /*20d30*/  IMAD.WIDE R150, R56, 0x4, R246 ;  /* 0x0000000438967825 */ /* 0x000fc600078e02f6 */
[----:B------:R-:W2:Y:S04]  /*20d40*/  LDL.LU.64 R246, [R1+0xd48] ;  /* 0x000d480001f67983 */ /* 0x000ea80000300a00 */
[----:B------:R-:W-:Y:S01]  /*20d50*/  STL.64 [R1+0x1f10], R156 ;  /* 0x001f109c01007387 */ /* 0x000fe20000100a00 */
[----:B------:R-:W-:-:S03]  /*20d60*/  IMAD.WIDE R148, R56, 0x4, R50 ;  /* 0x0000000438947825 */ /* 0x000fc600078e0232 */
[----:B------:R-:W-:Y:S01]  /*20d70*/  STL.64 [R1+0x1f28], R154 ;  /* 0x001f289a01007387 */ /* 0x000fe20000100a00 */
[----:B------:R-:W-:-:S03]  /*20d80*/  IMAD.WIDE R146, R56, 0x4, R248 ;  /* 0x0000000438927825 */ /* 0x000fc600078e02f8 */
[----:B------:R-:W2:Y:S04]  /*20d90*/  LDL.LU.64 R248, [R1+0xf40] ;  /* 0x000f400001f87983 */ /* 0x000ea80000300a00 */
[----:B------:R-:W-:Y:S01]  /*20da0*/  STL.64 [R1+0x1f20], R152 ;  /* 0x001f209801007387 */ /* 0x000fe20000100a00 */
[----:B------:R-:W-:-:S03]  /*20db0*/  IMAD.WIDE R144, R56, 0x4, R142 ;  /* 0x0000000438907825 */ /* 0x000fc600078e028e */
[----:B------:R-:W2:Y:S04]  /*20dc0*/  LDL.LU.64 R142, [R1+0xd40] ;  /* 0x000d4000018e7983 */ /* 0x000ea80000300a00 */
[----:B------:R-:W-:Y:S04]  /*20dd0*/  STL.64 [R1+0x33a0], R150 ;  /* 0x0033a09601007387 */ /* 0x000fe80000100a00 */
[----:B------:R-:W2:Y:S04]  /*20de0*/  LDL.LU.64 R34, [R1+0xf38] ;  /* 0x000f380001227983 */ /* 0x000ea80000300a00 */
[----:B------:R-:W-:Y:S01]  /*20df0*/  STL.64 [R1+0x3398], R148 ;  /* 0x0033989401007387 */ /* 0x000fe20000100a00 */
[----:B----4-:R-:W-:-:S03]  /*20e00*/  IMAD.WIDE R52, R56, 0x4, R244 ;  /* 0x0000000438347825 */ /* 0x010fc600078e02f4 */
[----:B------:R-:W4:Y:S01]  /*20e10*/  LDL.LU.64 R244, [R1+0xd28] ;  /* 0x000d280001f47983 */ /* 0x000f220000300a00 */
[----:B------:R-:W-:-:S03]  /*20e20*/  IMAD.WIDE R54, R56, 0x4, R54 ;  /* 0x0000000438367825 */ /* 0x000fc600078e0236 */
[----:B------:R-:W-:Y:S04]  /*20e30*/  STL.64 [R1+0x33d0], R146 ;  /* 0x0033d09201007387 */ /* 0x000fe80000100a00 */
[----:B------:R-:W4:Y:S01]  /*20e40*/  LDL.LU.64 R30, [R1+0xf30] ;  /* 0x000f3000011e7983 */ /* 0x000f220000300a00 */
        /* <DEDUP_REMOVED lines=17> */
[----:B------:R-:W2:Y:S04]  /*20f60*/  LDL.LU.64 R16, [R1+0xd08] ;  /* 0x000d080001107983 */ /* 0x000ea80000300a00 */
[----:B------:R-:W-:Y:S04]  /*20f70*/  STL.64 [R1+0x3460], R46 ;  /* 0x0034602e01007387 */ /* 0x000fe80000100a00 */
[----:B------:R-:W2:Y:S04]  /*20f80*/  LDL.LU.64 R246, [R1+0xf10] ;  /* 0x000f100001f67983 */ /* 0x000ea80000300a00 */
[----:B------:R-:W-:Y:S01]  /*20f90*/  STL.64 [R1+0x3458], R44 ;  /* 0x0034582c01007387 */ /* 0x000fe20000100a00 */
[----:B------:R-:W-:-:S03]  /*20fa0*/  IMAD.WIDE R40, R56, 0x4, R248 ;  /* 0x0000000438287825 */ /* 0x000fc600078e02f8 */
[----:B------:R-:W2:Y:S01]  /*20fb0*/  LDL.LU.64 R248, [R1+0xd00] ;  /* 0x000d000001f87983 */ /* 0x000ea20000300a00 */
[----:B------:R-:W-:-:S03]  /*20fc0*/  IMAD.WIDE R38, R56, 0x4, R142 ;  /* 0x0000000438267825 */ /* 0x000fc600078e028e */
[----:B------:R-:W1:Y:S04]  /*20fd0*/  LDL.LU.64 R142, [R1+0xf08] ;  /* 0x000f0800018e7983 */ /* 0x000e680000300a00 */
[----:B------:R-:W-:Y:S04]  /*20fe0*/  STL.64 [R1+0x3480], R42 ;  /* 0x0034802a01007387 */ /* 0x000fe80000100a00 */
[----:B------:R-:W-:Y:S01]  /*20ff0*/  STL.64 [R1+0x3478], R32 ;  /* 0x0034782001007387 */ /* 0x000fe20000100a00 */
[----:B------:R-:W-:-:S04]  /*21000*/  IMAD.WIDE R34, R56, 0x4, R34 ;  /* 0x0000000438227825 */ /* 0x000fc800078e0222 */
[C---:B----4-:R-:W-:Y:S02]  /*21010*/  IMAD.WIDE R36, R56.reuse, 0x4, R244 ;  /* 0x0000000438247825 */ /* 0x050fe400078e02f4 */
[----:B------:R-:W4:Y:S04]  /*21020*/  LDL.LU.64 R244, [R1+0xce8] ;  /* 0x000ce80001f47983 */ /* 0x000f280000300a00 */
[----:B------:R-:W-:Y:S01]  /*21030*/  STL.64 [R1+0x34a0], R40 ;  /* 0x0034a02801007387 */ /* 0x000fe20000100a00 */
[----:B------:R-:W-:-:S03]  /*21040*/  IMAD.WIDE R30, R56, 0x4, R30 ;  /* 0x00000004381e7825 */ /* 0x000fc600078e021e */
[----:B------:R-:W-:Y:S01]  /*21050*/  STL.64 [R1+0x3498], R38 ;  /* 0x0034982601007387 */ /* 0x000fe20000100a00 */
[----:B---3--:R-:W-:-:S03]  /*21060*/  IMAD.WIDE R28, R56, 0x4, R138 ;  /* 0x00000004381c7825 */ /* 0x008fc600078e028a */
[----:B------:R-:W3:Y:S04]  /*21070*/  LDL.LU.64 R138, [R1+0xf00] ;  /* 0x000f0000018a7983 */ /* 0x000ee80000300a00 */
[----:B------:R-:W-:Y:S01]  /*21080*/  STL.64 [R1+0x34e0], R34 ;  /* 0x0034e02201007387 */ /* 0x000fe20000100a00 */
[----:B--2---:R-:W-:-:S03]  /*21090*/  IMAD.WIDE R26, R56, 0x4, R140 ;  /* 0x00000004381a7825 */ /* 0x004fc600078e028c */
[----:B------:R-:W2:Y:S04]  /*210a0*/  LDL.LU.64 R140, [R1+0xce0] ;  /* 0x000ce000018c7983 */ /* 0x000ea80000300a00 */
[----:B------:R-:W-:Y:S04]  /*210b0*/  STL.64 [R1+0x34d8], R36 ;  /* 0x0034d82401007387 */ /* 0x000fe80000100a00 */
        /* <DEDUP_REMOVED lines=9> */
[----:B------:R-:W-:Y:S01]  /*21150*/  STL.64 [R1+0x34f8], R24 ;  /* 0x0034f81801007387 */ /* 0x000fe20000100a00 */
[----:B------:R-:W-:-:S03]  /*21160*/  IMAD.WIDE R16, R56, 0x4, R16 ;  /* 0x0000000438107825 */ /* 0x000fc600078e0210 */
[----:B------:R-:W-:Y:S04]  /*21170*/  STL.64 [R1+0x3510], R22 ;  /* 0x0035101601007387 */ /* 0x000fe80000100a00 */
[----:B------:R-:W2:Y:S04]  /*21180*/  LDL.LU.64 R134, [R1+0x410] ;  /* 0x0004100001867983 */ /* 0x000ea80000300a00 */
[----:B------:R-:W-:Y:S01]  /*21190*/  STL.64 [R1+0x3508], R20 ;  /* 0x0035081401007387 */ /* 0x000fe20000100a00 */
[----:B------:R-:W-:-:S03]  /*211a0*/  IMAD.WIDE R14, R56, 0x4, R246 ;  /* 0x00000004380e7825 */ /* 0x000fc600078e02f6 */
[----:B------:R-:W-:Y:S04]  /*211b0*/  STL.64 [R1+0x3520], R18 ;  /* 0x0035201201007387 */ /* 0x000fe80000100a00 */
[----:B------:R-:W2:Y:S01]  /*211c0*/  LDL.LU.64 R136, [R1+0x408] ;  /* 0x0004080001887983 */ /* 0x000ea20000300a00 */
[----:B------:R-:W-:-:S04]  /*211d0*/  IMAD.WIDE R12, R56, 0x4, R248 ;  /* 0x00000004380c7825 */ /* 0x000fc800078e02f8 */
[C---:B-1----:R-:W-:Y:S02]  /*211e0*/  IMAD.WIDE R10, R56.reuse, 0x4, R142 ;  /* 0x00000004380a7825 */ /* 0x042fe400078e028e */
[----:B------:R-:W2:Y:S04]  /*211f0*/  LDL.LU.64 R142, [R1+0x3f0] ;  /* 0x0003f000018e7983 */ /* 0x000ea80000300a00 */
[----:B------:R-:W-:Y:S01]  /*21200*/  STL.64 [R1+0x3518], R16 ;  /* 0x0035181001007387 */ /* 0x000fe20000100a00 */
[----:B----4-:R-:W-:-:S03]  /*21210*/  IMAD.WIDE R8, R56, 0x4, R244 ;  /* 0x0000000438087825 */ /* 0x010fc600078e02f4 */
[----:B------:R-:W4:Y:S04]  /*21220*/  LDL.LU.64 R244, [R1+0x3e8] ;  /* 0x0003e80001f47983 */ /* 0x000f280000300a00 */
[----:B------:R-:W4:Y:S04]  /*21230*/  LDL.LU.64 R248, [R1+0x3b0] ;  /* 0x0003b00001f87983 */ /* 0x000f280000300a00 */
[----:B------:R-:W4:Y:S04]  /*21240*/  LDL.LU.64 R246, [R1+0x3a8] ;  /* 0x0003a80001f67983 */ /* 0x000f280000300a00 */
[----:B------:R-:W-:Y:S04]  /*21250*/  STL.64 [R1+0x3550], R14 ;  /* 0x0035500e01007387 */ /* 0x000fe80000100a00 */
[----:B------:R-:W4:Y:S04]  /*21260*/  LDL.LU.64 R230, [R1+0x390] ;  /* 0x0003900001e67983 */ /* 0x000f280000300a00 */
[----:B------:R-:W4:Y:S04]  /*21270*/  LDL.LU.64 R228, [R1+0x388] ;  /* 0x0003880001e47983 */ /* 0x000f280000300a00 */
[----:B------:R-:W-:Y:S04]  /*21280*/  STL.64 [R1+0x3548], R12 ;  /* 0x0035480c01007387 */ /* 0x000fe80000100a00 */
[----:B------:R-:W4:Y:S04]  /*21290*/  LDL.LU.64 R130, [R1+0x420] ;  /* 0x0004200001827983 */ /* 0x000f280000300a00 */
[----:B------:R-:W4:Y:S04]  /*212a0*/  LDL.LU.64 R132, [R1+0x418] ;  /* 0x0004180001847983 */ /* 0x000f280000300a00 */
[----:B------:R-:W-:Y:S01]  /*212b0*/  STL.64 [R1+0x3540], R10 ;  /* 0x0035400a01007387 */ /* 0x000fe20000100a00 */
[----:B---3--:R-:W-:-:S03]  /*212c0*/  IMAD.WIDE R6, R56, 0x4, R138 ;  /* 0x0000000438067825 */ /* 0x008fc600078e028a */
[----:B------:R-:W3:Y:S04]  /*212d0*/  LDL.LU.64 R138, [R1+0x400] ;  /* 0x00040000018a7983 */ /* 0x000ee80000300a00 */
[----:B------:R-:W-:Y:S01]  /*212e0*/  STL.64 [R1+0x3538], R8 ;  /* 0x0035380801007387 */ /* 0x000fe20000100a00 */
[----:B--2---:R-:W-:-:S03]  /*212f0*/  IMAD.WIDE R4, R56, 0x4, R140 ;  /* 0x0000000438047825 */ /* 0x004fc600078e028c */
[----:B------:R-:W2:Y:S01]  /*21300*/  LDL.LU.64 R140, [R1+0x3f8] ;  /* 0x0003f800018c7983 */ /* 0x000ea20000300a00 */
[----:B------:R-:W-:Y:S01]  /*21310*/  IMAD.WIDE R126, R57, 0x4, R250 ;  /* 0x00000004397e7825 */ /* 0x000fe200078e02fa */
[----:B------:R-:W-:-:S03]  /*21320*/  UIADD3 UR6, UPT, UPT, UR6, -0x80, URZ ;  /* 0xffffff8006067890 */ /* 0x000fc6000fffe0ff */
[C---:B------:R-:W-:Y:S01]  /*21330*/  IMAD.WIDE R128, R57.reuse, 0x4, R242 ;  /* 0x0000000439807825 */ /* 0x040fe200078e02f2 */
[----:B------:R-:W-:Y:S04]  /*21340*/  LDGSTS.E [R241+0x2de00], desc[UR76][R126.64], !P0 ;  /* 0x2de000007ef17fae */ /* 0x000fe8000c1a104c */
[----:B------:R-:W2:Y:S04]  /*21350*/  LDL.LU.64 R242, [R1+0x3e0] ;  /* 0x0003e00001f27983 */ /* 0x000ea80000300a00 */
[----:B------:R-:W2:Y:S04]  /*21360*/  LDL.LU.64 R250, [R1+0x3d8] ;  /* 0x0003d80001fa7983 */ /* 0x000ea80000300a00 */
[----:B------:R-:W2:Y:S04]  /*21370*/  LDL.LU.64 R234, [R1+0x3a0] ;  /* 0x0003a00001ea7983 */ /* 0x000ea80000300a00 */
[----:B------:R-:W-:Y:S04]  /*21380*/  STL.64 [R1+0x3530], R6 ;  /* 0x0035300601007387 */ /* 0x000fe80000100a00 */
[----:B------:R1:W-:Y:S04]  /*21390*/  STL.64 [R1+0x430], R126 ;  /* 0x0004307e01007387 */ /* 0x0003e80000100a00 */
[----:B------:R-:W2:Y:S04]  /*213a0*/  LDL.LU.64 R232, [R1+0x398] ;  /* 0x0003980001e87983 */ /* 0x000ea80000300a00 */
[----:B------:R-:W2:Y:S04]  /*213b0*/  LDL.LU.64 R226, [R1+0x380] ;  /* 0x0003800001e27983 */ /* 0x000ea80000300a00 */
[----:B------:R-:W2:Y:S01]  /*213c0*/  LDL.LU.64 R224, [R1+0x378] ;  /* 0x0003780001e07983 */ /* 0x000ea20000300a00 */
[----:B------:R-:W-:Y:S01]  /*213d0*/  UISETP.GE.U32.AND UP0, UPT, UR6, 0x7fffff41, UPT ;  /* 0x7fffff410600788c */ /* 0x000fe2000bf06070 */
[----:B------:R-:W-:-:S02]  /*213e0*/  IMAD.WIDE R134, R57, 0x4, R134 ;  /* 0x0000000439867825 */ /* 0x000fc400078e0286 */
[----:B------:R-:W-:Y:S02]  /*213f0*/  LDGSTS.E [R241+0x2de80], desc[UR76][R128.64], !P0 ;  /* 0x2de8000080f17fae */ /* 0x000fe4000c1a104c */
[----:B------:R-:W-:Y:S01]  /*21400*/  IMAD.WIDE R136, R57, 0x4, R136 ;  /* 0x0000000439887825 */ /* 0x000fe200078e0288 */
[----:B------:R-:W-:-:S03]  /*21410*/  PLOP3.LUT P1, PT, PT, PT, UP0, 0x80, 0x8 ;  /* 0x000000000008781c */ /* 0x000fc60003f2f008 */
[----:B------:R-:W-:-:S04]  /*21420*/  IMAD.WIDE R142, R57, 0x4, R142 ;  /* 0x00000004398e7825 */ /* 0x000fc800078e028e */
[----:B----4-:R-:W-:-:S04]  /*21430*/  IMAD.WIDE R244, R57, 0x4, R244 ;  /* 0x0000000439f47825 */ /* 0x010fc800078e02f4 */
[----:B------:R-:W-:-:S04]  /*21440*/  IMAD.WIDE R248, R57, 0x4, R248 ;  /* 0x0000000439f87825 */ /* 0x000fc800078e02f8 */
[----:B------:R-:W-:-:S04]  /*21450*/  IMAD.WIDE R246, R57, 0x4, R246 ;  /* 0x0000000439f67825 */ /* 0x000fc800078e02f6 */
[----:B------:R-:W-:-:S04]  /*21460*/  IMAD.WIDE R130, R57, 0x4, R130 ;  /* 0x0000000439827825 */ /* 0x000fc800078e0282 */
[C---:B------:R-:W-:Y:S01]  /*21470*/  IMAD.WIDE R132, R57.reuse, 0x4, R132 ;  /* 0x0000000439847825 */ /* 0x040fe200078e0284 */
[----:B------:R-:W-:Y:S04]  /*21480*/  LDGSTS.E [R241+0x2df00], desc[UR76][R130.64], !P0 ;  /* 0x2df0000082f17fae */ /* 0x000fe8000c1a104c */
[----:B------:R-:W-:Y:S04]  /*21490*/  LDGSTS.E [R241+0x2df80], desc[UR76][R132.64], !P0 ;  /* 0x2df8000084f17fae */ /* 0x000fe8000c1a104c */
[----:B------:R-:W-:Y:S04]  /*214a0*/  LDGSTS.E [R241+0x2e600], desc[UR76][R134.64], !P6 ;  /* 0x2e60000086f17fae */ /* 0x000fe8000f1a104c */
[----:B------:R-:W-:Y:S01]  /*214b0*/  LDGSTS.E [R241+0x2e680], desc[UR76][R136.64], !P6 ;  /* 0x2e68000088f17fae */ /* 0x000fe2000f1a104c */
[----:B------:R-:W-:-:S04]  /*214c0*/  IMAD.WIDE R230, R57, 0x4, R230 ;  /* 0x0000000439e67825 */ /* 0x000fc800078e02e6 */
[C---:B------:R-:W-:Y:S01]  /*214d0*/  IMAD.WIDE R228, R57.reuse, 0x4, R228 ;  /* 0x0000000439e47825 */ /* 0x040fe200078e02e4 */
[----:B------:R-:W-:Y:S04]  /*214e0*/  STL.64 [R1+0x3528], R4 ;  /* 0x0035280401007387 */ /* 0x000fe80000100a00 */
[----:B------:R4:W-:Y:S04]  /*214f0*/  STL.64 [R1+0x428], R128 ;  /* 0x0004288001007387 */ /* 0x0009e80000100a00 */
[----:B------:R-:W-:Y:S04]  /*21500*/  STL.64 [R1+0x450], R134 ;  /* 0x0004508601007387 */ /* 0x000fe80000100a00 */
[----:B------:R-:W-:Y:S04]  /*21510*/  STL.64 [R1+0x470], R136 ;  /* 0x0004708801007387 */ /* 0x000fe80000100a00 */
[----:B------:R-:W-:Y:S04]  /*21520*/  STL.64 [R1+0x1610], R142 ;  /* 0x0016108e01007387 */ /* 0x000fe80000100a00 */
[----:B------:R-:W-:Y:S04]  /*21530*/  STL.64 [R1+0x1630], R244 ;  /* 0x001630f401007387 */ /* 0x000fe80000100a00 */
[----:B------:R-:W-:Y:S04]  /*21540*/  STL.64 [R1+0x1660], R248 ;  /* 0x001660f801007387 */ /* 0x000fe80000100a00 */
[----:B------:R-:W-:Y:S04]  /*21550*/  STL.64 [R1+0x1668], R246 ;  /* 0x001668f601007387 */ /* 0x000fe80000100a00 */
[----:B------:R-:W-:Y:S04]  /*21560*/  STL.64 [R1+0x16e0], R230 ;  /* 0x0016e0e601007387 */ /* 0x000fe80000100a00 */
[----:B------:R1:W-:Y:S04]  /*21570*/  STL.64 [R1+0x408], R130 ;  /* 0x0004088201007387 */ /* 0x0003e80000100a00 */
[----:B------:R-:W-:Y:S04]  /*21580*/  STL.64 [R1+0x16e8], R228 ;  /* 0x0016e8e401007387 */ /* 0x000fe80000100a00 */
[----:B------:R1:W-:Y:S01]  /*21590*/  STL.64 [R1+0x410], R132 ;  /* 0x0004108401007387 */ /* 0x0003e20000100a00 */
[----:B---3--:R-:W-:-:S05]  /*215a0*/  IMAD.WIDE R138, R57, 0x4, R138 ;  /* 0x00000004398a7825 */ /* 0x008fca00078e028a */
[----:B------:R-:W-:Y:S01]  /*215b0*/  LDGSTS.E [R241+0x2e700], desc[UR76][R138.64], !P6 ;  /* 0x2e7000008af17fae */ /* 0x000fe2000f1a104c */
[----:B--2---:R-:W-:-:S05]  /*215c0*/  IMAD.WIDE R140, R57, 0x4, R140 ;  /* 0x00000004398c7825 */ /* 0x004fca00078e028c */
[----:B------:R-:W-:Y:S04]  /*215d0*/  LDGSTS.E [R241+0x2e780], desc[UR76][R140.64], !P6 ;  /* 0x2e7800008cf17fae */ /* 0x000fe8000f1a104c */
[----:B------:R-:W-:Y:S04]  /*215e0*/  LDGSTS.E [R241+0x2ee00], desc[UR76][R142.64], !P4 ;  /* 0x2ee000008ef17fae */ /* 0x000fe8000e1a104c */
[----:B------:R-:W-:Y:S01]  /*215f0*/  LDGSTS.E [R241+0x2ee80], desc[UR76][R244.64], !P4 ;  /* 0x2ee80000f4f17fae */ /* 0x000fe2000e1a104c */
[----:B------:R-:W-:-:S04]  /*21600*/  IMAD.WIDE R242, R57, 0x4, R242 ;  /* 0x0000000439f27825 */ /* 0x000fc800078e02f2 */
[C---:B------:R-:W-:Y:S01]  /*21610*/  IMAD.WIDE R250, R57.reuse, 0x4, R250 ;  /* 0x0000000439fa7825 */ /* 0x040fe200078e02fa */
[----:B------:R-:W-:Y:S03]  /*21620*/  LDGSTS.E [R241+0x2ef00], desc[UR76][R242.64], !P4 ;  /* 0x2ef00000f2f17fae */ /* 0x000fe6000e1a104c */
[C---:B------:R-:W-:Y:S01]  /*21630*/  IMAD.WIDE R234, R57.reuse, 0x4, R234 ;  /* 0x0000000439ea7825 */ /* 0x040fe200078e02ea */
[----:B------:R-:W-:Y:S04]  /*21640*/  LDGSTS.E [R241+0x2ef80], desc[UR76][R250.64], !P4 ;  /* 0x2ef80000faf17fae */ /* 0x000fe8000e1a104c */
[----:B------:R-:W-:Y:S04]  /*21650*/  LDGSTS.E [R241+0x2f600], desc[UR76][R248.64], !P5 ;  /* 0x2f600000f8f17fae */ /* 0x000fe8000e9a104c */
[----:B------:R-:W-:Y:S01]  /*21660*/  LDGSTS.E [R241+0x2f680], desc[UR76][R246.64], !P5 ;  /* 0x2f680000f6f17fae */ /* 0x000fe2000e9a104c */
[----:B------:R-:W-:-:S03]  /*21670*/  IMAD.WIDE R232, R57, 0x4, R232 ;  /* 0x0000000439e87825 */ /* 0x000fc600078e02e8 */
[----:B------:R-:W-:Y:S01]  /*21680*/  LDGSTS.E [R241+0x2f700], desc[UR76][R234.64], !P5 ;  /* 0x2f700000eaf17fae */ /* 0x000fe2000e9a104c */
[----:B------:R-:W-:-:S03]  /*21690*/  IMAD.WIDE R226, R57, 0x4, R226 ;  /* 0x0000000439e27825 */ /* 0x000fc600078e02e2 */
[----:B------:R-:W-:Y:S01]  /*216a0*/  LDGSTS.E [R241+0x2f780], desc[UR76][R232.64], !P5 ;  /* 0x2f780000e8f17fae */ /* 0x000fe2000e9a104c */
[----:B------:R-:W-:-:S03]  /*216b0*/  IMAD.WIDE R224, R57, 0x4, R224 ;  /* 0x0000000439e07825 */ /* 0x000fc600078e02e0 */
[----:B------:R-:W-:Y:S04]  /*216c0*/  LDGSTS.E [R241+0x2fe00], desc[UR76][R230.64], !P1 ;  /* 0x2fe00000e6f17fae */ /* 0x000fe8000c9a104c */
[----:B------:R-:W-:Y:S04]  /*216d0*/  LDGSTS.E [R241+0x2fe80], desc[UR76][R228.64], !P1 ;  /* 0x2fe80000e4f17fae */ /* 0x000fe8000c9a104c */
[----:B------:R-:W-:Y:S04]  /*216e0*/  LDGSTS.E [R241+0x2ff00], desc[UR76][R226.64], !P1 ;  /* 0x2ff00000e2f17fae */ /* 0x000fe8000c9a104c */
[----:B------:R-:W-:Y:S04]  /*216f0*/  LDGSTS.E [R241+0x2ff80], desc[UR76][R224.64], !P1 ;  /* 0x2ff80000e0f17fae */ /* 0x000fe8000c9a104c */
[----:B------:R-:W0:Y:S04]  /*21700*/  LDGDEPBAR ;  /* 0x00000000000079af */ /* 0x000e280000000000 */
[----:B------:R2:W-:Y:S04]  /*21710*/  LDGSTS.E [R2+0x10000], desc[UR76][R222.64], P3 ;  /* 0x10000000de027fae */ /* 0x0005e800099a104c */
        /* <DEDUP_REMOVED lines=25> */
[----:B------:R1:W-:Y:S04]  /*218b0*/  STL.64 [R1+0x400], R138 ;  /* 0x0004008a01007387 */ /* 0x0003e80000100a00 */
[----:B------:R1:W-:Y:S04]  /*218c0*/  LDGSTS.E [R2+0x16800], desc[UR76][R166.64], P3 ;  /* 0x16800000a6027fae */ /* 0x0003e800099a104c */
[----:B------:R1:W-:Y:S04]  /*218d0*/  STL.64 [R1+0x418], R140 ;  /* 0x0004188c01007387 */ /* 0x0003e80000100a00 */
[----:B------:R1:W-:Y:S04]  /*218e0*/  LDGSTS.E [R2+0x16880], desc[UR76][R164.64], P2 ;  /* 0x16880000a4027fae */ /* 0x0003e800091a104c */
[----:B------:R1:W-:Y:S04]  /*218f0*/  STL.64 [R1+0x420], R242 ;  /* 0x000420f201007387 */ /* 0x0003e80000100a00 */
[----:B------:R1:W-:Y:S04]  /*21900*/  LDGSTS.E [R2+0x17000], desc[UR76][R162.64], P3 ;  /* 0x17000000a2027fae */ /* 0x0003e800099a104c */
[----:B------:R1:W-:Y:S04]  /*21910*/  STL.64 [R1+0x15d8], R250 ;  /* 0x0015d8fa01007387 */ /* 0x0003e80000100a00 */
[----:B------:R1:W-:Y:S04]  /*21920*/  LDGSTS.E [R2+0x17080], desc[UR76][R160.64], P2 ;  /* 0x17080000a0027fae */ /* 0x0003e800091a104c */
[----:B------:R-:W-:Y:S04]  /*21930*/  STL.64 [R1+0x1650], R234 ;  /* 0x001650ea01007387 */ /* 0x000fe80000100a00 */
[----:B------:R2:W-:Y:S04]  /*21940*/  LDGSTS.E [R2+0x17800], desc[UR76][R158.64], P3 ;  /* 0x178000009e027fae */ /* 0x0005e800099a104c */
[----:B-1----:R-:W5:Y:S04]  /*21950*/  LDL.LU.64 R126, [R1+0x35e0] ;  /* 0x0035e000017e7983 */ /* 0x002f680000300a00 */
[----:B------:R1:W-:Y:S04]  /*21960*/  LDGSTS.E [R2+0x17880], desc[UR76][R156.64], P2 ;  /* 0x178800009c027fae */ /* 0x0003e800091a104c */
[----:B------:R-:W-:Y:S04]  /*21970*/  STL.64 [R1+0x1658], R232 ;  /* 0x001658e801007387 */ /* 0x000fe80000100a00 */
[----:B------:R1:W-:Y:S04]  /*21980*/  LDGSTS.E [R2+0x18000], desc[UR76][R154.64], P3 ;  /* 0x180000009a027fae */ /* 0x0003e800099a104c */
[----:B----4-:R-:W5:Y:S04]  /*21990*/  LDL.LU.64 R128, [R1+0x35d8] ;  /* 0x0035d80001807983 */ /* 0x010f680000300a00 */
[----:B------:R4:W-:Y:S04]  /*219a0*/  LDGSTS.E [R2+0x18080], desc[UR76][R152.64], P2 ;  /* 0x1808000098027fae */ /* 0x0009e800091a104c */
[----:B------:R-:W-:Y:S04]  /*219b0*/  STL.64 [R1+0x16d0], R226 ;  /* 0x0016d0e201007387 */ /* 0x000fe80000100a00 */
[----:B------:R1:W-:Y:S04]  /*219c0*/  LDGSTS.E [R2+0x18800], desc[UR76][R150.64], P3 ;  /* 0x1880000096027fae */ /* 0x0003e800099a104c */
[----:B------:R-:W5:Y:S04]  /*219d0*/  LDL.LU.64 R130, [R1+0x35d0] ;  /* 0x0035d00001827983 */ /* 0x000f680000300a00 */
[----:B------:R1:W-:Y:S04]  /*219e0*/  LDGSTS.E [R2+0x18880], desc[UR76][R148.64], P2 ;  /* 0x1888000094027fae */ /* 0x0003e800091a104c */
[----:B------:R-:W-:Y:S04]  /*219f0*/  STL.64 [R1+0x16d8], R224 ;  /* 0x0016d8e001007387 */ /* 0x000fe80000100a00 */
[----:B------:R1:W-:Y:S04]  /*21a00*/  LDGSTS.E [R2+0x19000], desc[UR76][R146.64], P3 ;  /* 0x1900000092027fae */ /* 0x0003e800099a104c */
[----:B------:R-:W5:Y:S04]  /*21a10*/  LDL.LU.64 R132, [R1+0x35c8] ;  /* 0x0035c80001847983 */ /* 0x000f680000300a00 */
        /* <DEDUP_REMOVED lines=11> */
[----:B------:R-:W2:Y:S04]  /*21ad0*/  LDL.LU R244, [R1+0x3598] ;  /* 0x0035980001f47983 */ /* 0x000ea80000300800 */
[----:B------:R1:W-:Y:S04]  /*21ae0*/  LDGSTS.E [R2+0x1a880], desc[UR76][R44.64], P2 ;  /* 0x1a8800002c027fae */ /* 0x0003e800091a104c */
[----:B------:R-:W2:Y:S04]  /*21af0*/  LDL.LU.64 R242, [R1+0x3590] ;  /* 0x0035900001f27983 */ /* 0x000ea80000300a00 */
[----:B------:R1:W-:Y:S04]  /*21b00*/  LDGSTS.E [R2+0x1b000], desc[UR76][R42.64], P3 ;  /* 0x1b0000002a027fae */ /* 0x0003e800099a104c */
[----:B------:R-:W2:Y:S04]  /*21b10*/  LDL.LU.64 R54, [R1+0x1100] ;  /* 0x0011000001367983 */ /* 0x000ea80000300a00 */
[----:B------:R1:W-:Y:S04]  /*21b20*/  LDGSTS.E [R2+0x1b080], desc[UR76][R32.64], P2 ;  /* 0x1b08000020027fae */ /* 0x0003e800091a104c */
[----:B------:R1:W-:Y:S04]  /*21b30*/  LDGSTS.E [R2+0x1b800], desc[UR76][R40.64], P3 ;  /* 0x1b80000028027fae */ /* 0x0003e800099a104c */
[----:B------:R1:W-:Y:S04]  /*21b40*/  LDGSTS.E [R2+0x1b880], desc[UR76][R38.64], P2 ;  /* 0x1b88000026027fae */ /* 0x0003e800091a104c */
[----:B------:R-:W3:Y:S04]  /*21b50*/  LDL.LU.64 R32, [R1+0xef0] ;  /* 0x000ef00001207983 */ /* 0x000ee80000300a00 */
[----:B------:R-:W4:Y:S04]  /*21b60*/  LDL.LU.64 R246, [R1+0x10f0] ;  /* 0x0010f00001f67983 */ /* 0x000f280000300a00 */
[----:B------:R-:W4:Y:S04]  /*21b70*/  LDL.LU.64 R248, [R1+0xee8] ;  /* 0x000ee80001f87983 */ /* 0x000f280000300a00 */
[----:B------:R1:W-:Y:S04]  /*21b80*/  LDGSTS.E [R2+0x1c000], desc[UR76][R34.64], P3 ;  /* 0x1c00000022027fae */ /* 0x0003e800099a104c */
[----:B------:R1:W-:Y:S04]  /*21b90*/  LDGSTS.E [R2+0x1c080], desc[UR76][R36.64], P2 ;  /* 0x1c08000024027fae */ /* 0x0003e800091a104c */
[----:B------:R1:W-:Y:S04]  /*21ba0*/  LDGSTS.E [R2+0x1c800], desc[UR76][R30.64], P3 ;  /* 0x1c8000001e027fae */ /* 0x0003e800099a104c */
        /* <DEDUP_REMOVED lines=20> */
[----:B------:R1:W-:Y:S01]  /*21cf0*/  LDGSTS.E [R2+0x1f880], desc[UR76][R4.64], P2 ;  /* 0x1f88000004027fae */ /* 0x0003e200091a104c */
[----:B--2---:R-:W-:-:S03]  /*21d00*/  IMAD.WIDE R222, R56, 0x4, R54 ;  /* 0x0000000438de7825 */ /* 0x004fc600078e0236 */
[----:B------:R-:W2:Y:S04]  /*21d10*/  LDL.LU.64 R54, [R1+0x10c8] ;  /* 0x0010c80001367983 */ /* 0x000ea80000300a00 */
[----:B------:R1:W-:Y:S01]  /*21d20*/  LDGSTS.E [R240+0x10100], desc[UR76][R222.64], P3 ;  /* 0x10100000def07fae */ /* 0x0003e200099a104c */
[----:B---3--:R-:W-:-:S04]  /*21d30*/  IMAD.WIDE R220, R56, 0x4, R32 ;  /* 0x0000000438dc7825 */ /* 0x008fc800078e0220 */
[C---:B----4-:R-:W-:Y:S01]  /*21d40*/  IMAD.WIDE R218, R56.reuse, 0x4, R246 ;  /* 0x0000000438da7825 */ /* 0x050fe200078e02f6 */
[----:B------:R3:W-:Y:S03]  /*21d50*/  LDGSTS.E [R240+0x10180], desc[UR76][R220.64], P2 ;  /* 0x10180000dcf07fae */ /* 0x0007e600091a104c */
[C---:B------:R-:W-:Y:S01]  /*21d60*/  IMAD.WIDE R216, R56.reuse, 0x4, R248 ;  /* 0x0000000438d87825 */ /* 0x040fe200078e02f8 */
[----:B------:R-:W4:Y:S04]  /*21d70*/  LDL.LU.64 R246, [R1+0xea0] ;  /* 0x000ea00001f67983 */ /* 0x000f280000300a00 */
[----:B------:R-:W3:Y:S04]  /*21d80*/  LDL.LU.64 R248, [R1+0x10c0] ;  /* 0x0010c00001f87983 */ /* 0x000ee80000300a00 */
[----:B------:R-:W-:Y:S04]  /*21d90*/  STL.64 [R1+0x1920], R222 ;  /* 0x001920de01007387 */ /* 0x000fe80000100a00 */
[----:B------:R1:W-:Y:S01]  /*21da0*/  LDGSTS.E [R240+0x10900], desc[UR76][R218.64], P3 ;  /* 0x10900000daf07fae */ /* 0x0003e200099a104c */
[----:B------:R-:W-:-:S03]  /*21db0*/  IMAD.WIDE R214, R56, 0x4, R34 ;  /* 0x0000000438d67825 */ /* 0x000fc600078e0222 */
[----:B------:R1:W-:Y:S01]  /*21dc0*/  LDGSTS.E [R240+0x10980], desc[UR76][R216.64], P2 ;  /* 0x10980000d8f07fae */ /* 0x0003e200091a104c */
[----:B------:R-:W-:-:S03]  /*21dd0*/  IMAD.WIDE R212, R56, 0x4, R250 ;  /* 0x0000000438d47825 */ /* 0x000fc600078e02fa */
[----:B------:R-:W3:Y:S04]  /*21de0*/  LDL.LU.64 R34, [R1+0xe90] ;  /* 0x000e900001227983 */ /* 0x000ee80000300a00 */
[----:B------:R-:W-:Y:S04]  /*21df0*/  STL.64 [R1+0x1938], R220 ;  /* 0x001938dc01007387 */ /* 0x000fe80000100a00 */
[----:B------:R-:W3:Y:S01]  /*21e00*/  LDL.LU.64 R250, [R1+0x10b8] ;  /* 0x0010b80001fa7983 */ /* 0x000ee20000300a00 */
[----:B------:R-:W-:-:S03]  /*21e10*/  IMAD.WIDE R210, R56, 0x4, R38 ;  /* 0x0000000438d27825 */ /* 0x000fc600078e0226 */
[----:B------:R-:W-:Y:S01]  /*21e20*/  STL.64 [R1+0x1970], R218 ;  /* 0x001970da01007387 */ /* 0x000fe20000100a00 */
[----:B------:R-:W-:-:S03]  /*21e30*/  IMAD.WIDE R208, R56, 0x4, R50 ;  /* 0x0000000438d07825 */ /* 0x000fc600078e0232 */
[----:B------:R-:W3:Y:S01]  /*21e40*/  LDL.LU.64 R38, [R1+0xe70] ;  /* 0x000e700001267983 */ /* 0x000ee20000300a00 */
[----:B------:R-:W-:-:S03]  /*21e50*/  IMAD.WIDE R206, R56, 0x4, R48 ;  /* 0x0000000438ce7825 */ /* 0x000fc600078e0230 */
[----:B------:R-:W-:Y:S04]  /*21e60*/  STL.64 [R1+0x1978], R216 ;  /* 0x001978d801007387 */ /* 0x000fe80000100a00 */
[----:B------:R-:W3:Y:S01]  /*21e70*/  LDL.LU.64 R50, [R1+0x10b0] ;  /* 0x0010b00001327983 */ /* 0x000ee20000300a00 */
[----:B------:R-:W-:-:S03]  /*21e80*/  IMAD.WIDE R204, R56, 0x4, R46 ;  /* 0x0000000438cc7825 */ /* 0x000fc600078e022e */
[----:B------:R-:W-:Y:S04]  /*21e90*/  STL.64 [R1+0x19a0], R214 ;  /* 0x0019a0d601007387 */ /* 0x000fe80000100a00 */
[----:B------:R-:W3:Y:S01]  /*21ea0*/  LDL.LU.64 R48, [R1+0xe50] ;  /* 0x000e500001307983 */ /* 0x000ee20000300a00 */
[----:B------:R-:W-:-:S03]  /*21eb0*/  IMAD.WIDE R202, R56, 0x4, R40 ;  /* 0x0000000438ca7825 */ /* 0x000fc600078e0228 */
[----:B------:R-:W-:Y:S01]  /*21ec0*/  STL.64 [R1+0x19a8], R212 ;  /* 0x0019a8d401007387 */ /* 0x000fe20000100a00 */
[----:B------:R-:W-:-:S03]  /*21ed0*/  IMAD.WIDE R200, R56, 0x4, R42 ;  /* 0x0000000438c87825 */ /* 0x000fc600078e022a */
[----:B------:R-:W3:Y:S04]  /*21ee0*/  LDL.LU.64 R46, [R1+0x468] ;  /* 0x00046800012e7983 */ /* 0x000ee80000300a00 */
[----:B------:R-:W-:Y:S04]  /*21ef0*/  STL.64 [R1+0x19d0], R210 ;  /* 0x0019d0d201007387 */ /* 0x000fe80000100a00 */
[----:B------:R-:W3:Y:S04]  /*21f00*/  LDL.LU.64 R40, [R1+0x448] ;  /* 0x0004480001287983 */ /* 0x000ee80000300a00 */
[----:B------:R-:W-:Y:S04]  /*21f10*/  STL.64 [R1+0x19d8], R208 ;  /* 0x0019d8d001007387 */ /* 0x000fe80000100a00 */
[----:B------:R-:W3:Y:S04]  /*21f20*/  LDL.LU.64 R42, [R1+0x10a8] ;  /* 0x0010a800012a7983 */ /* 0x000ee80000300a00 */
[----:B------:R-:W-:Y:S04]  /*21f30*/  STL.64 [R1+0x1a10], R206 ;  /* 0x001a10ce01007387 */ /* 0x000fe80000100a00 */
        /* <DEDUP_REMOVED lines=10> */
[----:B------:R-:W-:Y:S04]  /*21fe0*/  STL.64 [R1+0x1a18], R204 ;  /* 0x001a18cc01007387 */ /* 0x000fe80000100a00 */
[----:B------:R1:W-:Y:S01]  /*21ff0*/  LDGSTS.E [R240+0x13100], desc[UR76][R194.64], P3 ;  /* 0x13100000c2f07fae */ /* 0x0003e200099a104c */
[----:B----4-:R-:W-:-:S03]  /*22000*/  IMAD.WIDE R192, R56, 0x4, R246 ;  /* 0x0000000438c07825 */ /* 0x010fc600078e02f6 */
[----:B------:R-:W4:Y:S01]  /*22010*/  LDL.LU.64 R246, [R1+0x10a0] ;  /* 0x0010a00001f67983 */ /* 0x000f220000300a00 */
[----:B---3--:R-:W-:-:S03]  /*22020*/  IMAD.WIDE R190, R56, 0x4, R248 ;  /* 0x0000000438be7825 */ /* 0x008fc600078e02f8 */
[----:B------:R-:W-:Y:S04]  /*22030*/  STL.64 [R1+0x1af0], R202 ;  /* 0x001af0ca01007387 */ /* 0x000fe80000100a00 */
[----:B------:R-:W3:Y:S04]  /*22040*/  LDL.LU.64 R248, [R1+0xe18] ;  /* 0x000e180001f87983 */ /* 0x000ee80000300a00 */
[----:B------:R-:W-:Y:S04]  /*22050*/  STL.64 [R1+0x1af8], R200 ;  /* 0x001af8c801007387 */ /* 0x000fe80000100a00 */
[----:B------:R-:W-:Y:S01]  /*22060*/  STL.64 [R1+0x1b60], R194 ;  /* 0x001b60c201007387 */ /* 0x000fe20000100a00 */
[----:B------:R-:W-:-:S03]  /*22070*/  IMAD.WIDE R188, R56, 0x4, R34 ;  /* 0x0000000438bc7825 */ /* 0x000fc600078e0222 */
[----:B------:R1:W-:Y:S04]  /*22080*/  LDGSTS.E [R240+0x13180], desc[UR76][R192.64], P2 ;  /* 0x13180000c0f07fae */ /* 0x0003e800091a104c */
[----:B------:R1:W-:Y:S01]  /*22090*/  LDGSTS.E [R240+0x13900], desc[UR76][R190.64], P3 ;  /* 0x13900000bef07fae */ /* 0x0003e200099a104c */
[----:B------:R-:W-:-:S03]  /*220a0*/  IMAD.WIDE R186, R56, 0x4, R250 ;  /* 0x0000000438ba7825 */ /* 0x000fc600078e02fa */
[----:B------:R-:W3:Y:S04]  /*220b0*/  LDL.LU.64 R250, [R1+0x1098] ;  /* 0x0010980001fa7983 */ /* 0x000ee80000300a00 */
[----:B------:R-:W-:Y:S01]  /*220c0*/  STL.64 [R1+0x1b68], R192 ;  /* 0x001b68c001007387 */ /* 0x000fe20000100a00 */
        /* <DEDUP_REMOVED lines=11> */
[----:B------:R-:W1:Y:S01]  /*22180*/  LDL.LU.64 R46, [R1+0xdd8] ;  /* 0x000dd800012e7983 */ /* 0x000e620000300a00 */
[----:B------:R-:W-:-:S03]  /*22190*/  IMAD.WIDE R176, R56, 0x4, R40 ;  /* 0x0000000438b07825 */ /* 0x000fc600078e0228 */
[----:B------:R-:W-:Y:S04]  /*221a0*/  STL.64 [R1+0x1c88], R184 ;  /* 0x001c88b801007387 */ /* 0x000fe80000100a00 */
[----:B------:R-:W3:Y:S01]  /*221b0*/  LDL.LU.64 R40, [R1+0x1080] ;  /* 0x0010800001287983 */ /* 0x000ee20000300a00 */
[----:B------:R-:W-:-:S03]  /*221c0*/  IMAD.WIDE R174, R56, 0x4, R42 ;  /* 0x0000000438ae7825 */ /* 0x000fc600078e022a */
[----:B------:R-:W-:Y:S04]  /*221d0*/  STL.64 [R1+0x1cb0], R182 ;  /* 0x001cb0b601007387 */ /* 0x000fe80000100a00 */
[----:B------:R-:W3:Y:S04]  /*221e0*/  LDL.LU.64 R34, [R1+0xdc8] ;  /* 0x000dc80001227983 */ /* 0x000ee80000300a00 */
[----:B------:R-:W-:Y:S04]  /*221f0*/  STL.64 [R1+0x1cb8], R180 ;  /* 0x001cb8b401007387 */ /* 0x000fe80000100a00 */
[----:B------:R-:W3:Y:S04]  /*22200*/  LDL.LU.64 R42, [R1+0x1078] ;  /* 0x00107800012a7983 */ /* 0x000ee80000300a00 */
[----:B------:R-:W-:Y:S04]  /*22210*/  STL.64 [R1+0x1928], R178 ;  /* 0x001928b201007387 */ /* 0x000fe80000100a00 */
[----:B------:R-:W-:Y:S04]  /*22220*/  LDGSTS.E [R240+0x13980], desc[UR76][R188.64], P2 ;  /* 0x13980000bcf07fae */ /* 0x000fe800091a104c */
[----:B------:R1:W-:Y:S04]  /*22230*/  LDGSTS.E [R240+0x14100], desc[UR76][R186.64], P3 ;  /* 0x14100000baf07fae */ /* 0x0003e800099a104c */
[----:B------:R1:W-:Y:S04]  /*22240*/  LDGSTS.E [R240+0x14180], desc[UR76][R184.64], P2 ;  /* 0x14180000b8f07fae */ /* 0x0003e800091a104c */
[----:B------:R1:W-:Y:S04]  /*22250*/  LDGSTS.E [R240+0x14900], desc[UR76][R182.64], P3 ;  /* 0x14900000b6f07fae */ /* 0x0003e800099a104c */
[----:B------:R1:W-:Y:S04]  /*22260*/  LDGSTS.E [R240+0x14980], desc[UR76][R180.64], P2 ;  /* 0x14980000b4f07fae */ /* 0x0003e800091a104c */
[----:B------:R1:W-:Y:S04]  /*22270*/  LDGSTS.E [R240+0x15100], desc[UR76][R178.64], P3 ;  /* 0x15100000b2f07fae */ /* 0x0003e800099a104c */
[----:B------:R1:W-:Y:S04]  /*22280*/  LDGSTS.E [R240+0x15180], desc[UR76][R176.64], P2 ;  /* 0x15180000b0f07fae */ /* 0x0003e800091a104c */
[----:B------:R1:W-:Y:S01]  /*22290*/  LDGSTS.E [R240+0x15900], desc[UR76][R174.64], P3 ;  /* 0x15900000aef07fae */ /* 0x0003e200099a104c */
[----:B--2---:R-:W-:-:S05]  /*222a0*/  IMAD.WIDE R172, R56, 0x4, R54 ;  /* 0x0000000438ac7825 */ /* 0x004fca00078e0236 */
[----:B------:R2:W-:Y:S01]  /*222b0*/  LDGSTS.E [R240+0x15980], desc[UR76][R172.64], P2 ;  /* 0x15980000acf07fae */ /* 0x0005e200091a104c */
[----:B----4-:R-:W-:-:S03]  /*222c0*/  IMAD.WIDE R170, R56, 0x4, R246 ;  /* 0x0000000438aa7825 */ /* 0x010fc600078e02f6 */
[----:B------:R-:W4:Y:S04]  /*222d0*/  LDL.LU.64 R246, [R1+0xd98] ;  /* 0x000d980001f67983 */ /* 0x000f280000300a00 */
[----:B------:R-:W-:Y:S01]  /*222e0*/  STL.64 [R1+0x1930], R176 ;  /* 0x001930b001007387 */ /* 0x000fe20000100a00 */
[----:B---3--:R-:W-:-:S03]  /*222f0*/  IMAD.WIDE R168, R56, 0x4, R248 ;  /* 0x0000000438a87825 */ /* 0x008fc600078e02f8 */
[----:B------:R-:W3:Y:S04]  /*22300*/  LDL.LU.64 R54, [R1+0x1070] ;  /* 0x0010700001367983 */ /* 0x000ee80000300a00 */
[----:B------:R-:W2:Y:S04]  /*22310*/  LDL.LU.64 R248, [R1+0xd88] ;  /* 0x000d880001f87983 */ /* 0x000ea80000300a00 */
[----:B------:R-:W-:Y:S04]  /*22320*/  STL.64 [R1+0x1ce0], R174 ;  /* 0x001ce0ae01007387 */ /* 0x000fe80000100a00 */
[----:B------:R1:W-:Y:S04]  /*22330*/  LDGSTS.E [R240+0x16100], desc[UR76][R170.64], P3 ;  /* 0x16100000aaf07fae */ /* 0x0003e800099a104c */
[----:B------:R1:W-:Y:S01]  /*22340*/  LDGSTS.E [R240+0x16180], desc[UR76][R168.64], P2 ;  /* 0x16180000a8f07fae */ /* 0x0003e200091a104c */
        /* <DEDUP_REMOVED lines=13> */
[----:B------:R-:W-:Y:S01]  /*22420*/  STL.64 [R1+0x1eb0], R164 ;  /* 0x001eb0a401007387 */ /* 0x000fe20000100a00 */
[----:B-1----:R-:W-:-:S03]  /*22430*/  IMAD.WIDE R156, R56, 0x4, R46 ;  /* 0x00000004389c7825 */ /* 0x002fc600078e022e */
[----:B------:R-:W2:Y:S04]  /*22440*/  LDL.LU.64 R46, [R1+0x1058] ;  /* 0x00105800012e7983 */ /* 0x000ea80000300a00 */
[----:B------:R-:W-:Y:S01]  /*22450*/  STL.64 [R1+0x1ec8], R162 ;  /* 0x001ec8a201007387 */ /* 0x000fe20000100a00 */
[----:B------:R-:W-:-:S03]  /*22460*/  IMAD.WIDE R154, R56, 0x4, R40 ;  /* 0x00000004389a7825 */ /* 0x000fc600078e0228 */
[----:B------:R-:W2:Y:S04]  /*22470*/  LDL.LU.64 R40, [R1+0xc78] ;  /* 0x000c780001287983 */ /* 0x000ea80000300a00 */
[----:B------:R-:W-:Y:S01]  /*22480*/  STL.64 [R1+0x1ec0], R160 ;  /* 0x001ec0a001007387 */ /* 0x000fe20000100a00 */
[----:B------:R-:W-:-:S03]  /*22490*/  IMAD.WIDE R152, R56, 0x4, R34 ;  /* 0x0000000438987825 */ /* 0x000fc600078e0222 */
[----:B------:R-:W-:Y:S04]  /*224a0*/  STL.64 [R1+0x1ed8], R158 ;  /* 0x001ed89e01007387 */ /* 0x000fe80000100a00 */
[----:B------:R1:W-:Y:S01]  /*224b0*/  LDGSTS.E [R240+0x16900], desc[UR76][R166.64], P3 ;  /* 0x16900000a6f07fae */ /* 0x0003e200099a104c */
[----:B------:R-:W-:-:S03]  /*224c0*/  IMAD.WIDE R150, R56, 0x4, R42 ;  /* 0x0000000438967825 */ /* 0x000fc600078e022a */
[----:B------:R-:W2:Y:S04]  /*224d0*/  LDL.LU.64 R42, [R1+0x458] ;  /* 0x00045800012a7983 */ /* 0x000ea80000300a00 */
        /* <DEDUP_REMOVED lines=9> */
[----:B----4-:R-:W-:-:S03]  /*22570*/  IMAD.WIDE R148, R56, 0x4, R246 ;  /* 0x0000000438947825 */ /* 0x010fc600078e02f6 */
[----:B------:R-:W4:Y:S04]  /*22580*/  LDL.LU.64 R246, [R1+0x438] ;  /* 0x0004380001f67983 */ /* 0x000f280000300a00 */
[----:B------:R-:W-:Y:S01]  /*22590*/  STL.64 [R1+0x1ee8], R154 ;  /* 0x001ee89a01007387 */ /* 0x000fe20000100a00 */
[----:B---3--:R-:W-:-:S03]  /*225a0*/  IMAD.WIDE R146, R56, 0x4, R54 ;  /* 0x0000000438927825 */ /* 0x008fc600078e0236 */
[----:B------:R-:W-:Y:S01]  /*225b0*/  STL.64 [R1+0x1ee0], R152 ;  /* 0x001ee09801007387 */ /* 0x000fe20000100a00 */
[----:B--2---:R-:W-:-:S03]  /*225c0*/  IMAD.WIDE R144, R56, 0x4, R248 ;  /* 0x0000000438907825 */ /* 0x004fc600078e02f8 */
[----:B------:R-:W2:Y:S04]  /*225d0*/  LDL.LU.64 R248, [R1+0x1050] ;  /* 0x0010500001f87983 */ /* 0x000ea80000300a00 */
[----:B------:R-:W-:Y:S04]  /*225e0*/  STL.64 [R1+0x32a0], R150 ;  /* 0x0032a09601007387 */ /* 0x000fe80000100a00 */
[----:B------:R3:W-:Y:S04]  /*225f0*/  LDGSTS.E [R240+0x18980], desc[UR76][R148.64], P2 ;  /* 0x1898000094f07fae */ /* 0x0007e800091a104c */
[----:B------:R1:W-:Y:S01]  /*22600*/  LDGSTS.E [R240+0x19100], desc[UR76][R146.64], P3 ;  /* 0x1910000092f07fae */ /* 0x0003e200099a104c */
[----:B------:R-:W-:-:S03]  /*22610*/  IMAD.WIDE R54, R56, 0x4, R250 ;  /* 0x0000000438367825 */ /* 0x000fc600078e02fa */
[----:B------:R-:W3:Y:S04]  /*22620*/  LDL.LU.64 R250, [R1+0xc70] ;  /* 0x000c700001fa7983 */ /* 0x000ee80000300a00 */
[----:B------:R-:W-:Y:S04]  /*22630*/  STL.64 [R1+0x3298], R148 ;  /* 0x0032989401007387 */ /* 0x000fe80000100a00 */
[----:B------:R-:W-:Y:S01]  /*22640*/  STL.64 [R1+0x32d0], R146 ;  /* 0x0032d09201007387 */ /* 0x000fe20000100a00 */
[----:B------:R-:W-:-:S03]  /*22650*/  IMAD.WIDE R52, R56, 0x4, R38 ;  /* 0x0000000438347825 */ /* 0x000fc600078e0226 */
[----:B------:R-:W3:Y:S04]  /*22660*/  LDL.LU.64 R34, [R1+0x1048] ;  /* 0x0010480001227983 */ /* 0x000ee80000300a00 */
[----:B------:R-:W3:Y:S04]  /*22670*/  LDL.LU.64 R36, [R1+0xc68] ;  /* 0x000c680001247983 */ /* 0x000ee80000300a00 */
[----:B------:R-:W-:Y:S01]  /*22680*/  STL.64 [R1+0x32c8], R144 ;  /* 0x0032c89001007387 */ /* 0x000fe20000100a00 */
[----:B------:R-:W-:-:S03]  /*22690*/  IMAD.WIDE R50, R56, 0x4, R50 ;  /* 0x0000000438327825 */ /* 0x000fc600078e0232 */
[----:B------:R-:W3:Y:S04]  /*226a0*/  LDL.LU.64 R30, [R1+0x1040] ;  /* 0x00104000011e7983 */ /* 0x000ee80000300a00 */
[----:B------:R-:W3:Y:S04]  /*226b0*/  LDL.LU.64 R28, [R1+0xc60] ;  /* 0x000c6000011c7983 */ /* 0x000ee80000300a00 */
[----:B------:R1:W-:Y:S01]  /*226c0*/  STL.64 [R1+0x3300], R54 ;  /* 0x0033003601007387 */ /* 0x0003e20000100a00 */
[----:B------:R-:W-:-:S03]  /*226d0*/  IMAD.WIDE R48, R56, 0x4, R48 ;  /* 0x0000000438307825 */ /* 0x000fc600078e0230 */
[----:B------:R-:W3:Y:S04]  /*226e0*/  LDL.LU.64 R26, [R1+0x1038] ;  /* 0x00103800011a7983 */ /* 0x000ee80000300a00 */
[----:B------:R-:W3:Y:S04]  /*226f0*/  LDL.LU.64 R24, [R1+0xc58] ;  /* 0x000c580001187983 */ /* 0x000ee80000300a00 */
        /* <DEDUP_REMOVED lines=8> */
[----:B------:R-:W-:Y:S04]  /*22780*/  STL.64 [R1+0x3318], R48 ;  /* 0x0033183001007387 */ /* 0x000fe80000100a00 */
[----:B------:R-:W3:Y:S04]  /*22790*/  LDL.LU.64 R14, [R1+0x1020] ;  /* 0x00102000010e7983 */ /* 0x000ee80000300a00 */
[----:B------:R-:W3:Y:S04]  /*227a0*/  LDL.LU.64 R8, [R1+0xc30] ;  /* 0x000c300001087983 */ /* 0x000ee80000300a00 */
[----:B------:R-:W-:Y:S04]  /*227b0*/  STL.64 [R1+0x3370], R46 ;  /* 0x0033702e01007387 */ /* 0x000fe80000100a00 */
[----:B------:R-:W3:Y:S01]  /*227c0*/  LDL.LU.64 R10, [R1+0x1018] ;  /* 0x00101800010a7983 */ /* 0x000ee20000300a00 */
[----:B------:R-:W-:-:S03]  /*227d0*/  IMAD.WIDE R42, R56, 0x4, R42 ;  /* 0x00000004382a7825 */ /* 0x000fc600078e022a */
        /* <DEDUP_REMOVED lines=10> */
[----:B------:R-:W-:Y:S04]  /*22880*/  STL.64 [R1+0x3368], R44 ;  /* 0x0033682c01007387 */ /* 0x000fe80000100a00 */
[----:B------:R1:W-:Y:S01]  /*22890*/  LDGSTS.E [R240+0x1b180], desc[UR76][R32.64], P2 ;  /* 0x1b18000020f07fae */ /* 0x0003e200091a104c */
[----:B--2---:R-:W-:-:S03]  /*228a0*/  IMAD.WIDE R40, R56, 0x4, R248 ;  /* 0x0000000438287825 */ /* 0x004fc600078e02f8 */
[----:B------:R-:W2:Y:S04]  /*228b0*/  LDL.LU.64 R248, [R1+0x1010] ;  /* 0x0010100001f87983 */ /* 0x000ea80000300a00 */
[----:B------:R1:W-:Y:S01]  /*228c0*/  LDGSTS.E [R240+0x1b900], desc[UR76][R40.64], P3 ;  /* 0x1b90000028f07fae */ /* 0x0003e200099a104c */
[----:B---3--:R-:W-:-:S03]  /*228d0*/  IMAD.WIDE R38, R56, 0x4, R250 ;  /* 0x0000000438267825 */ /* 0x008fc600078e02fa */
[----:B------:R-:W3:Y:S04]  /*228e0*/  LDL.LU.64 R250, [R1+0xc20] ;  /* 0x000c200001fa7983 */ /* 0x000ee80000300a00 */
[----:B------:R-:W-:Y:S04]  /*228f0*/  STL.64 [R1+0x2f40], R42 ;  /* 0x002f402a01007387 */ /* 0x000fe80000100a00 */
[----:B------:R1:W-:Y:S01]  /*22900*/  STL.64 [R1+0x2120], R32 ;  /* 0x0021202001007387 */ /* 0x0003e20000100a00 */
[----:B------:R-:W-:-:S03]  /*22910*/  IMAD.WIDE R34, R56, 0x4, R34 ;  /* 0x0000000438227825 */ /* 0x000fc600078e0222 */
[----:B------:R-:W-:Y:S01]  /*22920*/  STL.64 [R1+0x33b0], R40 ;  /* 0x0033b02801007387 */ /* 0x000fe20000100a00 */
[----:B------:R-:W-:-:S03]  /*22930*/  IMAD.WIDE R36, R56, 0x4, R36 ;  /* 0x0000000438247825 */ /* 0x000fc600078e0224 */
[----:B------:R-:W-:Y:S01]  /*22940*/  STL.64 [R1+0x33a8], R38 ;  /* 0x0033a82601007387 */ /* 0x000fe20000100a00 */
[----:B------:R-:W-:-:S03]  /*22950*/  IMAD.WIDE R30, R56, 0x4, R30 ;  /* 0x00000004381e7825 */ /* 0x000fc600078e021e */
[----:B------:R1:W-:Y:S01]  /*22960*/  STL.64 [R1+0x33e0], R34 ;  /* 0x0033e02201007387 */ /* 0x0003e20000100a00 */
[----:B------:R-:W-:-:S03]  /*22970*/  IMAD.WIDE R28, R56, 0x4, R28 ;  /* 0x00000004381c7825 */ /* 0x000fc600078e021c */
[----:B------:R1:W-:Y:S04]  /*22980*/  STL.64 [R1+0x33d8], R36 ;  /* 0x0033d82401007387 */ /* 0x0003e80000100a00 */
[----:B------:R1:W-:Y:S01]  /*22990*/  STL.64 [R1+0x3430], R30 ;  /* 0x0034301e01007387 */ /* 0x0003e20000100a00 */
[----:B------:R-:W-:-:S03]  /*229a0*/  IMAD.WIDE R26, R56, 0x4, R26 ;  /* 0x00000004381a7825 */ /* 0x000fc600078e021a */
        /* <DEDUP_REMOVED lines=16> */
[----:B------:R-:W-:Y:S04]  /*22ab0*/  STL.64 [R1+0x34c8], R12 ;  /* 0x0034c80c01007387 */ /* 0x000fe80000100a00 */
        /* <DEDUP_REMOVED lines=15> */
[----:B----4-:R-:W-:-:S05]  /*22bb0*/  IMAD.WIDE R8, R56, 0x4, R246 ;  /* 0x0000000438087825 */ /* 0x010fca00078e02f6 */
[----:B------:R4:W-:Y:S04]  /*22bc0*/  STL.64 [R1+0x34b8], R8 ;  /* 0x0034b80801007387 */ /* 0x0009e80000100a00 */
[----:B------:R1:W-:Y:S01]  /*22bd0*/  LDGSTS.E [R240+0x1f180], desc[UR76][R8.64], P2 ;  /* 0x1f18000008f07fae */ /* 0x0003e200091a104c */
[----:B--2---:R-:W-:-:S05]  /*22be0*/  IMAD.WIDE R6, R56, 0x4, R248 ;  /* 0x0000000438067825 */ /* 0x004fca00078e02f8 */
[----:B------:R2:W-:Y:S04]  /*22bf0*/  STL.64 [R1+0x34b0], R6 ;  /* 0x0034b00601007387 */ /* 0x0005e80000100a00 */
[----:B------:R2:W-:Y:S01]  /*22c00*/  LDGSTS.E [R240+0x1f900], desc[UR76][R6.64], P3 ;  /* 0x1f90000006f07fae */ /* 0x0005e200099a104c */
[----:B---3--:R-:W-:-:S05]  /*22c10*/  IMAD.WIDE R4, R56, 0x4, R250 ;  /* 0x0000000438047825 */ /* 0x008fca00078e02fa */
[----:B------:R3:W-:Y:S04]  /*22c20*/  STL.64 [R1+0x34a8], R4 ;  /* 0x0034a80401007387 */ /* 0x0007e80000100a00 */
[----:B-1----:R-:W2:Y:S04]  /*22c30*/  LDL.LU.64 R54, [R1+0x10f8] ;  /* 0x0010f80001367983 */ /* 0x002ea80000300a00 */
[----:B------:R-:W3:Y:S04]  /*22c40*/  LDL.LU.64 R32, [R1+0xcd8] ;  /* 0x000cd80001207983 */ /* 0x000ee80000300a00 */
        /* <DEDUP_REMOVED lines=10> */
[----:B------:R1:W-:Y:S01]  /*22cf0*/  LDGSTS.E [R240+0x1f980], desc[UR76][R4.64], P2 ;  /* 0x1f98000004f07fae */ /* 0x0003e200091a104c */
[----:B--2---:R-:W-:-:S03]  /*22d00*/  IMAD.WIDE R222, R56, 0x4, R54 ;  /* 0x0000000438de7825 */ /* 0x004fc600078e0236 */
[----:B------:R-:W2:Y:S01]  /*22d10*/  LDL.LU.64 R54, [R1+0x1120] ;  /* 0x0011200001367983 */ /* 0x000ea20000300a00 */
[----:B---3--:R-:W-:-:S03]  /*22d20*/  IMAD.WIDE R220, R56, 0x4, R32 ;  /* 0x0000000438dc7825 */ /* 0x008fc600078e0220 */
[----:B------:R3:W-:Y:S01]  /*22d30*/  LDGSTS.E [R0+0x10200], desc[UR76][R222.64], P3 ;  /* 0x10200000de007fae */ /* 0x0007e200099a104c */
[----:B----4-:R-:W-:-:S03]  /*22d40*/  IMAD.WIDE R218, R56, 0x4, R246 ;  /* 0x0000000438da7825 */ /* 0x010fc600078e02f6 */
[----:B------:R-:W4:Y:S01]  /*22d50*/  LDL.LU.64 R246, [R1+0xc88] ;  /* 0x000c880001f67983 */ /* 0x000f220000300a00 */
[----:B------:R-:W-:-:S03]  /*22d60*/  IMAD.WIDE R216, R56, 0x4, R248 ;  /* 0x0000000438d87825 */ /* 0x000fc600078e02f8 */
[----:B------:R-:W3:Y:S01]  /*22d70*/  LDL.LU.64 R248, [R1+0x1118] ;  /* 0x0011180001f87983 */ /* 0x000ee20000300a00 */
[----:B------:R-:W-:-:S03]  /*22d80*/  IMAD.WIDE R214, R56, 0x4, R34 ;  /* 0x0000000438d67825 */ /* 0x000fc600078e0222 */
[----:B------:R-:W-:Y:S01]  /*22d90*/  STL.64 [R1+0x18e0], R222 ;  /* 0x0018e0de01007387 */ /* 0x000fe20000100a00 */
        /* <DEDUP_REMOVED lines=36> */
[----:B------:R-:W-:Y:S01]  /*22fe0*/  STL.64 [R1+0x1998], R204 ;  /* 0x001998cc01007387 */ /* 0x000fe20000100a00 */
        /* <DEDUP_REMOVED lines=8> */
[----:B------:R-:W3:Y:S01]  /*23070*/  LDL.LU.64 R250, [R1+0x11e0] ;  /* 0x0011e00001fa7983 */ /* 0x000ee20000300a00 */
[----:B------:R-:W-:-:S03]  /*23080*/  IMAD.WIDE R188, R56, 0x4, R34 ;  /* 0x0000000438bc7825 */ /* 0x000fc600078e0222 */
        /* <DEDUP_REMOVED lines=12> */
[----:B------:R-:W3:Y:S01]  /*23150*/  LDL.LU.64 R46, [R1+0xb68] ;  /* 0x000b6800012e7983 */ /* 0x000ee20000300a00 */
        /* <DEDUP_REMOVED lines=72> */
[----:B------:R-:W-:Y:S01]  /*235e0*/  STL.64 [R1+0x31b0], R150 ;  /* 0x0031b09601007387 */ /* 0x000fe20000100a00 */
        /* <DEDUP_REMOVED lines=47> */
[----:B------:R-:W1:Y:S04]  /*238e0*/  LDL.LU.64 R250, [R1+0x948] ;  /* 0x0009480001fa7983 */ /* 0x000e680000300a00 */
        /* <DEDUP_REMOVED lines=47> */
[----:B--2---:R-:W-:-:S04]  /*23be0*/  IMAD.WIDE R6, R56, 0x4, R248 ;  /* 0x0000000438067825 */ /* 0x004fc800078e02f8 */
[C---:B-1----:R-:W-:Y:S01]  /*23bf0*/  IMAD.WIDE R4, R56.reuse, 0x4, R250 ;  /* 0x0000000438047825 */ /* 0x042fe200078e02fa */
[----:B------:R1:W-:Y:S04]  /*23c00*/  STL.64 [R1+0x3400], R6 ;  /* 0x0034000601007387 */ /* 0x0003e80000100a00 */
[----:B------:R2:W-:Y:S04]  /*23c10*/  STL.64 [R1+0x33f8], R4 ;  /* 0x0033f80401007387 */ /* 0x0005e80000100a00 */
[----:B------:R-:W2:Y:S04]  /*23c20*/  LDL.LU.64 R54, [R1+0x11f8] ;  /* 0x0011f80001367983 */ /* 0x000ea80000300a00 */
[----:B---3--:R-:W3:Y:S04]  /*23c30*/  LDL.LU.64 R32, [R1+0xa88] ;  /* 0x000a880001207983 */ /* 0x008ee80000300a00 */
        /* <DEDUP_REMOVED lines=199> */
[----:B------:R-:W1:Y:S04]  /*248b0*/  LDL.LU.64 R248, [R1+0x1218] ;  /* 0x0012180001f87983 */ /* 0x000e680000300a00 */
        /* <DEDUP_REMOVED lines=50> */
[----:B-1----:R-:W-:-:S04]  /*24be0*/  IMAD.WIDE R6, R56, 0x4, R248 ;  /* 0x0000000438067825 */ /* 0x002fc800078e02f8 */
[C---:B---3--:R-:W-:Y:S01]  /*24bf0*/  IMAD.WIDE R4, R56.reuse, 0x4, R250 ;  /* 0x0000000438047825 */ /* 0x048fe200078e02fa */
[----:B------:R1:W-:Y:S04]  /*24c00*/  STL.64 [R1+0x3340], R6 ;  /* 0x0033400601007387 */ /* 0x0003e80000100a00 */
[----:B------:R3:W-:Y:S04]  /*24c10*/  STL.64 [R1+0x3338], R4 ;  /* 0x0033380401007387 */ /* 0x0007e80000100a00 */
[----:B------:R-:W2:Y:S04]  /*24c20*/  LDL.LU.64 R54, [R1+0x1308] ;  /* 0x0013080001367983 */ /* 0x000ea80000300a00 */
        /* <DEDUP_REMOVED lines=16> */
[----:B------:R-:W-:Y:S01]  /*24d30*/  LDGSTS.E [R3+0x10400], desc[UR76][R222.64], P3 ;  /* 0x10400000de037fae */ /* 0x000fe200099a104c */
[----:B----4-:R-:W-:-:S03]  /*24d40*/  IMAD.WIDE R218, R56, 0x4, R246 ;  /* 0x0000000438da7825 */ /* 0x010fc600078e02f6 */
[----:B------:R-:W3:Y:S01]  /*24d50*/  LDL.LU.64 R246, [R1+0x8d0] ;  /* 0x0008d00001f67983 */ /* 0x000ee20000300a00 */
[----:B------:R-:W-:-:S03]  /*24d60*/  IMAD.WIDE R216, R56, 0x4, R248 ;  /* 0x0000000438d87825 */ /* 0x000fc600078e02f8 */
[----:B------:R-:W4:Y:S01]  /*24d70*/  LDL.LU.64 R248, [R1+0x1400] ;  /* 0x0014000001f87983 */ /* 0x000f220000300a00 */
[----:B------:R-:W-:-:S03]  /*24d80*/  IMAD.WIDE R214, R56, 0x4, R34 ;  /* 0x0000000438d67825 */ /* 0x000fc600078e0222 */
[----:B------:R-:W-:Y:S01]  /*24d90*/  STL.64 [R1+0x4f0], R222 ;  /* 0x0004f0de01007387 */ /* 0x000fe20000100a00 */
[----:B------:R-:W-:-:S03]  /*24da0*/  IMAD.WIDE R212, R56, 0x4, R250 ;  /* 0x0000000438d47825 */ /* 0x000fc600078e02fa */
[----:B------:R-:W4:Y:S04]  /*24db0*/  LDL.LU.64 R34, [R1+0x8c8] ;  /* 0x0008c80001227983 */ /* 0x000f280000300a00 */
[----:B------:R-:W-:Y:S04]  /*24dc0*/  STL.64 [R1+0x518], R220 ;  /* 0x000518dc01007387 */ /* 0x000fe80000100a00 */
[----:B------:R-:W4:Y:S01]  /*24dd0*/  LDL.LU.64 R250, [R1+0x13f8] ;  /* 0x0013f80001fa7983 */ /* 0x000f220000300a00 */
[----:B------:R-:W-:-:S03]  /*24de0*/  IMAD.WIDE R210, R56, 0x4, R38 ;  /* 0x0000000438d27825 */ /* 0x000fc600078e0226 */
[----:B------:R-:W-:Y:S01]  /*24df0*/  STL.64 [R1+0x540], R218 ;  /* 0x000540da01007387 */ /* 0x000fe20000100a00 */
[----:B------:R-:W-:-:S03]  /*24e00*/  IMAD.WIDE R208, R56, 0x4, R50 ;  /* 0x0000000438d07825 */ /* 0x000fc600078e0232 */
[----:B------:R-:W4:Y:S01]  /*24e10*/  LDL.LU.64 R38, [R1+0x8c0] ;  /* 0x0008c00001267983 */ /* 0x000f220000300a00 */
[----:B------:R-:W-:-:S03]  /*24e20*/  IMAD.WIDE R206, R56, 0x4, R48 ;  /* 0x0000000438ce7825 */ /* 0x000fc600078e0230 */
[----:B------:R-:W-:Y:S04]  /*24e30*/  STL.64 [R1+0x568], R216 ;  /* 0x000568d801007387 */ /* 0x000fe80000100a00 */
[----:B------:R-:W4:Y:S01]  /*24e40*/  LDL.LU.64 R50, [R1+0x13f0] ;  /* 0x0013f00001327983 */ /* 0x000f220000300a00 */
[----:B------:R-:W-:-:S03]  /*24e50*/  IMAD.WIDE R204, R56, 0x4, R46 ;  /* 0x0000000438cc7825 */ /* 0x000fc600078e022e */
[----:B------:R-:W-:Y:S04]  /*24e60*/  STL.64 [R1+0x590], R214 ;  /* 0x000590d601007387 */ /* 0x000fe80000100a00 */
[----:B------:R-:W4:Y:S01]  /*24e70*/  LDL.LU.64 R48, [R1+0x8b8] ;  /* 0x0008b80001307983 */ /* 0x000f220000300a00 */
[----:B------:R-:W-:-:S03]  /*24e80*/  IMAD.WIDE R202, R56, 0x4, R40 ;  /* 0x0000000438ca7825 */ /* 0x000fc600078e0228 */
[----:B------:R-:W-:Y:S01]  /*24e90*/  STL.64 [R1+0x5b8], R212 ;  /* 0x0005b8d401007387 */ /* 0x000fe20000100a00 */
[----:B------:R-:W-:-:S03]  /*24ea0*/  IMAD.WIDE R200, R56, 0x4, R42 ;  /* 0x0000000438c87825 */ /* 0x000fc600078e022a */
[----:B------:R-:W4:Y:S04]  /*24eb0*/  LDL.LU.64 R46, [R1+0x13e8] ;  /* 0x0013e800012e7983 */ /* 0x000f280000300a00 */
[----:B------:R-:W-:Y:S04]  /*24ec0*/  STL.64 [R1+0x5e0], R210 ;  /* 0x0005e0d201007387 */ /* 0x000fe80000100a00 */
[----:B------:R-:W4:Y:S04]  /*24ed0*/  LDL.LU.64 R40, [R1+0x8b0] ;  /* 0x0008b00001287983 */ /* 0x000f280000300a00 */
[----:B------:R-:W-:Y:S04]  /*24ee0*/  STL.64 [R1+0x608], R208 ;  /* 0x000608d001007387 */ /* 0x000fe80000100a00 */
[----:B------:R-:W4:Y:S04]  /*24ef0*/  LDL.LU.64 R42, [R1+0x13e0] ;  /* 0x0013e000012a7983 */ /* 0x000f280000300a00 */
        /* <DEDUP_REMOVED lines=15> */
[----:B---3--:R-:W-:-:S03]  /*24ff0*/  IMAD.WIDE R192, R56, 0x4, R246 ;  /* 0x0000000438c07825 */ /* 0x008fc600078e02f6 */
[----:B------:R-:W3:Y:S01]  /*25000*/  LDL.LU.64 R246, [R1+0x13d8] ;  /* 0x0013d80001f67983 */ /* 0x000ee20000300a00 */
[----:B----4-:R-:W-:-:S03]  /*25010*/  IMAD.WIDE R190, R56, 0x4, R248 ;  /* 0x0000000438be7825 */ /* 0x010fc600078e02f8 */
[----:B------:R-:W-:Y:S04]  /*25020*/  STL.64 [R1+0x680], R202 ;  /* 0x000680ca01007387 */ /* 0x000fe80000100a00 */
[----:B------:R-:W4:Y:S04]  /*25030*/  LDL.LU.64 R248, [R1+0x8a0] ;  /* 0x0008a00001f87983 */ /* 0x000f280000300a00 */
[----:B------:R-:W-:Y:S04]  /*25040*/  STL.64 [R1+0x888], R200 ;  /* 0x000888c801007387 */ /* 0x000fe80000100a00 */
[----:B------:R-:W-:Y:S01]  /*25050*/  STL.64 [R1+0x8d8], R194 ;  /* 0x0008d8c201007387 */ /* 0x000fe20000100a00 */
[----:B------:R-:W-:-:S03]  /*25060*/  IMAD.WIDE R186, R56, 0x4, R250 ;  /* 0x0000000438ba7825 */ /* 0x000fc600078e02fa */
[----:B------:R-:W4:Y:S01]  /*25070*/  LDL.LU.64 R250, [R1+0x13d0] ;  /* 0x0013d00001fa7983 */ /* 0x000f220000300a00 */
[----:B------:R-:W-:-:S03]  /*25080*/  IMAD.WIDE R188, R56, 0x4, R34 ;  /* 0x0000000438bc7825 */ /* 0x000fc600078e0222 */
[----:B------:R-:W-:Y:S01]  /*25090*/  STL.64 [R1+0x8d0], R192 ;  /* 0x0008d0c001007387 */ /* 0x000fe20000100a00 */
[----:B------:R-:W-:-:S03]  /*250a0*/  IMAD.WIDE R184, R56, 0x4, R38 ;  /* 0x0000000438b87825 */ /* 0x000fc600078e0226 */
[----:B------:R-:W4:Y:S04]  /*250b0*/  LDL.LU.64 R38, [R1+0x748] ;  /* 0x0007480001267983 */ /* 0x000f280000300a00 */
        /* <DEDUP_REMOVED lines=9> */
[----:B------:R-:W4:Y:S01]  /*25150*/  LDL.LU.64 R46, [R1+0x708] ;  /* 0x00070800012e7983 */ /* 0x000f220000300a00 */
[----:B------:R-:W-:-:S03]  /*25160*/  IMAD.WIDE R176, R56, 0x4, R40 ;  /* 0x0000000438b07825 */ /* 0x000fc600078e0228 */
[----:B------:R-:W-:Y:S04]  /*25170*/  STL.64 [R1+0x910], R184 ;  /* 0x000910b801007387 */ /* 0x000fe80000100a00 */
[----:B------:R-:W4:Y:S01]  /*25180*/  LDL.LU.64 R40, [R1+0x13b8] ;  /* 0x0013b80001287983 */ /* 0x000f220000300a00 */
[----:B------:R-:W-:-:S03]  /*25190*/  IMAD.WIDE R174, R56, 0x4, R42 ;  /* 0x0000000438ae7825 */ /* 0x000fc600078e022a */
        /* <DEDUP_REMOVED lines=18> */
[----:B---3--:R-:W-:-:S03]  /*252c0*/  IMAD.WIDE R170, R56, 0x4, R246 ;  /* 0x0000000438aa7825 */ /* 0x008fc600078e02f6 */
[----:B------:R-:W3:Y:S04]  /*252d0*/  LDL.LU.64 R246, [R1+0x6c8] ;  /* 0x0006c80001f67983 */ /* 0x000ee80000300a00 */
[----:B------:R-:W-:Y:S01]  /*252e0*/  STL.64 [R1+0x930], R176 ;  /* 0x000930b001007387 */ /* 0x000fe20000100a00 */
[----:B----4-:R-:W-:-:S03]  /*252f0*/  IMAD.WIDE R168, R56, 0x4, R248 ;  /* 0x0000000438a87825 */ /* 0x010fc600078e02f8 */
[----:B------:R-:W4:Y:S04]  /*25300*/  LDL.LU.64 R54, [R1+0x13a8] ;  /* 0x0013a80001367983 */ /* 0x000f280000300a00 */
        /* <DEDUP_REMOVED lines=38> */
[----:B---3--:R-:W-:-:S03]  /*25570*/  IMAD.WIDE R148, R56, 0x4, R246 ;  /* 0x0000000438947825 */ /* 0x008fc600078e02f6 */
[----:B------:R-:W3:Y:S04]  /*25580*/  LDL.LU.64 R246, [R1+0x600] ;  /* 0x0006000001f67983 */ /* 0x000ee80000300a00 */
[----:B------:R-:W-:Y:S01]  /*25590*/  STL.64 [R1+0x1dd8], R154 ;  /* 0x001dd89a01007387 */ /* 0x000fe20000100a00 */
[----:B----4-:R-:W-:-:S03]  /*255a0*/  IMAD.WIDE R146, R56, 0x4, R54 ;  /* 0x0000000438927825 */ /* 0x010fc600078e0236 */
[----:B------:R-:W-:Y:S01]  /*255b0*/  STL.64 [R1+0x1dd0], R152 ;  /* 0x001dd09801007387 */ /* 0x000fe20000100a00 */
[----:B--2---:R-:W-:-:S03]  /*255c0*/  IMAD.WIDE R144, R56, 0x4, R248 ;  /* 0x0000000438907825 */ /* 0x004fc600078e02f8 */
[----:B------:R-:W2:Y:S04]  /*255d0*/  LDL.LU.64 R248, [R1+0x1380] ;  /* 0x0013800001f87983 */ /* 0x000ea80000300a00 */
[----:B------:R-:W-:Y:S01]  /*255e0*/  STL.64 [R1+0x1df8], R150 ;  /* 0x001df89601007387 */ /* 0x000fe20000100a00 */
[----:B------:R-:W-:-:S03]  /*255f0*/  IMAD.WIDE R54, R56, 0x4, R250 ;  /* 0x0000000438367825 */ /* 0x000fc600078e02fa */
[----:B------:R-:W4:Y:S04]  /*25600*/  LDL.LU.64 R250, [R1+0x5d8] ;  /* 0x0005d80001fa7983 */ /* 0x000f280000300a00 */
[----:B------:R-:W-:Y:S04]  /*25610*/  STL.64 [R1+0x1df0], R148 ;  /* 0x001df09401007387 */ /* 0x000fe80000100a00 */
[----:B------:R-:W-:Y:S01]  /*25620*/  STL.64 [R1+0x3010], R146 ;  /* 0x0030109201007387 */ /* 0x000fe20000100a00 */
[----:B------:R-:W-:-:S03]  /*25630*/  IMAD.WIDE R52, R56, 0x4, R38 ;  /* 0x0000000438347825 */ /* 0x000fc600078e0226 */
[----:B------:R-:W4:Y:S04]  /*25640*/  LDL.LU.64 R34, [R1+0x1378] ;  /* 0x0013780001227983 */ /* 0x000f280000300a00 */
[----:B------:R-:W4:Y:S04]  /*25650*/  LDL.LU.64 R36, [R1+0x5b0] ;  /* 0x0005b00001247983 */ /* 0x000f280000300a00 */
[----:B------:R-:W-:Y:S01]  /*25660*/  STL.64 [R1+0x3008], R144 ;  /* 0x0030089001007387 */ /* 0x000fe20000100a00 */
[----:B------:R-:W-:-:S03]  /*25670*/  IMAD.WIDE R50, R56, 0x4, R50 ;  /* 0x0000000438327825 */ /* 0x000fc600078e0232 */
[----:B------:R-:W4:Y:S04]  /*25680*/  LDL.LU.64 R30, [R1+0x1370] ;  /* 0x00137000011e7983 */ /* 0x000f280000300a00 */
[----:B------:R-:W4:Y:S04]  /*25690*/  LDL.LU.64 R28, [R1+0x588] ;  /* 0x00058800011c7983 */ /* 0x000f280000300a00 */
[----:B------:R1:W-:Y:S01]  /*256a0*/  STL.64 [R1+0x3040], R54 ;  /* 0x0030403601007387 */ /* 0x0003e20000100a00 */
[----:B------:R-:W-:-:S03]  /*256b0*/  IMAD.WIDE R48, R56, 0x4, R48 ;  /* 0x0000000438307825 */ /* 0x000fc600078e0230 */
[----:B------:R-:W4:Y:S04]  /*256c0*/  LDL.LU.64 R26, [R1+0x1368] ;  /* 0x00136800011a7983 */ /* 0x000f280000300a00 */
[----:B------:R-:W4:Y:S04]  /*256d0*/  LDL.LU.64 R24, [R1+0x560] ;  /* 0x0005600001187983 */ /* 0x000f280000300a00 */
        /* <DEDUP_REMOVED lines=8> */
[----:B------:R-:W-:Y:S04]  /*25760*/  STL.64 [R1+0x3058], R48 ;  /* 0x0030583001007387 */ /* 0x000fe80000100a00 */
[----:B------:R-:W4:Y:S04]  /*25770*/  LDL.LU.64 R14, [R1+0x1350] ;  /* 0x00135000010e7983 */ /* 0x000f280000300a00 */
[----:B------:R-:W4:Y:S04]  /*25780*/  LDL.LU.64 R8, [R1+0x4e8] ;  /* 0x0004e80001087983 */ /* 0x000f280000300a00 */
[----:B------:R-:W-:Y:S04]  /*25790*/  STL.64 [R1+0x3080], R46 ;  /* 0x0030802e01007387 */ /* 0x000fe80000100a00 */
[----:B------:R-:W4:Y:S01]  /*257a0*/  LDL.LU.64 R10, [R1+0x1348] ;  /* 0x00134800010a7983 */ /* 0x000f220000300a00 */
        /* <DEDUP_REMOVED lines=13> */
[----:B------:R-:W-:Y:S04]  /*25880*/  STL.64 [R1+0x3078], R44 ;  /* 0x0030782c01007387 */ /* 0x000fe80000100a00 */
[----:B------:R-:W-:Y:S01]  /*25890*/  LDGSTS.E [R3+0x1b480], desc[UR76][R32.64], P2 ;  /* 0x1b48000020037fae */ /* 0x000fe200091a104c */
[----:B--2---:R-:W-:-:S03]  /*258a0*/  IMAD.WIDE R40, R56, 0x4, R248 ;  /* 0x0000000438287825 */ /* 0x004fc600078e02f8 */
[----:B------:R-:W1:Y:S04]  /*258b0*/  LDL.LU.64 R248, [R1+0x1340] ;  /* 0x0013400001f87983 */ /* 0x000e680000300a00 */
[----:B------:R2:W-:Y:S01]  /*258c0*/  LDGSTS.E [R3+0x1bc00], desc[UR76][R40.64], P3 ;  /* 0x1bc0000028037fae */ /* 0x0005e200099a104c */
[----:B----4-:R-:W-:-:S03]  /*258d0*/  IMAD.WIDE R38, R56, 0x4, R250 ;  /* 0x0000000438267825 */ /* 0x010fc600078e02fa */
[----:B------:R-:W4:Y:S04]  /*258e0*/  LDL.LU.64 R250, [R1+0x498] ;  /* 0x0004980001fa7983 */ /* 0x000f280000300a00 */
        /* <DEDUP_REMOVED lines=9> */
[----:B------:R-:W-:Y:S04]  /*25980*/  STL.64 [R1+0x3128], R36 ;  /* 0x0031282401007387 */ /* 0x000fe80000100a00 */
        /* <DEDUP_REMOVED lines=18> */
[----:B------:R1:W-:Y:S04]  /*25ab0*/  STL.64 [R1+0x3278], R12 ;  /* 0x0032780c01007387 */ /* 0x0003e80000100a00 */
[----:B------:R1:W-:Y:S04]  /*25ac0*/  STL.64 [R1+0x3270], R10 ;  /* 0x0032700a01007387 */ /* 0x0003e80000100a00 */
        /* <DEDUP_REMOVED lines=14> */
[----:B---3--:R-:W-:-:S05]  /*25bb0*/  IMAD.WIDE R8, R56, 0x4, R246 ;  /* 0x0000000438087825 */ /* 0x008fca00078e02f6 */
[----:B------:R3:W-:Y:S04]  /*25bc0*/  STL.64 [R1+0x3268], R8 ;  /* 0x0032680801007387 */ /* 0x0007e80000100a00 */
[----:B------:R2:W-:Y:S01]  /*25bd0*/  LDGSTS.E [R3+0x1f480], desc[UR76][R8.64], P2 ;  /* 0x1f48000008037fae */ /* 0x0005e200091a104c */
[----:B-1----:R-:W-:-:S04]  /*25be0*/  IMAD.WIDE R6, R56, 0x4, R248 ;  /* 0x0000000438067825 */ /* 0x002fc800078e02f8 */
[C---:B----4-:R-:W-:Y:S01]  /*25bf0*/  IMAD.WIDE R4, R56.reuse, 0x4, R250 ;  /* 0x0000000438047825 */ /* 0x050fe200078e02fa */
        /* <DEDUP_REMOVED lines=199> */
[----:B------:R-:W1:Y:S04]  /*26870*/  LDL.LU.64 R246, [R1+0x4b8] ;  /* 0x0004b80001f67983 */ /* 0x000e680000300a00 */
[----:B------:R-:W-:Y:S04]  /*26880*/  STL.64 [R1+0x2fa8], R42 ;  /* 0x002fa82a01007387 */ /* 0x000fe80000100a00 */
[----:B------:R-:W-:Y:S01]  /*26890*/  LDGSTS.E [R243+0x1b580], desc[UR76][R32.64], P2 ;  /* 0x1b58000020f37fae */ /* 0x000fe200091a104c */
[----:B--2---:R-:W-:-:S03]  /*268a0*/  IMAD.WIDE R38, R56, 0x4, R248 ;  /* 0x0000000438267825 */ /* 0x004fc600078e02f8 */
[----:B------:R-:W2:Y:S04]  /*268b0*/  LDL.LU.64 R248, [R1+0x1460] ;  /* 0x0014600001f87983 */ /* 0x000ea80000300a00 */
[----:B------:R-:W-:Y:S01]  /*268c0*/  LDGSTS.E [R243+0x1bd00], desc[UR76][R38.64], P3 ;  /* 0x1bd0000026f37fae */ /* 0x000fe200099a104c */
        /* <DEDUP_REMOVED lines=32> */
[----:B------:R-:W-:Y:S04]  /*26ad0*/  LDGSTS.E [R243+0x1bd80], desc[UR76][R36.64], P2 ;  /* 0x1bd8000024f37fae */ /* 0x000fe800091a104c */
        /* <DEDUP_REMOVED lines=12> */
[----:B------:R1:W-:Y:S02]  /*26ba0*/  LDGSTS.E [R243+0x1f500], desc[UR76][R8.64], P3 ;  /* 0x1f50000008f37fae */ /* 0x0003e400099a104c */
[----:B-1----:R-:W-:-:S05]  /*26bb0*/  IMAD.WIDE R6, R56, 0x4, R246 ;  /* 0x0000000438067825 */ /* 0x002fca00078e02f6 */
[----:B------:R1:W-:Y:S04]  /*26bc0*/  STL.64 [R1+0x3178], R6 ;  /* 0x0031780601007387 */ /* 0x0003e80000100a00 */
[----:B------:R1:W-:Y:S01]  /*26bd0*/  LDGSTS.E [R243+0x1f580], desc[UR76][R6.64], P2 ;  /* 0x1f58000006f37fae */ /* 0x0003e200091a104c */
[----:B--2---:R-:W-:-:S04]  /*26be0*/  IMAD.WIDE R4, R56, 0x4, R248 ;  /* 0x0000000438047825 */ /* 0x004fc800078e02f8 */
[C---:B---3--:R-:W-:Y:S01]  /*26bf0*/  IMAD.WIDE R2, R56.reuse, 0x4, R250 ;  /* 0x0000000438027825 */ /* 0x048fe200078e02fa */
[----:B------:R2:W-:Y:S04]  /*26c00*/  STL.64 [R1+0x3170], R4 ;  /* 0x0031700401007387 */ /* 0x0005e80000100a00 */
[----:B------:R3:W-:Y:S04]  /*26c10*/  STL.64 [R1+0x3168], R2 ;  /* 0x0031680201007387 */ /* 0x0007e80000100a00 */
[----:B------:R-:W2:Y:S04]  /*26c20*/  LDL.LU.64 R54, [R1+0x1508] ;  /* 0x0015080001367983 */ /* 0x000ea80000300a00 */
[----:B----4-:R-:W4:Y:S04]  /*26c30*/  LDL.LU.64 R32, [R1+0x878] ;  /* 0x0008780001207983 */ /* 0x010f280000300a00 */
[----:B------:R-:W3:Y:S04]  /*26c40*/  LDL.LU.64 R246, [R1+0x1510] ;  /* 0x0015100001f67983 */ /* 0x000ee80000300a00 */
        /* <DEDUP_REMOVED lines=9> */
[----:B------:R1:W-:Y:S04]  /*26ce0*/  LDGSTS.E [R243+0x1fd00], desc[UR76][R4.64], P3 ;  /* 0x1fd0000004f37fae */ /* 0x0003e800099a104c */
[----:B------:R1:W-:Y:S01]  /*26cf0*/  LDGSTS.E [R243+0x1fd80], desc[UR76][R2.64], P2 ;  /* 0x1fd8000002f37fae */ /* 0x0003e200091a104c */
[----:B--2---:R-:W-:-:S03]  /*26d00*/  IMAD.WIDE R220, R56, 0x4, R54 ;  /* 0x0000000438dc7825 */ /* 0x004fc600078e0236 */
[----:B------:R-:W2:Y:S01]  /*26d10*/  LDL.LU.64 R54, [R1+0x1538] ;  /* 0x0015380001367983 */ /* 0x000ea20000300a00 */
[----:B----4-:R-:W-:-:S03]  /*26d20*/  IMAD.WIDE R218, R56, 0x4, R32 ;  /* 0x0000000438da7825 */ /* 0x010fc600078e0220 */
[----:B------:R4:W-:Y:S01]  /*26d30*/  LDGSTS.E [R241+0x10600], desc[UR76][R220.64], P3 ;  /* 0x10600000dcf17fae */ /* 0x0009e200099a104c */
[----:B---3--:R-:W-:-:S03]  /*26d40*/  IMAD.WIDE R216, R56, 0x4, R246 ;  /* 0x0000000438d87825 */ /* 0x008fc600078e02f6 */
        /* <DEDUP_REMOVED lines=61> */
[----:B------:R-:W-:Y:S04]  /*27120*/  STL.64 [R1+0x6e0], R184 ;  /* 0x0006e0b801007387 */ /* 0x000fe80000100a00 */
[----:B------:R-:W4:Y:S01]  /*27130*/  LDL.LU.64 R32, [R1+0x1a98] ;  /* 0x001a980001207983 */ /* 0x000f220000300a00 */
[----:B------:R-:W-:-:S03]  /*27140*/  IMAD.WIDE R176, R56, 0x4, R38 ;  /* 0x0000000438b07825 */ /* 0x000fc600078e0226 */
        /* <DEDUP_REMOVED lines=107> */
[----:B------:R-:W-:Y:S04]  /*27800*/  LDGSTS.E [R241+0x19e80], desc[UR76][R50.64], P2 ;  /* 0x19e8000032f17fae */ /* 0x000fe800091a104c */
[----:B------:R-:W-:Y:S04]  /*27810*/  LDGSTS.E [R241+0x1a600], desc[UR76][R48.64], P3 ;  /* 0x1a60000030f17fae */ /* 0x000fe800099a104c */
[----:B------:R-:W-:Y:S04]  /*27820*/  LDGSTS.E [R241+0x1a680], desc[UR76][R46.64], P2 ;  /* 0x1a6800002ef17fae */ /* 0x000fe800091a104c */
[----:B------:R-:W-:Y:S04]  /*27830*/  LDGSTS.E [R241+0x1ae00], desc[UR76][R44.64], P3 ;  /* 0x1ae000002cf17fae */ /* 0x000fe800099a104c */
[----:B------:R-:W-:Y:S04]  /*27840*/  LDGSTS.E [R241+0x1ae80], desc[UR76][R42.64], P2 ;  /* 0x1ae800002af17fae */ /* 0x000fe800091a104c */
[----:B------:R-:W-:Y:S01]  /*27850*/  LDGSTS.E [R241+0x1b600], desc[UR76][R40.64], P3 ;  /* 0x1b60000028f17fae */ /* 0x000fe200099a104c */
[----:B---3--:R-:W-:-:S03]  /*27860*/  IMAD.WIDE R30, R56, 0x4, R246 ;  /* 0x00000004381e7825 */ /* 0x008fc600078e02f6 */
[----:B------:R-:W1:Y:S04]  /*27870*/  LDL.LU.64 R246, [R1+0x4b0] ;  /* 0x0004b00001f67983 */ /* 0x000e680000300a00 */
[----:B------:R-:W-:Y:S04]  /*27880*/  STL.64 [R1+0x1a68], R42 ;  /* 0x001a682a01007387 */ /* 0x000fe80000100a00 */
[----:B------:R-:W-:Y:S01]  /*27890*/  LDGSTS.E [R241+0x1b680], desc[UR76][R30.64], P2 ;  /* 0x1b6800001ef17fae */ /* 0x000fe200091a104c */
[----:B--2---:R-:W-:-:S03]  /*278a0*/  IMAD.WIDE R32, R56, 0x4, R248 ;  /* 0x0000000438207825 */ /* 0x004fc600078e02f8 */
[----:B------:R-:W2:Y:S04]  /*278b0*/  LDL.LU.64 R248, [R1+0x1568] ;  /* 0x0015680001f87983 */ /* 0x000ea80000300a00 */
[----:B------:R-:W-:Y:S01]  /*278c0*/  LDGSTS.E [R241+0x1be00], desc[UR76][R32.64], P3 ;  /* 0x1be0000020f17fae */ /* 0x000fe200099a104c */
[----:B----4-:R-:W-:-:S03]  /*278d0*/  IMAD.WIDE R34, R56, 0x4, R250 ;  /* 0x0000000438227825 */ /* 0x010fc600078e02fa */
[----:B------:R-:W3:Y:S04]  /*278e0*/  LDL.LU.64 R250, [R1+0x480] ;  /* 0x0004800001fa7983 */ /* 0x000ee80000300a00 */
        /* <DEDUP_REMOVED lines=10> */
[----:B------:R-:W-:Y:S01]  /*27990*/  STL.64 [R1+0x1a48], R28 ;  /* 0x001a481c01007387 */ /* 0x000fe20000100a00 */
[----:B------:R-:W-:-:S03]  /*279a0*/  IMAD.WIDE R24, R56, 0x4, R24 ;  /* 0x0000000438187825 */ /* 0x000fc600078e0218 */
        /* <DEDUP_REMOVED lines=16> */
[----:B------:R-:W-:Y:S04]  /*27ab0*/  STL.64 [R1+0x30b8], R10 ;  /* 0x0030b80a01007387 */ /* 0x000fe80000100a00 */
[----:B------:R-:W-:Y:S04]  /*27ac0*/  STL.64 [R1+0x30b0], R8 ;  /* 0x0030b00801007387 */ /* 0x000fe80000100a00 */
        /* <DEDUP_REMOVED lines=13> */
[----:B------:R-:W-:Y:S01]  /*27ba0*/  LDGSTS.E [R241+0x1f600], desc[UR76][R8.64], P3 ;  /* 0x1f60000008f17fae */ /* 0x000fe200099a104c */
[----:B-1----:R-:W-:-:S05]  /*27bb0*/  IMAD.WIDE R6, R56, 0x4, R246 ;  /* 0x0000000438067825 */ /* 0x002fca00078e02f6 */
[----:B------:R-:W-:Y:S04]  /*27bc0*/  STL.64 [R1+0x30a8], R6 ;  /* 0x0030a80601007387 */ /* 0x000fe80000100a00 */
[----:B------:R-:W-:Y:S01]  /*27bd0*/  LDGSTS.E [R241+0x1f680], desc[UR76][R6.64], P2 ;  /* 0x1f68000006f17fae */ /* 0x000fe200091a104c */
[----:B--2---:R-:W-:-:S04]  /*27be0*/  IMAD.WIDE R4, R56, 0x4, R248 ;  /* 0x0000000438047825 */ /* 0x004fc800078e02f8 */
[C---:B---3--:R-:W-:Y:S01]  /*27bf0*/  IMAD.WIDE R2, R56.reuse, 0x4, R250 ;  /* 0x0000000438027825 */ /* 0x048fe200078e02fa */
[----:B------:R-:W-:Y:S04]  /*27c00*/  STL.64 [R1+0x30a0], R4 ;  /* 0x0030a00401007387 */ /* 0x000fe80000100a00 */
[----:B------:R1:W-:Y:S04]  /*27c10*/  STL.64 [R1+0x3098], R2 ;  /* 0x0030980201007387 */ /* 0x0003e80000100a00 */
[----:B----4-:R-:W1:Y:S04]  /*27c20*/  LDL.LU.64 R30, [R1+0x1ac8] ;  /* 0x001ac800011e7983 */ /* 0x010e680000300a00 */
        /* <DEDUP_REMOVED lines=12> */
[----:B------:R-:W-:Y:S04]  /*27cf0*/  LDGSTS.E [R241+0x1fe00], desc[UR76][R4.64], P3 ;  /* 0x1fe0000004f17fae */ /* 0x000fe800099a104c */
[----:B------:R1:W-:Y:S01]  /*27d00*/  LDGSTS.E [R241+0x1fe80], desc[UR76][R2.64], P2 ;  /* 0x1fe8000002f17fae */ /* 0x0003e200091a104c */
[----:B--2---:R-:W-:-:S03]  /*27d10*/  IMAD.WIDE R220, R56, 0x4, R54 ;  /* 0x0000000438dc7825 */ /* 0x004fc600078e0236 */
[----:B------:R-:W2:Y:S01]  /*27d20*/  LDL.LU.64 R54, [R1+0x7e0] ;  /* 0x0007e00001367983 */ /* 0x000ea20000300a00 */
[----:B---3--:R-:W-:-:S04]  /*27d30*/  IMAD.WIDE R218, R56, 0x4, R32 ;  /* 0x0000000438da7825 */ /* 0x008fc800078e0220 */
[C---:B----4-:R-:W-:Y:S02]  /*27d40*/  IMAD.WIDE R216, R56.reuse, 0x4, R246 ;  /* 0x0000000438d87825 */ /* 0x050fe400078e02f6 */
[----:B------:R-:W3:Y:S02]  /*27d50*/  LDL.LU.64 R246, [R1+0x1b40] ;  /* 0x001b400001f67983 */ /* 0x000ee40000300a00 */
[C---:B------:R-:W-:Y:S02]  /*27d60*/  IMAD.WIDE R214, R56.reuse, 0x4, R34 ;  /* 0x0000000438d67825 */ /* 0x040fe400078e0222 */
[----:B------:R-:W4:Y:S02]  /*27d70*/  LDL.LU.64 R34, [R1+0x7c8] ;  /* 0x0007c80001227983 */ /* 0x000f240000300a00 */
[C---:B------:R-:W-:Y:S02]  /*27d80*/  IMAD.WIDE R212, R56.reuse, 0x4, R248 ;  /* 0x0000000438d47825 */ /* 0x040fe400078e02f8 */
[----:B------:R-:W-:Y:S02]  /*27d90*/  STL.64 [R1+0x438], R220 ;  /* 0x000438dc01007387 */ /* 0x000fe40000100a00 */
[----:B------:R-:W-:-:S02]  /*27da0*/  IMAD.WIDE R210, R56, 0x4, R250 ;  /* 0x0000000438d27825 */ /* 0x000fc400078e02fa */
        /* <DEDUP_REMOVED lines=17> */
[----:B------:R-:W-:Y:S04]  /*27ec0*/  STL.64 [R1+0x528], R208 ;  /* 0x000528d001007387 */ /* 0x000fe80000100a00 */
[----:B------:R-:W4:Y:S04]  /*27ed0*/  LDL.LU.64 R40, [R1+0x1b88] ;  /* 0x001b880001287983 */ /* 0x000f280000300a00 */
[----:B------:R-:W-:Y:S04]  /*27ee0*/  STL.64 [R1+0x550], R206 ;  /* 0x000550ce01007387 */ /* 0x000fe80000100a00 */
[----:B------:R-:W4:Y:S04]  /*27ef0*/  LDL.LU.64 R42, [R1+0x768] ;  /* 0x00076800012a7983 */ /* 0x000f280000300a00 */
[----:B------:R-:W-:Y:S01]  /*27f00*/  STL.64 [R1+0x578], R204 ;  /* 0x000578cc01007387 */ /* 0x000fe20000100a00 */
[----:B--2---:R-:W-:-:S03]  /*27f10*/  IMAD.WIDE R192, R56, 0x4, R54 ;  /* 0x0000000438c07825 */ /* 0x004fc600078e0236 */
[----:B------:R-:W2:Y:S04]  /*27f20*/  LDL.LU.64 R54, [R1+0x1c38] ;  /* 0x001c380001367983 */ /* 0x000ea80000300a00 */
[----:B------:R-:W-:Y:S01]  /*27f30*/  STL.64 [R1+0x5a0], R202 ;  /* 0x0005a0ca01007387 */ /* 0x000fe20000100a00 */
[----:B---3--:R-:W-:-:S03]  /*27f40*/  IMAD.WIDE R190, R56, 0x4, R246 ;  /* 0x0000000438be7825 */ /* 0x008fc600078e02f6 */
[----:B------:R-:W3:Y:S04]  /*27f50*/  LDL.LU.64 R246, [R1+0x750] ;  /* 0x0007500001f67983 */ /* 0x000ee80000300a00 */
[----:B------:R-:W-:Y:S04]  /*27f60*/  STL.64 [R1+0x5c8], R200 ;  /* 0x0005c8c801007387 */ /* 0x000fe80000100a00 */
[----:B------:R-:W-:Y:S01]  /*27f70*/  STL.64 [R1+0x5f0], R194 ;  /* 0x0005f0c201007387 */ /* 0x000fe20000100a00 */
[----:B----4-:R-:W-:-:S03]  /*27f80*/  IMAD.WIDE R186, R56, 0x4, R248 ;  /* 0x0000000438ba7825 */ /* 0x010fc600078e02f8 */
[----:B------:R-:W4:Y:S04]  /*27f90*/  LDL.LU.64 R248, [R1+0x1c30] ;  /* 0x001c300001f87983 */ /* 0x000f280000300a00 */
        /* <DEDUP_REMOVED lines=16> */
[----:B------:R-:W4:Y:S04]  /*280a0*/  LDL.LU.64 R38, [R1+0x1c18] ;  /* 0x001c180001267983 */ /* 0x000f280000300a00 */
[----:B------:R-:W-:Y:S01]  /*280b0*/  STL.64 [R1+0x6d8], R182 ;  /* 0x0006d8b601007387 */ /* 0x000fe20000100a00 */
[----:B------:R-:W-:-:S03]  /*280c0*/  IMAD.WIDE R174, R56, 0x4, R40 ;  /* 0x0000000438ae7825 */ /* 0x000fc600078e0228 */
[----:B------:R-:W4:Y:S01]  /*280d0*/  LDL.LU.64 R34, [R1+0x6d0] ;  /* 0x0006d00001227983 */ /* 0x000f220000300a00 */
[----:B------:R-:W-:-:S03]  /*280e0*/  IMAD.WIDE R172, R56, 0x4, R42 ;  /* 0x0000000438ac7825 */ /* 0x000fc600078e022a */
[----:B------:R-:W-:Y:S04]  /*280f0*/  STL.64 [R1+0x6f8], R180 ;  /* 0x0006f8b401007387 */ /* 0x000fe80000100a00 */
[----:B------:R-:W4:Y:S04]  /*28100*/  LDL.LU.64 R42, [R1+0x1c10] ;  /* 0x001c1000012a7983 */ /* 0x000f280000300a00 */
[----:B------:R-:W-:Y:S04]  /*28110*/  STL.64 [R1+0x718], R178 ;  /* 0x000718b201007387 */ /* 0x000fe80000100a00 */
[----:B------:R-:W4:Y:S04]  /*28120*/  LDL.LU.64 R40, [R1+0x6b0] ;  /* 0x0006b00001287983 */ /* 0x000f280000300a00 */
[----:B------:R1:W-:Y:S01]  /*28130*/  STL.64 [R1+0x738], R176 ;  /* 0x000738b001007387 */ /* 0x0003e20000100a00 */
[----:B--2---:R-:W-:-:S03]  /*28140*/  IMAD.WIDE R170, R56, 0x4, R54 ;  /* 0x0000000438aa7825 */ /* 0x004fc600078e0236 */
[----:B------:R-:W2:Y:S01]  /*28150*/  LDL.LU.64 R54, [R1+0x1c08] ;  /* 0x001c080001367983 */ /* 0x000ea20000300a00 */
[----:B---3--:R-:W-:-:S03]  /*28160*/  IMAD.WIDE R168, R56, 0x4, R246 ;  /* 0x0000000438a87825 */ /* 0x008fc600078e02f6 */
[----:B------:R-:W3:Y:S04]  /*28170*/  LDL.LU.64 R246, [R1+0x688] ;  /* 0x0006880001f67983 */ /* 0x000ee80000300a00 */
[----:B------:R-:W-:Y:S01]  /*28180*/  STL.64 [R1+0x758], R174 ;  /* 0x000758ae01007387 */ /* 0x000fe20000100a00 */
[----:B----4-:R-:W-:-:S03]  /*28190*/  IMAD.WIDE R166, R56, 0x4, R248 ;  /* 0x0000000438a67825 */ /* 0x010fc600078e02f8 */
        /* <DEDUP_REMOVED lines=27> */
[----:B------:R-:W-:Y:S01]  /*28350*/  STL.64 [R1+0x6d0], R152 ;  /* 0x0006d09801007387 */ /* 0x000fe20000100a00 */
[----:B--2---:R-:W-:-:S04]  /*28360*/  IMAD.WIDE R146, R56, 0x4, R54 ;  /* 0x0000000438927825 */ /* 0x004fc800078e0236 */
[C---:B---3--:R-:W-:Y:S02]  /*28370*/  IMAD.WIDE R144, R56.reuse, 0x4, R246 ;  /* 0x0000000438907825 */ /* 0x048fe400078e02f6 */
[----:B------:R-:W2:Y:S04]  /*28380*/  LDL.LU.64 R246, [R1+0x1bd0] ;  /* 0x001bd00001f67983 */ /* 0x000ea80000300a00 */
[----:B------:R-:W-:Y:S01]  /*28390*/  STL.64 [R1+0x7e0], R150 ;  /* 0x0007e09601007387 */ /* 0x000fe20000100a00 */
[----:B----4-:R-:W-:-:S03]  /*283a0*/  IMAD.WIDE R54, R56, 0x4, R248 ;  /* 0x0000000438367825 */ /* 0x010fc600078e02f8 */
[----:B------:R-:W3:Y:S04]  /*283b0*/  LDL.LU.64 R248, [R1+0x5c0] ;  /* 0x0005c00001f87983 */ /* 0x000ee80000300a00 */
[----:B------:R-:W-:Y:S01]  /*283c0*/  STL.64 [R1+0x6b0], R148 ;  /* 0x0006b09401007387 */ /* 0x000fe20000100a00 */
[----:B------:R-:W-:-:S03]  /*283d0*/  IMAD.WIDE R52, R56, 0x4, R250 ;  /* 0x0000000438347825 */ /* 0x000fc600078e02fa */
[----:B------:R-:W4:Y:S01]  /*283e0*/  LDL.LU.64 R250, [R1+0x1bc8] ;  /* 0x001bc80001fa7983 */ /* 0x000f220000300a00 */
[----:B-1----:R-:W-:-:S03]  /*283f0*/  IMAD.WIDE R2, R56, 0x4, R30 ;  /* 0x0000000438027825 */ /* 0x002fc600078e021e */
[----:B------:R-:W-:Y:S04]  /*28400*/  STL.64 [R1+0x7f8], R146 ;  /* 0x0007f89201007387 */ /* 0x000fe80000100a00 */
        /* <DEDUP_REMOVED lines=20> */
[----:B------:R-:W4:Y:S04]  /*28550*/  LDL.LU.64 R10, [R1+0x1b98] ;  /* 0x001b9800010a7983 */ /* 0x000f280000300a00 */
[----:B------:R-:W-:Y:S04]  /*28560*/  STL.64 [R1+0x840], R46 ;  /* 0x0008402e01007387 */ /* 0x000fe80000100a00 */
[----:B------:R-:W4:Y:S01]  /*28570*/  LDL.LU.64 R16, [R1+0x4a8] ;  /* 0x0004a80001107983 */ /* 0x000f220000300a00 */
[----:B------:R-:W-:-:S03]  /*28580*/  IMAD.WIDE R40, R56, 0x4, R40 ;  /* 0x0000000438287825 */ /* 0x000fc600078e0228 */
        /* <DEDUP_REMOVED lines=46> */
[----:B--2---:R-:W-:-:S03]  /*28870*/  IMAD.WIDE R38, R56, 0x4, R246 ;  /* 0x0000000438267825 */ /* 0x004fc600078e02f6 */
[----:B------:R-:W2:Y:S04]  /*28880*/  LDL.LU.64 R246, [R1+0x4f8] ;  /* 0x0004f80001f67983 */ /* 0x000ea80000300a00 */
[----:B------:R-:W-:Y:S04]  /*28890*/  STL.64 [R1+0x610], R44 ;  /* 0x0006102c01007387 */ /* 0x000fe80000100a00 */
[----:B------:R-:W-:Y:S01]  /*288a0*/  LDGSTS.E [R244+0x1bf00], desc[UR76][R38.64], P3 ;  /* 0x1bf0000026f47fae */ /* 0x000fe200099a104c */
[----:B---3--:R-:W-:-:S03]  /*288b0*/  IMAD.WIDE R36, R56, 0x4, R248 ;  /* 0x0000000438247825 */ /* 0x008fc600078e02f8 */
[----:B------:R-:W3:Y:S04]  /*288c0*/  LDL.LU.64 R248, [R1+0x1b90] ;  /* 0x001b900001f87983 */ /* 0x000ee80000300a00 */
[----:B------:R-:W-:Y:S01]  /*288d0*/  STL.64 [R1+0x1a20], R42 ;  /* 0x001a202a01007387 */ /* 0x000fe20000100a00 */
[----:B----4-:R-:W-:-:S03]  /*288e0*/  IMAD.WIDE R34, R56, 0x4, R250 ;  /* 0x0000000438227825 */ /* 0x010fc600078e02fa */
[----:B------:R-:W4:Y:S04]  /*288f0*/  LDL.LU.64 R250, [R1+0x488] ;  /* 0x0004880001fa7983 */ /* 0x000f280000300a00 */
[----:B------:R-:W-:Y:S01]  /*28900*/  STL.64 [R1+0x5e8], R40 ;  /* 0x0005e82801007387 */ /* 0x000fe20000100a00 */
        /* <DEDUP_REMOVED lines=24> */
[----:B------:R-:W-:Y:S01]  /*28a90*/  LDGSTS.E [R244+0x1bf80], desc[UR76][R36.64], P2 ;  /* 0x1bf8000024f47fae */ /* 0x000fe200091a104c */
[----:B------:R-:W-:-:S03]  /*28aa0*/  IMAD.WIDE R8, R56, 0x4, R16 ;  /* 0x0000000438087825 */ /* 0x000fc600078e0210 */
        /* <DEDUP_REMOVED lines=10> */
[----:B--2---:R-:W-:-:S05]  /*28b50*/  IMAD.WIDE R16, R56, 0x4, R246 ;  /* 0x0000000438107825 */ /* 0x004fca00078e02f6 */
[----:B------:R-:W-:Y:S01]  /*28b60*/  STL.64 [R1+0x4f8], R16 ;  /* 0x0004f81001007387 */ /* 0x000fe20000100a00 */
[----:B---3--:R-:W-:-:S03]  /*28b70*/  IMAD.WIDE R6, R56, 0x4, R248 ;  /* 0x0000000438067825 */ /* 0x008fc600078e02f8 */
[----:B------:R-:W-:Y:S01]  /*28b80*/  STL.64 [R1+0x2fc8], R8 ;  /* 0x002fc80801007387 */ /* 0x000fe20000100a00 */
[----:B----4-:R-:W-:-:S03]  /*28b90*/  IMAD.WIDE R4, R56, 0x4, R250 ;  /* 0x0000000438047825 */ /* 0x010fc600078e02fa */
[----:B------:R-:W-:Y:S04]  /*28ba0*/  STL.64 [R1+0x4a8], R6 ;  /* 0x0004a80601007387 */ /* 0x000fe80000100a00 */
[----:B------:R2:W-:Y:S04]  /*28bb0*/  STL.64 [R1+0x488], R4 ;  /* 0x0004880401007387 */ /* 0x0005e80000100a00 */
[----:B------:R3:W-:Y:S04]  /*28bc0*/  STL [R1+0xd58], RZ ;  /* 0x000d58ff01007387 */ /* 0x0007e80000100800 */
        /* <DEDUP_REMOVED lines=369> */
[----:B------:R3:W-:Y:S04]  /*2a2e0*/  STL [R1], RZ ;  /* 0x000000ff01007387 */ /* 0x0007e80000100800 */
        /* <DEDUP_REMOVED lines=375> */
[----:B------:R-:W-:Y:S04]  /*2ba60*/  LDGSTS.E [R244+0x1e780], desc[UR76][R16.64], P2 ;  /* 0x1e78000010f47fae */ /* 0x000fe800091a104c */
        /* <DEDUP_REMOVED lines=11> */
[----:B------:R2:W-:Y:S04]  /*2bb20*/  LDGSTS.E [R244+0x1ff80], desc[UR76][R4.64], P2 ;  /* 0x1ff8000004f47fae */ /* 0x0005e800091a104c */
[----:B------:R3:W-:Y:S04]  /*2bb30*/  STL [R1+0x14e8], RZ ;  /* 0x0014e8ff01007387 */ /* 0x0007e80000100800 */
[----:B------:R3:W-:Y:S04]  /*2bb40*/  STL [R1+0x14ec], RZ ;  /* 0x0014ecff01007387 */ /* 0x0007e80000100800 */
[----:B------:R-:W0:Y:S01]  /*2bb50*/  LDGDEPBAR ;  /* 0x00000000000079af */ /* 0x000e220000000000 */
[----:B-1----:R-:W-:-:S02]  /*2bb60*/  CS2R R176, SRZ ;  /* 0x0000000000b07805 */ /* 0x002fc4000001ff00 */
[----:B------:R-:W-:Y:S02]  /*2bb70*/  CS2R R178, SRZ ;  /* 0x0000000000b27805 */ /* 0x000fe4000001ff00 */
[----:B------:R-:W-:Y:S02]  /*2bb80*/  CS2R R180, SRZ ;  /* 0x0000000000b47805 */ /* 0x000fe4000001ff00 */
[----:B------:R-:W-:Y:S02]  /*2bb90*/  CS2R R182, SRZ ;  /* 0x0000000000b67805 */ /* 0x000fe4000001ff00 */
[----:B------:R-:W-:Y:S02]  /*2bba0*/  CS2R R216, SRZ ;  /* 0x0000000000d87805 */ /* 0x000fe4000001ff00 */
[----:B------:R-:W-:Y:S02]  /*2bbb0*/  CS2R R218, SRZ ;  /* 0x0000000000da7805 */ /* 0x000fe4000001ff00 */
[----:B------:R-:W-:-:S02]  /*2bbc0*/  CS2R R212, SRZ ;  /* 0x0000000000d47805 */ /* 0x000fc4000001ff00 */
[----:B------:R-:W-:Y:S02]  /*2bbd0*/  CS2R R214, SRZ ;  /* 0x0000000000d67805 */ /* 0x000fe4000001ff00 */
[----:B------:R-:W-:Y:S02]  /*2bbe0*/  CS2R R208, SRZ ;  /* 0x0000000000d07805 */ /* 0x000fe4000001ff00 */
[----:B------:R-:W-:Y:S02]  /*2bbf0*/  CS2R R210, SRZ ;  /* 0x0000000000d27805 */ /* 0x000fe4000001ff00 */
[----:B------:R-:W-:Y:S02]  /*2bc00*/  CS2R R204, SRZ ;  /* 0x0000000000cc7805 */ /* 0x000fe4000001ff00 */
[----:B------:R-:W-:Y:S02]  /*2bc10*/  CS2R R206, SRZ ;  /* 0x0000000000ce7805 */ /* 0x000fe4000001ff00 */
[----:B--2---:R-:W-:-:S02]  /*2bc20*/  CS2R R4, SRZ ;  /* 0x0000000000047805 */ /* 0x004fc4000001ff00 */
        /* <DEDUP_REMOVED lines=42> */
[----:B------:R-:W-:Y:S01]  /*2bed0*/  CS2R R162, SRZ ;  /* 0x0000000000a27805 */ /* 0x000fe2000001ff00 */
[----:B------:R-:W-:Y:S01]  /*2bee0*/  UISETP.GE.AND UP0, UPT, UR4, 0x40, UPT ;  /* 0x000000400400788c */ /* 0x000fe2000bf06270 */
[----:B------:R3:W-:Y:S01]  /*2bef0*/  STL [R1+0x14d0], RZ ;  /* 0x0014d0ff01007387 */ /* 0x0007e20000100800 */
[----:B------:R-:W-:Y:S02]  /*2bf00*/  CS2R R16, SRZ ;  /* 0x0000000000107805 */ /* 0x000fe4000001ff00 */
[----:B------:R-:W-:Y:S02]  /*2bf10*/  CS2R R18, SRZ ;  /* 0x0000000000127805 */ /* 0x000fe4000001ff00 */
[----:B------:R-:W-:Y:S01]  /*2bf20*/  CS2R R20, SRZ ;  /* 0x0000000000147805 */ /* 0x000fe2000001ff00 */
[----:B------:R3:W-:Y:S01]  /*2bf30*/  STL [R1+0x14d4], RZ ;  /* 0x0014d4ff01007387 */ /* 0x0007e20000100800 */
[----:B------:R-:W-:Y:S02]  /*2bf40*/  CS2R R22, SRZ ;  /* 0x0000000000167805 */ /* 0x000fe4000001ff00 */
[----:B------:R-:W-:-:S02]  /*2bf50*/  CS2R R24, SRZ ;  /* 0x0000000000187805 */ /* 0x000fc4000001ff00 */
[----:B------:R-:W-:Y:S01]  /*2bf60*/  CS2R R26, SRZ ;  /* 0x00000000001a7805 */ /* 0x000fe2000001ff00 */
        /* <DEDUP_REMOVED lines=18> */
[----:B------:R-:W-:Y:S01]  /*2c090*/  CS2R R54, SRZ ;  /* 0x0000000000367805 */ /* 0x000fe2000001ff00 */
        /* <DEDUP_REMOVED lines=108> */
[----:B------:R3:W-:Y:S01]  /*2c760*/  STL [R1+0xddc], RZ ;  /* 0x000ddcff01007387 */ /* 0x0007e20000100800 */
[----:B------:R-:W-:Y:S05]  /*2c770*/  BRA.U !UP0, `(.L_x_0) ;  /* 0x0000064d08b87547 */ /* 0x000fea000b800000 */
[----:B------:R-:W2:Y:S04]  /*2c780*/  LDL.LU.64 R46, [R1+0x1940] ;  /* 0x00194000012e7983 */ /* 0x000ea80000300a00 */
[----:B------:R-:W4:Y:S04]  /*2c790*/  LDL.LU.64 R48, [R1+0x1948] ;  /* 0x0019480001307983 */ /* 0x000f280000300a00 */
[----:B---3--:R-:W3:Y:S04]  /*2c7a0*/  LDL.LU.64 R50, [R1+0x1950] ;  /* 0x0019500001327983 */ /* 0x008ee80000300a00 */
[----:B------:R-:W3:Y:S04]  /*2c7b0*/  LDL.LU.64 R52, [R1+0x1958] ;  /* 0x0019580001347983 */ /* 0x000ee80000300a00 */
[----:B------:R-:W3:Y:S04]  /*2c7c0*/  LDL.LU.64 R54, [R1+0x900] ;  /* 0x0009000001367983 */ /* 0x000ee80000300a00 */
[----:B------:R-:W3:Y:S04]  /*2c7d0*/  LDL.LU.64 R40, [R1+0x8f8] ;  /* 0x0008f80001287983 */ /* 0x000ee80000300a00 */
[----:B------:R-:W3:Y:S04]  /*2c7e0*/  LDL.LU.64 R42, [R1+0x8f0] ;  /* 0x0008f000012a7983 */ /* 0x000ee80000300a00 */
[----:B------:R-:W3:Y:S01]  /*2c7f0*/  LDL.LU.64 R44, [R1+0x288] ;  /* 0x00028800012c7983 */ /* 0x000ee20000300a00 */
[----:B--2---:R-:W-:-:S03]  /*2c800*/  MOV R0, R47 ;  /* 0x0000002f00007202 */ /* 0x004fc60000000f00 */
[----:B------:R-:W-:Y:S04]  /*2c810*/  STL [R1+0x2f1c], R46 ;  /* 0x002f1c2e01007387 */ /* 0x000fe80000100800 */
[----:B----4-:R-:W-:Y:S04]  /*2c820*/  STL [R1+0x2f24], R48 ;  /* 0x002f243001007387 */ /* 0x010fe80000100800 */
[----:B------:R1:W-:Y:S04]  /*2c830*/  STL [R1+0x2f18], R0 ;  /* 0x002f180001007387 */ /* 0x0003e80000100800 */
[----:B---3--:R-:W-:Y:S01]  /*2c840*/  STL [R1+0x2f2c], R50 ;  /* 0x002f2c3201007387 */ /* 0x008fe20000100800 */
[----:B-1----:R-:W-:-:S05]  /*2c850*/  IMAD.MOV.U32 R0, RZ, RZ, R49 ;  /* 0x000000ffff007224 */ /* 0x002fca00078e0031 */
[----:B------:R1:W-:Y:S04]  /*2c860*/  STL [R1+0x2f20], R0 ;  /* 0x002f200001007387 */ /* 0x0003e80000100800 */
[----:B------:R-:W2:Y:S01]  /*2c870*/  LDL.LU.64 R46, [R1+0xa10] ;  /* 0x000a1000012e7983 */ /* 0x000ea20000300a00 */
[----:B-1----:R-:W-:-:S05]  /*2c880*/  IMAD.MOV.U32 R0, RZ, RZ, R51 ;  /* 0x000000ffff007224 */ /* 0x002fca00078e0033 */
[----:B------:R1:W-:Y:S04]  /*2c890*/  STL [R1+0x2f28], R0 ;  /* 0x002f280001007387 */ /* 0x0003e80000100800 */
[----:B------:R3:W-:Y:S04]  /*2c8a0*/  STL [R1+0x2f34], R52 ;  /* 0x002f343401007387 */ /* 0x0007e80000100800 */
[----:B------:R-:W4:Y:S01]  /*2c8b0*/  LDL.LU.64 R48, [R1+0xa90] ;  /* 0x000a900001307983 */ /* 0x000f220000300a00 */
[----:B-1----:R-:W-:-:S03]  /*2c8c0*/  IMAD.MOV.U32 R0, RZ, RZ, R53 ;  /* 0x000000ffff007224 */ /* 0x002fc600078e0035 */
[----:B------:R-:W4:Y:S04]  /*2c8d0*/  LDL.LU.64 R50, [R1+0xab0] ;  /* 0x000ab00001327983 */ /* 0x000f280000300a00 */
[----:B------:R1:W-:Y:S04]  /*2c8e0*/  STL [R1+0x2f30], R0 ;  /* 0x002f300001007387 */ /* 0x0003e80000100800 */
[----:B------:R1:W-:Y:S04]  /*2c8f0*/  STL [R1+0x2f38], R54 ;  /* 0x002f383601007387 */ /* 0x0003e80000100800 */
[----:B---3--:R-:W3:Y:S01]  /*2c900*/  LDL.LU.64 R52, [R1+0xad0] ;  /* 0x000ad00001347983 */ /* 0x008ee20000300a00 */
[----:B-1----:R-:W-:-:S03]  /*2c910*/  MOV R0, R55 ;  /* 0x0000003700007202 */ /* 0x002fc60000000f00 */
[----:B------:R-:W3:Y:S04]  /*2c920*/  LDL.LU.64 R54, [R1+0x280] ;  /* 0x0002800001367983 */ /* 0x000ee80000300a00 */
[----:B------:R1:W-:Y:S04]  /*2c930*/  STL [R1+0x2f10], R0 ;  /* 0x002f100001007387 */ /* 0x0003e80000100800 */
[----:B------:R-:W-:Y:S01]  /*2c940*/  STL [R1+0x2f14], R40 ;  /* 0x002f142801007387 */ /* 0x000fe20000100800 */
[----:B-1----:R-:W-:-:S03]  /*2c950*/  IMAD.MOV.U32 R0, RZ, RZ, R41 ;  /* 0x000000ffff007224 */ /* 0x002fc600078e0029 */
[----:B------:R-:W-:Y:S04]  /*2c960*/  STL [R1+0x2f0c], R42 ;  /* 0x002f0c2a01007387 */ /* 0x000fe80000100800 */
[----:B------:R1:W-:Y:S04]  /*2c970*/  STL [R1+0x2f08], R0 ;  /* 0x002f080001007387 */ /* 0x0003e80000100800 */
[----:B------:R-:W-:Y:S01]  /*2c980*/  STL [R1+0x2f04], R44 ;  /* 0x002f042c01007387 */ /* 0x000fe20000100800 */
[----:B-1----:R-:W-:-:S05]  /*2c990*/  IMAD.MOV.U32 R0, RZ, RZ, R43 ;  /* 0x000000ffff007224 */ /* 0x002fca00078e002b */
[----:B------:R1:W-:Y:S04]  /*2c9a0*/  STL [R1+0x2f00], R0 ;  /* 0x002f000001007387 */ /* 0x0003e80000100800 */
[----:B-----5:R-:W-:Y:S01]  /*2c9b0*/  STL [R1+0x2efc], R136 ;  /* 0x002efc8801007387 */ /* 0x020fe20000100800 */
[----:B-1----:R-:W-:-:S05]  /*2c9c0*/  IMAD.MOV.U32 R0, RZ, RZ, R45 ;  /* 0x000000ffff007224 */ /* 0x002fca00078e002d */
[----:B------:R2:W-:Y:S04]  /*2c9d0*/  STL [R1+0x2ef8], R0 ;  /* 0x002ef80001007387 */ /* 0x0005e80000100800 */
[----:B------:R-:W-:Y:S04]  /*2c9e0*/  STL [R1+0x2ef0], R137 ;  /* 0x002ef08901007387 */ /* 0x000fe80000100800 */
        /* <DEDUP_REMOVED lines=13> */
[----:B------:R-:W-:Y:S01]  /*2cac0*/  STL [R1+0x2e98], R99 ;  /* 0x002e986301007387 */ /* 0x000fe20000100800 */
[----:B--2---:R-:W-:-:S03]  /*2cad0*/  MOV R0, R47 ;  /* 0x0000002f00007202 */ /* 0x004fc60000000f00 */
[----:B------:R-:W-:Y:S04]  /*2cae0*/  STL [R1+0x2ea0], R46 ;  /* 0x002ea02e01007387 */ /* 0x000fe80000100800 */
[----:B----4-:R-:W-:Y:S04]  /*2caf0*/  STL [R1+0x2ea8], R48 ;  /* 0x002ea83001007387 */ /* 0x010fe80000100800 */
[----:B------:R1:W-:Y:S04]  /*2cb00*/  STL [R1+0x2e9c], R0 ;  /* 0x002e9c0001007387 */ /* 0x0003e80000100800 */
[----:B------:R-:W-:Y:S01]  /*2cb10*/  STL [R1+0x2eb0], R50 ;  /* 0x002eb03201007387 */ /* 0x000fe20000100800 */
[----:B-1----:R-:W-:-:S05]  /*2cb20*/  IMAD.MOV.U32 R0, RZ, RZ, R49 ;  /* 0x000000ffff007224 */ /* 0x002fca00078e0031 */
[----:B------:R1:W-:Y:S04]  /*2cb30*/  STL [R1+0x2ea4], R0 ;  /* 0x002ea40001007387 */ /* 0x0003e80000100800 */
[----:B---3--:R-:W-:Y:S01]  /*2cb40*/  STL [R1+0x2eb8], R52 ;  /* 0x002eb83401007387 */ /* 0x008fe20000100800 */
[----:B-1----:R-:W-:-:S05]  /*2cb50*/  IMAD.MOV.U32 R0, RZ, RZ, R51 ;  /* 0x000000ffff007224 */ /* 0x002fca00078e0033 */
[----:B------:R1:W-:Y:S04]  /*2cb60*/  STL [R1+0x2eac], R0 ;  /* 0x002eac0001007387 */ /* 0x0003e80000100800 */
[----:B------:R-:W-:Y:S01]  /*2cb70*/  STL [R1+0x2ebc], R54 ;  /* 0x002ebc3601007387 */ /* 0x000fe20000100800 */
[----:B-1----:R-:W-:-:S05]  /*2cb80*/  IMAD.MOV.U32 R0, RZ, RZ, R53 ;  /* 0x000000ffff007224 */ /* 0x002fca00078e0035 */
[----:B------:R1:W-:Y:S04]  /*2cb90*/  STL [R1+0x2eb4], R0 ;  /* 0x002eb40001007387 */ /* 0x0003e80000100800 */
[----:B------:R-:W2:Y:S04]  /*2cba0*/  LDL.LU.64 R40, [R1+0xaf0] ;  /* 0x000af00001287983 */ /* 0x000ea80000300a00 */
[----:B------:R-:W3:Y:S01]  /*2cbb0*/  LDL.LU.64 R42, [R1+0xb10] ;  /* 0x000b1000012a7983 */ /* 0x000ee20000300a00 */
[----:B-1----:R-:W-:-:S05]  /*2cbc0*/  MOV R0, R55 ;  /* 0x0000003700007202 */ /* 0x002fca0000000f00 */
[----:B------:R2:W-:Y:S04]  /*2cbd0*/  STL [R1+0x2e90], R0 ;  /* 0x002e900001007387 */ /* 0x0005e80000100800 */
[----:B------:R-:W-:Y:S04]  /*2cbe0*/  STL [R1+0x2e94], R142 ;  /* 0x002e948e01007387 */ /* 0x000fe80000100800 */
[----:B------:R-:W4:Y:S04]  /*2cbf0*/  LDL.LU.64 R44, [R1+0xb30] ;  /* 0x000b3000012c7983 */ /* 0x000f280000300a00 */
[----:B------:R-:W-:Y:S04]  /*2cc00*/  STL [R1+0x2e88], R143 ;  /* 0x002e888f01007387 */ /* 0x000fe80000100800 */
[----:B------:R-:W4:Y:S04]  /*2cc10*/  LDL.LU.64 R46, [R1+0xb50] ;  /* 0x000b5000012e7983 */ /* 0x000f280000300a00 */
[----:B------:R-:W-:Y:S04]  /*2cc20*/  STL [R1+0x2e8c], R140 ;  /* 0x002e8c8c01007387 */ /* 0x000fe80000100800 */
[----:B------:R-:W4:Y:S04]  /*2cc30*/  LDL.LU.64 R48, [R1+0x9a0] ;  /* 0x0009a00001307983 */ /* 0x000f280000300a00 */
[----:B------:R-:W-:Y:S04]  /*2cc40*/  STL [R1+0x2e80], R141 ;  /* 0x002e808d01007387 */ /* 0x000fe80000100800 */
[----:B------:R-:W-:Y:S04]  /*2cc50*/  STL [R1+0x2e84], R138 ;  /* 0x002e848a01007387 */ /* 0x000fe80000100800 */
        /* <DEDUP_REMOVED lines=20> */
[----:B--2---:R-:W-:-:S03]  /*2cda0*/  IMAD.MOV.U32 R0, RZ, RZ, R41 ;  /* 0x000000ffff007224 */ /* 0x004fc600078e0029 */
[----:B------:R-:W-:Y:S04]  /*2cdb0*/  STL [R1+0x2e00], R40 ;  /* 0x002e002801007387 */ /* 0x000fe80000100800 */
[----:B---3--:R-:W-:Y:S04]  /*2cdc0*/  STL [R1+0x2e08], R42 ;  /* 0x002e082a01007387 */ /* 0x008fe80000100800 */
[----:B------:R1:W-:Y:S02]  /*2cdd0*/  STL [R1+0x2dfc], R0 ;  /* 0x002dfc0001007387 */ /* 0x0003e40000100800 */
[----:B-1----:R-:W-:-:S02]  /*2cde0*/  IMAD.MOV.U32 R0, RZ, RZ, R43 ;  /* 0x000000ffff007224 */ /* 0x002fc400078e002b */
[----:B----4-:R-:W-:Y:S04]  /*2cdf0*/  STL [R1+0x2e10], R44 ;  /* 0x002e102c01007387 */ /* 0x010fe80000100800 */
[----:B------:R1:W-:Y:S04]  /*2ce00*/  STL [R1+0x2e04], R0 ;  /* 0x002e040001007387 */ /* 0x0003e80000100800 */
[----:B------:R-:W-:Y:S01]  /*2ce10*/  STL [R1+0x2e18], R46 ;  /* 0x002e182e01007387 */ /* 0x000fe20000100800 */
[----:B-1----:R-:W-:-:S05]  /*2ce20*/  IMAD.MOV.U32 R0, RZ, RZ, R45 ;  /* 0x000000ffff007224 */ /* 0x002fca00078e002d */
[----:B------:R1:W-:Y:S04]  /*2ce30*/  STL [R1+0x2e0c], R0 ;  /* 0x002e0c0001007387 */ /* 0x0003e80000100800 */
[----:B------:R-:W-:Y:S01]  /*2ce40*/  STL [R1+0x2e20], R48 ;  /* 0x002e203001007387 */ /* 0x000fe20000100800 */
[----:B-1----:R-:W-:-:S05]  /*2ce50*/  MOV R0, R47 ;  /* 0x0000002f00007202 */ /* 0x002fca0000000f00 */
[----:B------:R1:W-:Y:S04]  /*2ce60*/  STL [R1+0x2e14], R0 ;  /* 0x002e140001007387 */ /* 0x0003e80000100800 */
[----:B------:R-:W2:Y:S04]  /*2ce70*/  LDL.LU.64 R40, [R1+0xb90] ;  /* 0x000b900001287983 */ /* 0x000ea80000300a00 */
[----:B------:R-:W3:Y:S01]  /*2ce80*/  LDL.LU.64 R42, [R1+0xbb0] ;  /* 0x000bb000012a7983 */ /* 0x000ee20000300a00 */
[----:B-1----:R-:W-:-:S05]  /*2ce90*/  IMAD.MOV.U32 R0, RZ, RZ, R49 ;  /* 0x000000ffff007224 */ /* 0x002fca00078e0031 */
[----:B------:R1:W-:Y:S04]  /*2cea0*/  STL [R1+0x2e1c], R0 ;  /* 0x002e1c0001007387 */ /* 0x0003e80000100800 */
[----:B------:R-:W-:Y:S04]  /*2ceb0*/  STL [R1+0x2e28], R50 ;  /* 0x002e283201007387 */ /* 0x000fe80000100800 */
[----:B------:R-:W4:Y:S01]  /*2cec0*/  LDL.LU.64 R44, [R1+0xbc8] ;  /* 0x000bc800012c7983 */ /* 0x000f220000300a00 */
[----:B-1----:R-:W-:-:S03]  /*2ced0*/  IMAD.MOV.U32 R0, RZ, RZ, R51 ;  /* 0x000000ffff007224 */ /* 0x002fc600078e0033 */
[----:B------:R-:W4:Y:S04]  /*2cee0*/  LDL.LU.64 R46, [R1+0xc00] ;  /* 0x000c0000012e7983 */ /* 0x000f280000300a00 */
[----:B------:R1:W-:Y:S04]  /*2cef0*/  STL [R1+0x2e24], R0 ;  /* 0x002e240001007387 */ /* 0x0003e80000100800 */
[----:B------:R1:W-:Y:S04]  /*2cf00*/  STL [R1+0x2e30], R52 ;  /* 0x002e303401007387 */ /* 0x0003e80000100800 */
[----:B------:R-:W4:Y:S01]  /*2cf10*/  LDL.LU.64 R48, [R1+0xa08] ;  /* 0x000a080001307983 */ /* 0x000f220000300a00 */
[----:B-1----:R-:W-:-:S03]  /*2cf20*/  IMAD.MOV.U32 R0, RZ, RZ, R53 ;  /* 0x000000ffff007224 */ /* 0x002fc600078e0035 */
[----:B------:R-:W4:Y:S04]  /*2cf30*/  LDL.LU.64 R50, [R1+0xa38] ;  /* 0x000a380001327983 */ /* 0x000f280000300a00 */
[----:B------:R1:W-:Y:S04]  /*2cf40*/  STL [R1+0x2e2c], R0 ;  /* 0x002e2c0001007387 */ /* 0x0003e80000100800 */
[----:B------:R1:W-:Y:S04]  /*2cf50*/  STL [R1+0x2e38], R54 ;  /* 0x002e383601007387 */ /* 0x0003e80000100800 */
[----:B------:R-:W4:Y:S01]  /*2cf60*/  LDL.LU.64 R52, [R1+0xaa8] ;  /* 0x000aa80001347983 */ /* 0x000f220000300a00 */
[----:B-1----:R-:W-:-:S03]  /*2cf70*/  MOV R0, R55 ;  /* 0x0000003700007202 */ /* 0x002fc60000000f00 */
[----:B------:R-:W-:Y:S04]  /*2cf80*/  STL [R1+0x2e3c], R120 ;  /* 0x002e3c7801007387 */ /* 0x000fe80000100800 */
[----:B------:R2:W-:Y:S04]  /*2cf90*/  STL [R1+0x2e34], R0 ;  /* 0x002e340001007387 */ /* 0x0005e80000100800 */
        /* <DEDUP_REMOVED lines=29> */
[----:B------:R-:W-:Y:S01]  /*2d170*/  STL [R1+0x2da8], R50 ;  /* 0x002da83201007387 */ /* 0x000fe20000100800 */
[----:B-1----:R-:W-:-:S05]  /*2d180*/  IMAD.MOV.U32 R0, RZ, RZ, R49 ;  /* 0x000000ffff007224 */ /* 0x002fca00078e0031 */
[----:B------:R1:W-:Y:S04]  /*2d190*/  STL [R1+0x2d9c], R0 ;  /* 0x002d9c0001007387 */ /* 0x0003e80000100800 */
[----:B------:R-:W-:Y:S01]  /*2d1a0*/  STL [R1+0x2db0], R52 ;  /* 0x002db03401007387 */ /* 0x000fe20000100800 */
[----:B-1----:R-:W-:-:S05]  /*2d1b0*/  IMAD.MOV.U32 R0, RZ, RZ, R51 ;  /* 0x000000ffff007224 */ /* 0x002fca00078e0033 */
[----:B------:R1:W-:Y:S04]  /*2d1c0*/  STL [R1+0x2da4], R0 ;  /* 0x002da40001007387 */ /* 0x0003e80000100800 */
[----:B------:R-:W2:Y:S04]  /*2d1d0*/  LDL.LU.64 R32, [R1+0xc90] ;  /* 0x000c900001207983 */ /* 0x000ea80000300a00 */
[----:B------:R-:W3:Y:S01]  /*2d1e0*/  LDL.LU.64 R34, [R1+0xcf0] ;  /* 0x000cf00001227983 */ /* 0x000ee20000300a00 */
[----:B-1----:R-:W-:-:S05]  /*2d1f0*/  IMAD.MOV.U32 R0, RZ, RZ, R53 ;  /* 0x000000ffff007224 */ /* 0x002fca00078e0035 */
[----:B------:R1:W-:Y:S04]  /*2d200*/  STL [R1+0x2dac], R0 ;  /* 0x002dac0001007387 */ /* 0x0003e80000100800 */
[----:B------:R4:W-:Y:S04]  /*2d210*/  STL [R1+0x2db8], R54 ;  /* 0x002db83601007387 */ /* 0x0009e80000100800 */
[----:B------:R-:W3:Y:S01]  /*2d220*/  LDL.LU.64 R36, [R1+0xda0] ;  /* 0x000da00001247983 */ /* 0x000ee20000300a00 */
[----:B-1----:R-:W-:-:S03]  /*2d230*/  MOV R0, R55 ;  /* 0x0000003700007202 */ /* 0x002fc60000000f00 */
[----:B------:R-:W3:Y:S04]  /*2d240*/  LDL.LU.64 R38, [R1+0xe00] ;  /* 0x000e000001267983 */ /* 0x000ee80000300a00 */
[----:B------:R2:W-:Y:S04]  /*2d250*/  STL [R1+0x2db4], R0 ;  /* 0x002db40001007387 */ /* 0x0005e80000100800 */
[----:B------:R-:W-:Y:S04]  /*2d260*/  STL [R1+0x2dbc], R112 ;  /* 0x002dbc7001007387 */ /* 0x000fe80000100800 */
[----:B------:R-:W3:Y:S04]  /*2d270*/  LDL.LU.64 R40, [R1+0xae8] ;  /* 0x000ae80001287983 */ /* 0x000ee80000300a00 */
[----:B------:R-:W-:Y:S04]  /*2d280*/  STL [R1+0x2d70], R113 ;  /* 0x002d707101007387 */ /* 0x000fe80000100800 */
[----:B------:R-:W3:Y:S04]  /*2d290*/  LDL.LU.64 R42, [R1+0xb08] ;  /* 0x000b0800012a7983 */ /* 0x000ee80000300a00 */
[----:B------:R-:W-:Y:S04]  /*2d2a0*/  STL [R1+0x2d74], R110 ;  /* 0x002d746e01007387 */ /* 0x000fe80000100800 */
[----:B------:R-:W3:Y:S04]  /*2d2b0*/  LDL.LU.64 R44, [R1+0xb28] ;  /* 0x000b2800012c7983 */ /* 0x000ee80000300a00 */
[----:B------:R-:W-:Y:S04]  /*2d2c0*/  STL [R1+0x2d68], R111 ;  /* 0x002d686f01007387 */ /* 0x000fe80000100800 */
[----:B------:R-:W-:Y:S04]  /*2d2d0*/  STL [R1+0x2d6c], R108 ;  /* 0x002d6c6c01007387 */ /* 0x000fe80000100800 */
        /* <DEDUP_REMOVED lines=12> */
[----:B------:R-:W3:Y:S04]  /*2d3a0*/  LDL.LU.64 R52, [R1+0x9c0] ;  /* 0x0009c00001347983 */ /* 0x000ee80000300a00 */
[----:B------:R-:W-:Y:S04]  /*2d3b0*/  STL [R1+0x2d44], R74 ;  /* 0x002d444a01007387 */ /* 0x000fe80000100800 */
[----:B------:R-:W-:Y:S04]  /*2d3c0*/  STL [R1+0x2cd8], R75 ;  /* 0x002cd84b01007387 */ /* 0x000fe80000100800 */
[----:B----4-:R-:W4:Y:S01]  /*2d3d0*/  LDL.LU.64 R54, [R1+0x9d8] ;  /* 0x0009d80001367983 */ /* 0x010f220000300a00 */
[----:B--2---:R-:W-:-:S03]  /*2d3e0*/  IMAD.MOV.U32 R0, RZ, RZ, R33 ;  /* 0x000000ffff007224 */ /* 0x004fc600078e0021 */
[----:B------:R-:W-:Y:S04]  /*2d3f0*/  STL [R1+0x2ce0], R32 ;  /* 0x002ce02001007387 */ /* 0x000fe80000100800 */
[----:B---3--:R-:W-:Y:S04]  /*2d400*/  STL [R1+0x2ce8], R34 ;  /* 0x002ce82201007387 */ /* 0x008fe80000100800 */
[----:B------:R1:W-:Y:S02]  /*2d410*/  STL [R1+0x2cdc], R0 ;  /* 0x002cdc0001007387 */ /* 0x0003e40000100800 */
[----:B-1----:R-:W-:-:S02]  /*2d420*/  IMAD.MOV.U32 R0, RZ, RZ, R35 ;  /* 0x000000ffff007224 */ /* 0x002fc400078e0023 */
[----:B------:R-:W-:Y:S04]  /*2d430*/  STL [R1+0x2cf0], R36 ;  /* 0x002cf02401007387 */ /* 0x000fe80000100800 */
        /* <DEDUP_REMOVED lines=17> */
[----:B------:R-:W-:Y:S04]  /*2d550*/  STL [R1+0x2d18], R46 ;  /* 0x002d182e01007387 */ /* 0x000fe80000100800 */
[----:B------:R-:W3:Y:S01]  /*2d560*/  LDL.LU.64 R36, [R1+0xe88] ;  /* 0x000e880001247983 */ /* 0x000ee20000300a00 */
[----:B-1----:R-:W-:-:S03]  /*2d570*/  MOV R0, R47 ;  /* 0x0000002f00007202 */ /* 0x002fc60000000f00 */
[----:B------:R-:W3:Y:S04]  /*2d580*/  LDL.LU.64 R38, [R1+0x1570] ;  /* 0x0015700001267983 */ /* 0x000ee80000300a00 */
[----:B------:R1:W-:Y:S04]  /*2d590*/  STL [R1+0x2d14], R0 ;  /* 0x002d140001007387 */ /* 0x0003e80000100800 */
[----:B------:R-:W-:Y:S04]  /*2d5a0*/  STL [R1+0x2d20], R48 ;  /* 0x002d203001007387 */ /* 0x000fe80000100800 */
[----:B------:R-:W3:Y:S01]  /*2d5b0*/  LDL.LU.64 R40, [R1+0xb88] ;  /* 0x000b880001287983 */ /* 0x000ee20000300a00 */
[----:B-1----:R-:W-:-:S03]  /*2d5c0*/  IMAD.MOV.U32 R0, RZ, RZ, R49 ;  /* 0x000000ffff007224 */ /* 0x002fc600078e0031 */
[----:B------:R-:W3:Y:S04]  /*2d5d0*/  LDL.LU.64 R42, [R1+0xba8] ;  /* 0x000ba800012a7983 */ /* 0x000ee80000300a00 */
[----:B------:R1:W-:Y:S04]  /*2d5e0*/  STL [R1+0x2d1c], R0 ;  /* 0x002d1c0001007387 */ /* 0x0003e80000100800 */
[----:B------:R4:W-:Y:S04]  /*2d5f0*/  STL [R1+0x2d28], R50 ;  /* 0x002d283201007387 */ /* 0x0009e80000100800 */
[----:B------:R-:W3:Y:S01]  /*2d600*/  LDL.LU.64 R44, [R1+0xbc0] ;  /* 0x000bc000012c7983 */ /* 0x000ee20000300a00 */
[----:B-1----:R-:W-:-:S03]  /*2d610*/  IMAD.MOV.U32 R0, RZ, RZ, R51 ;  /* 0x000000ffff007224 */ /* 0x002fc600078e0033 */
[----:B------:R-:W-:Y:S04]  /*2d620*/  STL [R1+0x2d30], R52 ;  /* 0x002d303401007387 */ /* 0x000fe80000100800 */
[----:B------:R1:W-:Y:S04]  /*2d630*/  STL [R1+0x2d24], R0 ;  /* 0x002d240001007387 */ /* 0x0003e80000100800 */
[----:B----4-:R-:W4:Y:S01]  /*2d640*/  LDL.LU.64 R50, [R1+0xbf8] ;  /* 0x000bf80001327983 */ /* 0x010f220000300a00 */
[----:B-1----:R-:W-:-:S05]  /*2d650*/  IMAD.MOV.U32 R0, RZ, RZ, R53 ;  /* 0x000000ffff007224 */ /* 0x002fca00078e0035 */
[----:B------:R1:W-:Y:S04]  /*2d660*/  STL [R1+0x2d2c], R0 ;  /* 0x002d2c0001007387 */ /* 0x0003e80000100800 */
[----:B------:R1:W-:Y:S02]  /*2d670*/  STL [R1+0x2d38], R54 ;  /* 0x002d383601007387 */ /* 0x0003e40000100800 */
[----:B-1----:R-:W-:Y:S02]  /*2d680*/  MOV R0, R55 ;  /* 0x0000003700007202 */ /* 0x002fe40000000f00 */
[----:B------:R-:W-:Y:S04]  /*2d690*/  STL [R1+0x2d3c], R72 ;  /* 0x002d3c4801007387 */ /* 0x000fe80000100800 */
[----:B------:R2:W-:Y:S04]  /*2d6a0*/  STL [R1+0x2d34], R0 ;  /* 0x002d340001007387 */ /* 0x0005e80000100800 */
[----:B------:R-:W4:Y:S04]  /*2d6b0*/  LDL.LU.64 R54, [R1+0xa00] ;  /* 0x000a000001367983 */ /* 0x000f280000300a00 */
[----:B------:R-:W-:Y:S04]  /*2d6c0*/  STL [R1+0x2cd0], R73 ;  /* 0x002cd04901007387 */ /* 0x000fe80000100800 */
[----:B------:R-:W-:Y:S04]  /*2d6d0*/  STL [R1+0x2cd4], R70 ;  /* 0x002cd44601007387 */ /* 0x000fe80000100800 */
[----:B------:R-:W4:Y:S04]  /*2d6e0*/  LDL.LU.64 R46, [R1+0xa30] ;  /* 0x000a3000012e7983 */ /* 0x000f280000300a00 */
[----:B------:R-:W-:Y:S04]  /*2d6f0*/  STL [R1+0x2cc8], R71 ;  /* 0x002cc84701007387 */ /* 0x000fe80000100800 */
[----:B------:R-:W-:Y:S04]  /*2d700*/  STL [R1+0x2ccc], R68 ;  /* 0x002ccc4401007387 */ /* 0x000fe80000100800 */
[----:B------:R-:W4:Y:S04]  /*2d710*/  LDL.LU.64 R48, [R1+0xaa0] ;  /* 0x000aa00001307983 */ /* 0x000f280000300a00 */
[----:B------:R-:W-:Y:S04]  /*2d720*/  STL [R1+0x2cc0], R69 ;  /* 0x002cc04501007387 */ /* 0x000fe80000100800 */
[----:B------:R-:W-:Y:S04]  /*2d730*/  STL [R1+0x2cc4], R66 ;  /* 0x002cc44201007387 */ /* 0x000fe80000100800 */
[----:B------:R-:W4:Y:S04]  /*2d740*/  LDL.LU.64 R52, [R1+0xac0] ;  /* 0x000ac00001347983 */ /* 0x000f280000300a00 */
[----:B------:R-:W-:Y:S01]  /*2d750*/  STL [R1+0x2c58], R67 ;  /* 0x002c584301007387 */ /* 0x000fe20000100800 */
        /* <DEDUP_REMOVED lines=23> */
[----:B----4-:R4:W-:Y:S04]  /*2d8d0*/  STL [R1+0x2c98], R50 ;  /* 0x002c983201007387 */ /* 0x0109e80000100800 */
[----:B------:R-:W3:Y:S01]  /*2d8e0*/  LDL.LU.64 R36, [R1+0x15b8] ;  /* 0x0015b80001247983 */ /* 0x000ee20000300a00 */
[----:B-1----:R-:W-:-:S03]  /*2d8f0*/  MOV R0, R51 ;  /* 0x0000003300007202 */ /* 0x002fc60000000f00 */
[----:B----4-:R-:W4:Y:S04]  /*2d900*/  LDL.LU.64 R50, [R1+0x15d0] ;  /* 0x0015d00001327983 */ /* 0x010f280000300a00 */
[----:B------:R1:W-:Y:S04]  /*2d910*/  STL [R1+0x2c94], R0 ;  /* 0x002c940001007387 */ /* 0x0003e80000100800 */
[----:B------:R1:W-:Y:S02]  /*2d920*/  STL [R1+0x2ca0], R54 ;  /* 0x002ca03601007387 */ /* 0x0003e40000100800 */
[----:B-1----:R-:W-:-:S02]  /*2d930*/  IMAD.MOV.U32 R0, RZ, RZ, R55 ;  /* 0x000000ffff007224 */ /* 0x002fc400078e0037 */
[----:B------:R-:W4:Y:S04]  /*2d940*/  LDL.LU.64 R54, [R1+0xc48] ;  /* 0x000c480001367983 */ /* 0x000f280000300a00 */
[----:B------:R1:W-:Y:S04]  /*2d950*/  STL [R1+0x2c9c], R0 ;  /* 0x002c9c0001007387 */ /* 0x0003e80000100800 */
[----:B------:R-:W-:Y:S04]  /*2d960*/  STL [R1+0x2ca8], R46 ;  /* 0x002ca82e01007387 */ /* 0x000fe80000100800 */
[----:B------:R-:W4:Y:S01]  /*2d970*/  LDL.LU.64 R38, [R1+0xcb8] ;  /* 0x000cb80001267983 */ /* 0x000f220000300a00 */
[----:B-1----:R-:W-:-:S05]  /*2d980*/  IMAD.MOV.U32 R0, RZ, RZ, R47 ;  /* 0x000000ffff007224 */ /* 0x002fca00078e002f */
[----:B------:R1:W-:Y:S04]  /*2d990*/  STL [R1+0x2ca4], R0 ;  /* 0x002ca40001007387 */ /* 0x0003e80000100800 */
[----:B------:R-:W-:Y:S04]  /*2d9a0*/  STL [R1+0x2cb0], R48 ;  /* 0x002cb03001007387 */ /* 0x000fe80000100800 */
[----:B------:R-:W4:Y:S01]  /*2d9b0*/  LDL.LU.64 R40, [R1+0xd38] ;  /* 0x000d380001287983 */ /* 0x000f220000300a00 */
[----:B-1----:R-:W-:-:S05]  /*2d9c0*/  IMAD.MOV.U32 R0, RZ, RZ, R49 ;  /* 0x000000ffff007224 */ /* 0x002fca00078e0031 */
[----:B------:R1:W-:Y:S04]  /*2d9d0*/  STL [R1+0x2cac], R0 ;  /* 0x002cac0001007387 */ /* 0x0003e80000100800 */
[----:B------:R1:W-:Y:S04]  /*2d9e0*/  STL [R1+0x2cb8], R52 ;  /* 0x002cb83401007387 */ /* 0x0003e80000100800 */
[----:B------:R-:W4:Y:S01]  /*2d9f0*/  LDL.LU.64 R42, [R1+0xdb8] ;  /* 0x000db800012a7983 */ /* 0x000f220000300a00 */
[----:B-1----:R-:W-:-:S05]  /*2da00*/  MOV R0, R53 ;  /* 0x0000003500007202 */ /* 0x002fca0000000f00 */
[----:B------:R2:W-:Y:S04]  /*2da10*/  STL [R1+0x2cb4], R0 ;  /* 0x002cb40001007387 */ /* 0x0005e80000100800 */
        /* <DEDUP_REMOVED lines=11> */
[----:B------:R-:W4:Y:S01]  /*2dad0*/  LDL.LU.64 R52, [R1+0xb40] ;  /* 0x000b400001347983 */ /* 0x000f220000300a00 */
[----:B--2---:R-:W-:-:S03]  /*2dae0*/  IMAD.MOV.U32 R0, RZ, RZ, R33 ;  /* 0x000000ffff007224 */ /* 0x004fc600078e0021 */
[----:B------:R-:W-:Y:S04]  /*2daf0*/  STL [R1+0x2134], R32 ;  /* 0x0021342001007387 */ /* 0x000fe80000100800 */
[----:B---3--:R-:W-:Y:S04]  /*2db00*/  STL [R1+0x213c], R34 ;  /* 0x00213c2201007387 */ /* 0x008fe80000100800 */
[----:B------:R1:W-:Y:S02]  /*2db10*/  STL [R1+0x2130], R0 ;  /* 0x0021300001007387 */ /* 0x0003e40000100800 */
[----:B-1----:R-:W-:-:S02]  /*2db20*/  IMAD.MOV.U32 R0, RZ, RZ, R35 ;  /* 0x000000ffff007224 */ /* 0x002fc400078e0023 */
[----:B------:R-:W-:Y:S04]  /*2db30*/  STL [R1+0x2144], R36 ;  /* 0x0021442401007387 */ /* 0x000fe80000100800 */
[----:B------:R1:W-:Y:S04]  /*2db40*/  STL [R1+0x2138], R0 ;  /* 0x0021380001007387 */ /* 0x0003e80000100800 */
[----:B----4-:R-:W-:Y:S01]  /*2db50*/  STL [R1+0x214c], R50 ;  /* 0x00214c3201007387 */ /* 0x010fe20000100800 */
[----:B-1----:R-:W-:-:S05]  /*2db60*/  IMAD.MOV.U32 R0, RZ, RZ, R37 ;  /* 0x000000ffff007224 */ /* 0x002fca00078e0025 */
[----:B------:R1:W-:Y:S02]  /*2db70*/  STL [R1+0x2140], R0 ;  /* 0x0021400001007387 */ /* 0x0003e40000100800 */
[----:B-1----:R-:W-:Y:S02]  /*2db80*/  MOV R0, R51 ;  /* 0x0000003300007202 */ /* 0x002fe40000000f00 */
[----:B------:R-:W2:Y:S04]  /*2db90*/  LDL.LU.64 R50, [R1+0x9b8] ;  /* 0x0009b80001327983 */ /* 0x000ea80000300a00 */
[----:B------:R1:W-:Y:S04]  /*2dba0*/  STL [R1+0x2148], R0 ;  /* 0x0021480001007387 */ /* 0x0003e80000100800 */
[----:B------:R3:W-:Y:S01]  /*2dbb0*/  STL [R1+0x2154], R54 ;  /* 0x0021543601007387 */ /* 0x0007e20000100800 */
[----:B-1----:R-:W-:-:S03]  /*2dbc0*/  IMAD.MOV.U32 R0, RZ, RZ, R55 ;  /* 0x000000ffff007224 */ /* 0x002fc600078e0037 */
[----:B---3--:R-:W3:Y:S04]  /*2dbd0*/  LDL.LU.64 R54, [R1+0x9d0] ;  /* 0x0009d00001367983 */ /* 0x008ee80000300a00 */
        /* <DEDUP_REMOVED lines=9> */
[----:B------:R-:W-:Y:S04]  /*2dc70*/  STL [R1+0x216c], R42 ;  /* 0x00216c2a01007387 */ /* 0x000fe80000100800 */
[----:B------:R-:W4:Y:S01]  /*2dc80*/  LDL.LU.64 R38, [R1+0x1628] ;  /* 0x0016280001267983 */ /* 0x000f220000300a00 */
[----:B-1----:R-:W-:-:S05]  /*2dc90*/  MOV R0, R43 ;  /* 0x0000002b00007202 */ /* 0x002fca0000000f00 */
        /* <DEDUP_REMOVED lines=23> */
[----:B--2---:R2:W-:Y:S01]  /*2de10*/  STL [R1+0x21a4], R50 ;  /* 0x0021a43201007387 */ /* 0x0045e20000100800 */
[----:B-1----:R-:W-:-:S03]  /*2de20*/  IMAD.MOV.U32 R0, RZ, RZ, R51 ;  /* 0x000000ffff007224 */ /* 0x002fc600078e0033 */
[----:B--2---:R-:W2:Y:S04]  /*2de30*/  LDL.LU.64 R50, [R1+0xba0] ;  /* 0x000ba00001327983 */ /* 0x004ea80000300a00 */
[----:B------:R1:W-:Y:S04]  /*2de40*/  STL [R1+0x21a0], R0 ;  /* 0x0021a00001007387 */ /* 0x0003e80000100800 */
[----:B---3--:R3:W-:Y:S01]  /*2de50*/  STL [R1+0x21ac], R54 ;  /* 0x0021ac3601007387 */ /* 0x0087e20000100800 */
[----:B-1----:R-:W-:-:S03]  /*2de60*/  IMAD.MOV.U32 R0, RZ, RZ, R55 ;  /* 0x000000ffff007224 */ /* 0x002fc600078e0037 */
[----:B---3--:R-:W3:Y:S04]  /*2de70*/  LDL.LU.64 R54, [R1+0xbb8] ;  /* 0x000bb80001367983 */ /* 0x008ee80000300a00 */
[----:B------:R1:W-:Y:S04]  /*2de80*/  STL [R1+0x21a8], R0 ;  /* 0x0021a80001007387 */ /* 0x0003e80000100800 */
[----:B----4-:R4:W-:Y:S01]  /*2de90*/  STL [R1+0x21b4], R34 ;  /* 0x0021b42201007387 */ /* 0x0109e20000100800 */
[----:B-1----:R-:W-:-:S03]  /*2dea0*/  IMAD.MOV.U32 R0, RZ, RZ, R35 ;  /* 0x000000ffff007224 */ /* 0x002fc600078e0023 */
[----:B----4-:R-:W4:Y:S04]  /*2deb0*/  LDL.LU.64 R34, [R1+0xbf0] ;  /* 0x000bf00001227983 */ /* 0x010f280000300a00 */
[----:B------:R1:W-:Y:S04]  /*2dec0*/  STL [R1+0x21b0], R0 ;  /* 0x0021b00001007387 */ /* 0x0003e80000100800 */
[----:B------:R1:W-:Y:S02]  /*2ded0*/  STL [R1+0x21bc], R36 ;  /* 0x0021bc2401007387 */ /* 0x0003e40000100800 */
[----:B-1----:R-:W-:-:S02]  /*2dee0*/  MOV R0, R37 ;  /* 0x0000002500007202 */ /* 0x002fc40000000f00 */
[----:B------:R-:W4:Y:S04]  /*2def0*/  LDL.LU.64 R36, [R1+0x9f8] ;  /* 0x0009f80001247983 */ /* 0x000f280000300a00 */
[----:B------:R1:W-:Y:S04]  /*2df00*/  STL [R1+0x21b8], R0 ;  /* 0x0021b80001007387 */ /* 0x0003e80000100800 */
[----:B------:R-:W-:Y:S04]  /*2df10*/  STL [R1+0x21c4], R38 ;  /* 0x0021c42601007387 */ /* 0x000fe80000100800 */
[----:B------:R-:W4:Y:S01]  /*2df20*/  LDL.LU.64 R32, [R1+0xa18] ;  /* 0x000a180001207983 */ /* 0x000f220000300a00 */
[----:B-1----:R-:W-:-:S05]  /*2df30*/  IMAD.MOV.U32 R0, RZ, RZ, R39 ;  /* 0x000000ffff007224 */ /* 0x002fca00078e0027 */
[----:B------:R1:W-:Y:S04]  /*2df40*/  STL [R1+0x21c0], R0 ;  /* 0x0021c00001007387 */ /* 0x0003e80000100800 */
[----:B------:R1:W-:Y:S02]  /*2df50*/  STL [R1+0x21cc], R40 ;  /* 0x0021cc2801007387 */ /* 0x0003e40000100800 */
[----:B-1----:R-:W-:Y:S02]  /*2df60*/  IMAD.MOV.U32 R0, RZ, RZ, R41 ;  /* 0x000000ffff007224 */ /* 0x002fe400078e0029 */
[----:B------:R-:W4:Y:S04]  /*2df70*/  LDL.LU.64 R40, [R1+0xa98] ;  /* 0x000a980001287983 */ /* 0x000f280000300a00 */
[----:B------:R1:W-:Y:S04]  /*2df80*/  STL [R1+0x21c8], R0 ;  /* 0x0021c80001007387 */ /* 0x0003e80000100800 */
[----:B------:R1:W-:Y:S02]  /*2df90*/  STL [R1+0x21d4], R42 ;  /* 0x0021d42a01007387 */ /* 0x0003e40000100800 */
[----:B-1----:R-:W-:-:S02]  /*2dfa0*/  IMAD.MOV.U32 R0, RZ, RZ, R43 ;  /* 0x000000ffff007224 */ /* 0x002fc400078e002b */
[----:B------:R-:W4:Y:S04]  /*2dfb0*/  LDL.LU.64 R42, [R1+0xab8] ;  /* 0x000ab800012a7983 */ /* 0x000f280000300a00 */
[----:B------:R1:W-:Y:S04]  /*2dfc0*/  STL [R1+0x21d0], R0 ;  /* 0x0021d00001007387 */ /* 0x0003e80000100800 */
[----:B------:R1:W-:Y:S04]  /*2dfd0*/  STL [R1+0x21dc], R44 ;  /* 0x0021dc2c01007387 */ /* 0x0003e80000100800 */
[----:B------:R-:W4:Y:S01]  /*2dfe0*/  LDL.LU.64 R38, [R1+0x1680] ;  /* 0x0016800001267983 */ /* 0x000f220000300a00 */
[----:B-1----:R-:W-:-:S03]  /*2dff0*/  MOV R0, R45 ;  /* 0x0000002d00007202 */ /* 0x002fc60000000f00 */
[----:B------:R-:W-:Y:S04]  /*2e000*/  STL [R1+0x21e4], R46 ;  /* 0x0021e42e01007387 */ /* 0x000fe80000100800 */
[----:B------:R1:W-:Y:S04]  /*2e010*/  STL [R1+0x21d8], R0 ;  /* 0x0021d80001007387 */ /* 0x0003e80000100800 */
[----:B------:R-:W4:Y:S01]  /*2e020*/  LDL.LU.64 R44, [R1+0x1698] ;  /* 0x00169800012c7983 */ /* 0x000f220000300a00 */
[----:B-1----:R-:W-:-:S03]  /*2e030*/  IMAD.MOV.U32 R0, RZ, RZ, R47 ;  /* 0x000000ffff007224 */ /* 0x002fc600078e002f */
        /* <DEDUP_REMOVED lines=8> */
[----:B--2---:R-:W-:Y:S04]  /*2e0c0*/  STL [R1+0x21fc], R50 ;  /* 0x0021fc3201007387 */ /* 0x004fe80000100800 */
[----:B------:R1:W-:Y:S04]  /*2e0d0*/  STL [R1+0x21f0], R0 ;  /* 0x0021f00001007387 */ /* 0x0003e80000100800 */
[----:B------:R-:W2:Y:S01]  /*2e0e0*/  LDL.LU.64 R52, [R1+0x1580] ;  /* 0x0015800001347983 */ /* 0x000ea20000300a00 */
[----:B-1----:R-:W-:-:S03]  /*2e0f0*/  MOV R0, R51 ;  /* 0x0000003300007202 */ /* 0x002fc60000000f00 */
[----:B---3--:R-:W-:Y:S04]  /*2e100*/  STL [R1+0x2204], R54 ;  /* 0x0022043601007387 */ /* 0x008fe80000100800 */
[----:B------:R1:W-:Y:S04]  /*2e110*/  STL [R1+0x21f8], R0 ;  /* 0x0021f80001007387 */ /* 0x0003e80000100800 */
[----:B------:R-:W3:Y:S01]  /*2e120*/  LDL.LU.64 R50, [R1+0x1598] ;  /* 0x0015980001327983 */ /* 0x000ee20000300a00 */
[----:B-1----:R-:W-:-:S03]  /*2e130*/  IMAD.MOV.U32 R0, RZ, RZ, R55 ;  /* 0x000000ffff007224 */ /* 0x002fc600078e0037 */
[----:B----4-:R-:W-:Y:S04]  /*2e140*/  STL [R1+0x220c], R34 ;  /* 0x00220c2201007387 */ /* 0x010fe80000100800 */
        /* <DEDUP_REMOVED lines=10> */
[----:B-1----:R-:W-:-:S03]  /*2e1f0*/  MOV R0, R33 ;  /* 0x0000002100007202 */ /* 0x002fc60000000f00 */
[----:B------:R-:W-:Y:S04]  /*2e200*/  STL [R1+0x2224], R40 ;  /* 0x0022242801007387 */ /* 0x000fe80000100800 */
[----:B------:R1:W-:Y:S02]  /*2e210*/  STL [R1+0x2218], R0 ;  /* 0x0022180001007387 */ /* 0x0003e40000100800 */
[----:B-1----:R-:W-:Y:S02]  /*2e220*/  IMAD.MOV.U32 R0, RZ, RZ, R41 ;  /* 0x000000ffff007224 */ /* 0x002fe400078e0029 */
[----:B------:R-:W4:Y:S04]  /*2e230*/  LDL.LU.64 R40, [R1+0xcb0] ;  /* 0x000cb00001287983 */ /* 0x000f280000300a00 */
[----:B------:R1:W-:Y:S04]  /*2e240*/  STL [R1+0x2220], R0 ;  /* 0x0022200001007387 */ /* 0x0003e80000100800 */
[----:B------:R1:W-:Y:S02]  /*2e250*/  STL [R1+0x222c], R42 ;  /* 0x00222c2a01007387 */ /* 0x0003e40000100800 */
[----:B-1----:R-:W-:-:S02]  /*2e260*/  IMAD.MOV.U32 R0, RZ, RZ, R43 ;  /* 0x000000ffff007224 */ /* 0x002fc400078e002b */
        /* <DEDUP_REMOVED lines=19> */
[----:B-1----:R-:W-:-:S03]  /*2e3a0*/  IMAD.MOV.U32 R0, RZ, RZ, R53 ;  /* 0x000000ffff007224 */ /* 0x002fc600078e0035 */
[----:B---3--:R-:W-:Y:S04]  /*2e3b0*/  STL [R1+0x225c], R50 ;  /* 0x00225c3201007387 */ /* 0x008fe80000100800 */
[----:B------:R1:W-:Y:S04]  /*2e3c0*/  STL [R1+0x2250], R0 ;  /* 0x0022500001007387 */ /* 0x0003e80000100800 */
[----:B------:R-:W3:Y:S01]  /*2e3d0*/  LDL.LU.64 R52, [R1+0xb38] ;  /* 0x000b380001347983 */ /* 0x000ee20000300a00 */
[----:B-1----:R-:W-:-:S03]  /*2e3e0*/  MOV R0, R51 ;  /* 0x0000003300007202 */ /* 0x002fc60000000f00 */
        /* <DEDUP_REMOVED lines=10> */
[----:B------:R-:W4:Y:S04]  /*2e490*/  LDL.LU.64 R32, [R1+0x1740] ;  /* 0x0017400001207983 */ /* 0x000f280000300a00 */
[----:B------:R-:W4:Y:S01]  /*2e4a0*/  LDL.LU.64 R34, [R1+0x1758] ;  /* 0x0017580001227983 */ /* 0x000f220000300a00 */
[----:B-1----:R-:W-:-:S05]  /*2e4b0*/  IMAD.MOV.U32 R0, RZ, RZ, R37 ;  /* 0x000000ffff007224 */ /* 0x002fca00078e0025 */
[----:B------:R1:W-:Y:S04]  /*2e4c0*/  STL [R1+0x2270], R0 ;  /* 0x0022700001007387 */ /* 0x0003e80000100800 */
[----:B------:R1:W-:Y:S04]  /*2e4d0*/  STL [R1+0x227c], R40 ;  /* 0x00227c2801007387 */ /* 0x0003e80000100800 */
[----:B------:R-:W4:Y:S01]  /*2e4e0*/  LDL.LU.64 R36, [R1+0x15e8] ;  /* 0x0015e80001247983 */ /* 0x000f220000300a00 */
[----:B-1----:R-:W-:-:S03]  /*2e4f0*/  MOV R0, R41 ;  /* 0x0000002900007202 */ /* 0x002fc60000000f00 */
[----:B------:R-:W4:Y:S04]  /*2e500*/  LDL.LU.64 R40, [R1+0x1600] ;  /* 0x0016000001287983 */ /* 0x000f280000300a00 */
[----:B------:R1:W-:Y:S04]  /*2e510*/  STL [R1+0x2278], R0 ;  /* 0x0022780001007387 */ /* 0x0003e80000100800 */
[----:B------:R1:W-:Y:S02]  /*2e520*/  STL [R1+0x2284], R42 ;  /* 0x0022842a01007387 */ /* 0x0003e40000100800 */
[----:B-1----:R-:W-:-:S02]  /*2e530*/  IMAD.MOV.U32 R0, RZ, RZ, R43 ;  /* 0x000000ffff007224 */ /* 0x002fc400078e002b */
        /* <DEDUP_REMOVED lines=11> */
[----:B-1----:R-:W-:-:S02]  /*2e5f0*/  MOV R0, R47 ;  /* 0x0000002f00007202 */ /* 0x002fc40000000f00 */
[----:B------:R-:W4:Y:S04]  /*2e600*/  LDL.LU.64 R46, [R1+0xe40] ;  /* 0x000e4000012e7983 */ /* 0x000f280000300a00 */
[----:B------:R1:W-:Y:S04]  /*2e610*/  STL [R1+0x2298], R0 ;  /* 0x0022980001007387 */ /* 0x0003e80000100800 */
        /* <DEDUP_REMOVED lines=16> */
[----:B------:R-:W-:Y:S01]  /*2e720*/  STL [R1+0x22c4], R32 ;  /* 0x0022c42001007387 */ /* 0x000fe20000100800 */
[----:B-1----:R-:W-:-:S03]  /*2e730*/  IMAD.MOV.U32 R0, RZ, RZ, R33 ;  /* 0x000000ffff007224 */ /* 0x002fc600078e0021 */
[----:B------:R-:W-:Y:S04]  /*2e740*/  STL [R1+0x22cc], R34 ;  /* 0x0022cc2201007387 */ /* 0x000fe80000100800 */
[----:B------:R1:W-:Y:S02]  /*2e750*/  STL [R1+0x22c0], R0 ;  /* 0x0022c00001007387 */ /* 0x0003e40000100800 */
[----:B-1----:R-:W-:Y:S02]  /*2e760*/  IMAD.MOV.U32 R0, RZ, RZ, R35 ;  /* 0x000000ffff007224 */ /* 0x002fe400078e0023 */
[----:B------:R-:W-:Y:S04]  /*2e770*/  STL [R1+0x22d4], R36 ;  /* 0x0022d42401007387 */ /* 0x000fe80000100800 */
[----:B------:R1:W-:Y:S04]  /*2e780*/  STL [R1+0x22c8], R0 ;  /* 0x0022c80001007387 */ /* 0x0003e80000100800 */
[----:B------:R-:W-:Y:S01]  /*2e790*/  STL [R1+0x22dc], R40 ;  /* 0x0022dc2801007387 */ /* 0x000fe20000100800 */
[----:B-1----:R-:W-:-:S05]  /*2e7a0*/  IMAD.MOV.U32 R0, RZ, RZ, R37 ;  /* 0x000000ffff007224 */ /* 0x002fca00078e0025 */
[----:B------:R1:W-:Y:S02]  /*2e7b0*/  STL [R1+0x22d0], R0 ;  /* 0x0022d00001007387 */ /* 0x0003e40000100800 */
[----:B-1----:R-:W-:Y:S02]  /*2e7c0*/  MOV R0, R41 ;  /* 0x0000002900007202 */ /* 0x002fe40000000f00 */
        /* <DEDUP_REMOVED lines=8> */
[----:B-1----:R-:W-:-:S05]  /*2e850*/  IMAD.MOV.U32 R0, RZ, RZ, R39 ;  /* 0x000000ffff007224 */ /* 0x002fca00078e0027 */
[----:B------:R1:W-:Y:S04]  /*2e860*/  STL [R1+0x22e8], R0 ;  /* 0x0022e80001007387 */ /* 0x0003e80000100800 */
[----:B------:R1:W-:Y:S04]  /*2e870*/  STL [R1+0x22f4], R44 ;  /* 0x0022f42c01007387 */ /* 0x0003e80000100800 */
[----:B------:R-:W4:Y:S01]  /*2e880*/  LDL.LU.64 R38, [R1+0x17b8] ;  /* 0x0017b80001267983 */ /* 0x000f220000300a00 */
[----:B-1----:R-:W-:-:S05]  /*2e890*/  IMAD.MOV.U32 R0, RZ, RZ, R45 ;  /* 0x000000ffff007224 */ /* 0x002fca00078e002d */
[----:B------:R1:W-:Y:S04]  /*2e8a0*/  STL [R1+0x22f0], R0 ;  /* 0x0022f00001007387 */ /* 0x0003e80000100800 */
[----:B------:R-:W-:Y:S04]  /*2e8b0*/  STL [R1+0x22fc], R46 ;  /* 0x0022fc2e01007387 */ /* 0x000fe80000100800 */
[----:B------:R-:W4:Y:S01]  /*2e8c0*/  LDL.LU.64 R44, [R1+0x1678] ;  /* 0x00167800012c7983 */ /* 0x000f220000300a00 */
[----:B-1----:R-:W-:-:S05]  /*2e8d0*/  MOV R0, R47 ;  /* 0x0000002f00007202 */ /* 0x002fca0000000f00 */
[----:B------:R1:W-:Y:S04]  /*2e8e0*/  STL [R1+0x22f8], R0 ;  /* 0x0022f80001007387 */ /* 0x0003e80000100800 */
[----:B--2---:R-:W-:Y:S01]  /*2e8f0*/  STL [R1+0x2304], R48 ;  /* 0x0023043001007387 */ /* 0x004fe20000100800 */
[----:B-1----:R-:W-:-:S03]  /*2e900*/  IMAD.MOV.U32 R0, RZ, RZ, R49 ;  /* 0x000000ffff007224 */ /* 0x002fc600078e0031 */
[----:B------:R-:W2:Y:S04]  /*2e910*/  LDL.LU.64 R46, [R1+0x1690] ;  /* 0x00169000012e7983 */ /* 0x000ea80000300a00 */
[----:B------:R1:W-:Y:S04]  /*2e920*/  STL [R1+0x2300], R0 ;  /* 0x0023000001007387 */ /* 0x0003e80000100800 */
[----:B---3--:R3:W-:Y:S01]  /*2e930*/  STL [R1+0x230c], R52 ;  /* 0x00230c3401007387 */ /* 0x0087e20000100800 */
[----:B-1----:R-:W-:-:S03]  /*2e940*/  IMAD.MOV.U32 R0, RZ, RZ, R53 ;  /* 0x000000ffff007224 */ /* 0x002fc600078e0035 */
[----:B---3--:R-:W3:Y:S04]  /*2e950*/  LDL.LU.64 R52, [R1+0x16a8] ;  /* 0x0016a80001347983 */ /* 0x008ee80000300a00 */
[----:B------:R1:W-:Y:S04]  /*2e960*/  STL [R1+0x2308], R0 ;  /* 0x0023080001007387 */ /* 0x0003e80000100800 */
[----:B----4-:R4:W-:Y:S04]  /*2e970*/  STL [R1+0x2314], R50 ;  /* 0x0023143201007387 */ /* 0x0109e80000100800 */
[----:B------:R-:W3:Y:S01]  /*2e980*/  LDL.LU.64 R48, [R1+0x16c0] ;  /* 0x0016c00001307983 */ /* 0x000ee20000300a00 */
[----:B-1----:R-:W-:-:S05]  /*2e990*/  IMAD.MOV.U32 R0, RZ, RZ, R51 ;  /* 0x000000ffff007224 */ /* 0x002fca00078e0033 */
[----:B------:R1:W-:Y:S04]  /*2e9a0*/  STL [R1+0x2310], R0 ;  /* 0x0023100001007387 */ /* 0x0003e80000100800 */
[----:B------:R4:W-:Y:S04]  /*2e9b0*/  STL [R1+0x231c], R54 ;  /* 0x00231c3601007387 */ /* 0x0009e80000100800 */
[----:B----4-:R-:W4:Y:S01]  /*2e9c0*/  LDL.LU.64 R50, [R1+0x1578] ;  /* 0x0015780001327983 */ /* 0x010f220000300a00 */
        /* <DEDUP_REMOVED lines=24> */
[----:B------:R1:W-:Y:S02]  /*2eb50*/  STL [R1+0x2354], R44 ;  /* 0x0023542c01007387 */ /* 0x0003e40000100800 */
[----:B-1----:R-:W-:-:S02]  /*2eb60*/  IMAD.MOV.U32 R0, RZ, RZ, R45 ;  /* 0x000000ffff007224 */ /* 0x002fc400078e002d */
        /* <DEDUP_REMOVED lines=10> */
[----:B------:R1:W-:Y:S02]  /*2ec10*/  STL [R1+0x236c], R48 ;  /* 0x00236c3001007387 */ /* 0x0003e40000100800 */
[----:B-1----:R-:W-:-:S02]  /*2ec20*/  MOV R0, R49 ;  /* 0x0000003100007202 */ /* 0x002fc40000000f00 */
[----:B------:R-:W3:Y:S04]  /*2ec30*/  LDL.LU.64 R48, [R1+0x1800] ;  /* 0x0018000001307983 */ /* 0x000ee80000300a00 */
[----:B------:R1:W-:Y:S04]  /*2ec40*/  STL [R1+0x2368], R0 ;  /* 0x0023680001007387 */ /* 0x0003e80000100800 */
[----:B----4-:R4:W-:Y:S01]  /*2ec50*/  STL [R1+0x2374], R50 ;  /* 0x0023743201007387 */ /* 0x0109e20000100800 */
[----:B-1----:R-:W-:-:S03]  /*2ec60*/  IMAD.MOV.U32 R0, RZ, RZ, R51 ;  /* 0x000000ffff007224 */ /* 0x002fc600078e0033 */
[----:B----4-:R-:W4:Y:S04]  /*2ec70*/  LDL.LU.64 R50, [R1+0x1818] ;  /* 0x0018180001327983 */ /* 0x010f280000300a00 */
        /* <DEDUP_REMOVED lines=38> */
[----:B-1----:R-:W-:-:S02]  /*2eee0*/  IMAD.MOV.U32 R0, RZ, RZ, R49 ;  /* 0x000000ffff007224 */ /* 0x002fc400078e0031 */
[----:B------:R-:W3:Y:S04]  /*2eef0*/  LDL.LU.64 R48, [R1+0x428] ;  /* 0x0004280001307983 */ /* 0x000ee80000300a00 */
[----:B------:R1:W-:Y:S04]  /*2ef00*/  STL [R1+0x23c0], R0 ;  /* 0x0023c00001007387 */ /* 0x0003e80000100800 */
[----:B----4-:R4:W-:Y:S01]  /*2ef10*/  STL [R1+0x23cc], R50 ;  /* 0x0023cc3201007387 */ /* 0x0109e20000100800 */
[----:B-1----:R-:W-:-:S03]  /*2ef20*/  MOV R0, R51 ;  /* 0x0000003300007202 */ /* 0x002fc60000000f00 */
        /* <DEDUP_REMOVED lines=30> */
[----:B--2---:R2:W-:Y:S01]  /*2f110*/  STL [R1+0x240c], R46 ;  /* 0x00240c2e01007387 */ /* 0x0045e20000100800 */
[----:B-1----:R-:W-:-:S03]  /*2f120*/  MOV R0, R47 ;  /* 0x0000002f00007202 */ /* 0x002fc60000000f00 */
        /* <DEDUP_REMOVED lines=47> */
[----:B-1----:R-:W-:-:S03]  /*2f420*/  MOV R0, R53 ;  /* 0x0000003500007202 */ /* 0x002fc60000000f00 */
        /* <DEDUP_REMOVED lines=192> */
[----:B-1----:R-:W-:-:S05]  /*30030*/  MOV R0, R35 ;  /* 0x0000002300007202 */ /* 0x002fca0000000f00 */
[----:B------:R1:W-:Y:S04]  /*30040*/  STL [R1+0x25e8], R0 ;  /* 0x0025e80001007387 */ /* 0x0003e80000100800 */
[----:B------:R-:W-:Y:S01]  /*30050*/  STL [R1+0x25f4], R40 ;  /* 0x0025f42801007387 */ /* 0x000fe20000100800 */
[----:B-1----:R-:W-:-:S03]  /*30060*/  IMAD.MOV.U32 R0, RZ, RZ, R41 ;  /* 0x000000ffff007224 */ /* 0x002fc600078e0029 */
[----:B------:R-:W4:Y:S04]  /*30070*/  LDL.LU.64 R34, [R1+0x1938] ;  /* 0x0019380001227983 */ /* 0x000f280000300a00 */
[----:B------:R1:W-:Y:S04]  /*30080*/  STL [R1+0x25f0], R0 ;  /* 0x0025f00001007387 */ /* 0x0003e80000100800 */
[----:B------:R1:W-:Y:S02]  /*30090*/  STL [R1+0x25fc], R42 ;  /* 0x0025fc2a01007387 */ /* 0x0003e40000100800 */
[----:B-1----:R-:W-:-:S02]  /*300a0*/  IMAD.MOV.U32 R0, RZ, RZ, R43 ;  /* 0x000000ffff007224 */ /* 0x002fc400078e002b */
[----:B------:R-:W4:Y:S04]  /*300b0*/  LDL.LU.64 R40, [R1+0x18e0] ;  /* 0x0018e00001287983 */ /* 0x000f280000300a00 */
        /* <DEDUP_REMOVED lines=19> */
[----:B-1----:R-:W-:-:S03]  /*301f0*/  IMAD.MOV.U32 R0, RZ, RZ, R53 ;  /* 0x000000ffff007224 */ /* 0x002fc600078e0035 */
[----:B------:R-:W-:Y:S04]  /*30200*/  STL [R1+0x262c], R48 ;  /* 0x00262c3001007387 */ /* 0x000fe80000100800 */
        /* <DEDUP_REMOVED lines=16> */
[----:B------:R1:W-:Y:S02]  /*30310*/  STL [R1+0x2640], R0 ;  /* 0x0026400001007387 */ /* 0x0003e40000100800 */
[----:B-1----:R-:W-:Y:S02]  /*30320*/  MOV R0, R35 ;  /* 0x0000002300007202 */ /* 0x002fe40000000f00 */
[----:B------:R-:W-:Y:S04]  /*30330*/  STL [R1+0x2654], R40 ;  /* 0x0026542801007387 */ /* 0x000fe80000100800 */
        /* <DEDUP_REMOVED lines=540> */
[----:B-1----:R-:W-:Y:S02]  /*32500*/  IMAD.MOV.U32 R0, RZ, RZ, R35 ;  /* 0x000000ffff007224 */ /* 0x002fe400078e0023 */
        /* <DEDUP_REMOVED lines=40> */
[----:B------:R-:W4:Y:S04]  /*32790*/  LDL.LU.64 R42, [R1+0x1980] ;  /* 0x00198000012a7983 */ /* 0x000f280000300a00 */
[----:B------:R1:W-:Y:S04]  /*327a0*/  STL [R1+0x2ad8], R0 ;  /* 0x002ad80001007387 */ /* 0x0003e80000100800 */
[----:B------:R-:W-:Y:S04]  /*327b0*/  STL [R1+0x2ae4], R34 ;  /* 0x002ae42201007387 */ /* 0x000fe80000100800 */
[----:B------:R-:W4:Y:S01]  /*327c0*/  LDL.LU.64 R32, [R1+0x1988] ;  /* 0x0019880001207983 */ /* 0x000f220000300a00 */
[----:B-1----:R-:W-:-:S05]  /*327d0*/  IMAD.MOV.U32 R0, RZ, RZ, R35 ;  /* 0x000000ffff007224 */ /* 0x002fca00078e0023 */
[----:B------:R1:W-:Y:S04]  /*327e0*/  STL [R1+0x2ae0], R0 ;  /* 0x002ae00001007387 */ /* 0x0003e80000100800 */
[----:B--2---:R2:W-:Y:S01]  /*327f0*/  STL [R1+0x2aec], R44 ;  /* 0x002aec2c01007387 */ /* 0x0045e20000100800 */
[----:B-1----:R-:W-:-:S03]  /*32800*/  IMAD.MOV.U32 R0, RZ, RZ, R45 ;  /* 0x000000ffff007224 */ /* 0x002fc600078e002d */
[----:B--2---:R-:W2:Y:S04]  /*32810*/  LDL.LU.64 R44, [R1+0x1928] ;  /* 0x00192800012c7983 */ /* 0x004ea80000300a00 */
[----:B------:R3:W-:Y:S02]  /*32820*/  STL [R1+0x2ae8], R0 ;  /* 0x002ae80001007387 */ /* 0x0007e40000100800 */
[----:B---3--:R-:W-:Y:S02]  /*32830*/  MOV R0, R47 ;  /* 0x0000002f00007202 */ /* 0x008fe40000000f00 */
[----:B------:R1:W-:Y:S04]  /*32840*/  STL [R1+0x2af4], R46 ;  /* 0x002af42e01007387 */ /* 0x0003e80000100800 */
[----:B-1----:R-:W3:Y:S04]  /*32850*/  LDL.LU.64 R46, [R1+0x1930] ;  /* 0x00193000012e7983 */ /* 0x002ee80000300a00 */
[----:B------:R1:W-:Y:S04]  /*32860*/  STL [R1+0x2af0], R0 ;  /* 0x002af00001007387 */ /* 0x0003e80000100800 */
        /* <DEDUP_REMOVED lines=36> */
[----:B------:R1:W-:Y:S02]  /*32ab0*/  STL [R1+0x2b38], R0 ;  /* 0x002b380001007387 */ /* 0x0003e40000100800 */
[----:B-1----:R-:W-:Y:S02]  /*32ac0*/  IMAD.MOV.U32 R0, RZ, RZ, R45 ;  /* 0x000000ffff007224 */ /* 0x002fe400078e002d */
[----:B------:R-:W2:Y:S04]  /*32ad0*/  LDL.LU.64 R44, [R1+0x788] ;  /* 0x00078800012c7983 */ /* 0x000ea80000300a00 */
[----:B------:R3:W-:Y:S02]  /*32ae0*/  STL [R1+0x2b40], R0 ;  /* 0x002b400001007387 */ /* 0x0007e40000100800 */
[----:B---3--:R-:W-:-:S02]  /*32af0*/  IMAD.MOV.U32 R0, RZ, RZ, R47 ;  /* 0x000000ffff007224 */ /* 0x008fc400078e002f */
[----:B------:R1:W-:Y:S04]  /*32b00*/  STL [R1+0x2b4c], R46 ;  /* 0x002b4c2e01007387 */ /* 0x0003e80000100800 */
[----:B------:R-:W-:Y:S04]  /*32b10*/  STL [R1+0x2b54], R34 ;  /* 0x002b542201007387 */ /* 0x000fe80000100800 */
[----:B------:R3:W-:Y:S04]  /*32b20*/  STL [R1+0x2b48], R0 ;  /* 0x002b480001007387 */ /* 0x0007e80000100800 */
[----:B-1----:R-:W2:Y:S01]  /*32b30*/  LDL.LU.64 R46, [R1+0x718] ;  /* 0x00071800012e7983 */ /* 0x002ea20000300a00 */
[----:B---3--:R-:W-:-:S03]  /*32b40*/  MOV R0, R35 ;  /* 0x0000002300007202 */ /* 0x008fc60000000f00 */
[----:B----4-:R-:W-:Y:S04]  /*32b50*/  STL [R1+0x2b5c], R52 ;  /* 0x002b5c3401007387 */ /* 0x010fe80000100800 */
[----:B------:R1:W-:Y:S02]  /*32b60*/  STL [R1+0x2b50], R0 ;  /* 0x002b500001007387 */ /* 0x0003e40000100800 */
[----:B-1----:R-:W-:Y:S02]  /*32b70*/  IMAD.MOV.U32 R0, RZ, RZ, R53 ;  /* 0x000000ffff007224 */ /* 0x002fe400078e0035 */
[----:B------:R-:W3:Y:S04]  /*32b80*/  LDL.LU.64 R52, [R1+0x738] ;  /* 0x0007380001347983 */ /* 0x000ee80000300a00 */
[----:B------:R1:W-:Y:S04]  /*32b90*/  STL [R1+0x2b58], R0 ;  /* 0x002b580001007387 */ /* 0x0003e80000100800 */
[----:B------:R4:W-:Y:S01]  /*32ba0*/  STL [R1+0x2b64], R48 ;  /* 0x002b643001007387 */ /* 0x0009e20000100800 */
[----:B-1----:R-:W-:-:S03]  /*32bb0*/  IMAD.MOV.U32 R0, RZ, RZ, R49 ;  /* 0x000000ffff007224 */ /* 0x002fc600078e0031 */
[----:B------:R-:W-:Y:S04]  /*32bc0*/  STL [R1+0x2b6c], R50 ;  /* 0x002b6c3201007387 */ /* 0x000fe80000100800 */
[----:B------:R1:W-:Y:S04]  /*32bd0*/  STL [R1+0x2b60], R0 ;  /* 0x002b600001007387 */ /* 0x0003e80000100800 */
[----:B----4-:R-:W4:Y:S01]  /*32be0*/  LDL.LU.64 R48, [R1+0x1d00] ;  /* 0x001d000001307983 */ /* 0x010f220000300a00 */
        /* <DEDUP_REMOVED lines=21> */
[----:B-1----:R-:W-:-:S03]  /*32d40*/  MOV R0, R43 ;  /* 0x0000002b00007202 */ /* 0x002fc60000000f00 */
[----:B------:R-:W4:Y:S04]  /*32d50*/  LDL.LU.64 R34, [R1+0x1c48] ;  /* 0x001c480001227983 */ /* 0x000f280000300a00 */
[----:B------:R1:W-:Y:S04]  /*32d60*/  STL [R1+0x2b90], R0 ;  /* 0x002b900001007387 */ /* 0x0003e80000100800 */
[----:B--2---:R-:W-:Y:S04]  /*32d70*/  STL [R1+0x2b9c], R44 ;  /* 0x002b9c2c01007387 */ /* 0x004fe80000100800 */
[----:B------:R-:W2:Y:S01]  /*32d80*/  LDL.LU.64 R36, [R1+0x938] ;  /* 0x0009380001247983 */ /* 0x000ea20000300a00 */
[----:B-1----:R-:W-:-:S03]  /*32d90*/  IMAD.MOV.U32 R0, RZ, RZ, R45 ;  /* 0x000000ffff007224 */ /* 0x002fc600078e002d */
[----:B------:R-:W2:Y:S04]  /*32da0*/  LDL.LU.64 R38, [R1+0x8a8] ;  /* 0x0008a80001267983 */ /* 0x000ea80000300a00 */
[----:B------:R1:W-:Y:S04]  /*32db0*/  STL [R1+0x2b98], R0 ;  /* 0x002b980001007387 */ /* 0x0003e80000100800 */
[----:B------:R-:W-:Y:S04]  /*32dc0*/  STL [R1+0x2ba4], R46 ;  /* 0x002ba42e01007387 */ /* 0x000fe80000100800 */
[----:B------:R-:W2:Y:S01]  /*32dd0*/  LDL.LU.64 R40, [R1+0x808] ;  /* 0x0008080001287983 */ /* 0x000ea20000300a00 */
[----:B-1----:R-:W-:-:S03]  /*32de0*/  IMAD.MOV.U32 R0, RZ, RZ, R47 ;  /* 0x000000ffff007224 */ /* 0x002fc600078e002f */
[----:B------:R-:W2:Y:S04]  /*32df0*/  LDL.LU.64 R42, [R1+0x820] ;  /* 0x00082000012a7983 */ /* 0x000ea80000300a00 */
[----:B------:R1:W-:Y:S04]  /*32e00*/  STL [R1+0x2ba0], R0 ;  /* 0x002ba00001007387 */ /* 0x0003e80000100800 */
[----:B---3--:R3:W-:Y:S04]  /*32e10*/  STL [R1+0x2bac], R52 ;  /* 0x002bac3401007387 */ /* 0x0087e80000100800 */
[----:B------:R-:W2:Y:S01]  /*32e20*/  LDL.LU.64 R44, [R1+0x7a0] ;  /* 0x0007a000012c7983 */ /* 0x000ea20000300a00 */
[----:B-1----:R-:W-:-:S03]  /*32e30*/  IMAD.MOV.U32 R0, RZ, RZ, R53 ;  /* 0x000000ffff007224 */ /* 0x002fc600078e0035 */
[----:B---3--:R-:W3:Y:S04]  /*32e40*/  LDL.LU.64 R52, [R1+0x770] ;  /* 0x0007700001347983 */ /* 0x008ee80000300a00 */
[----:B------:R1:W-:Y:S04]  /*32e50*/  STL [R1+0x2ba8], R0 ;  /* 0x002ba80001007387 */ /* 0x0003e80000100800 */
[----:B----4-:R4:W-:Y:S01]  /*32e60*/  STL [R1+0x2bb4], R48 ;  /* 0x002bb43001007387 */ /* 0x0109e20000100800 */
[----:B-1----:R-:W-:-:S03]  /*32e70*/  MOV R0, R49 ;  /* 0x0000003100007202 */ /* 0x002fc60000000f00 */
[----:B------:R-:W3:Y:S04]  /*32e80*/  LDL.LU.64 R46, [R1+0x758] ;  /* 0x00075800012e7983 */ /* 0x000ee80000300a00 */
[----:B------:R-:W-:Y:S04]  /*32e90*/  STL [R1+0x2bbc], R50 ;  /* 0x002bbc3201007387 */ /* 0x000fe80000100800 */
[----:B------:R1:W-:Y:S04]  /*32ea0*/  STL [R1+0x2bb0], R0 ;  /* 0x002bb00001007387 */ /* 0x0003e80000100800 */
[----:B----4-:R-:W4:Y:S01]  /*32eb0*/  LDL.LU.64 R48, [R1+0x768] ;  /* 0x0007680001307983 */ /* 0x010f220000300a00 */
[----:B-1----:R-:W-:-:S03]  /*32ec0*/  IMAD.MOV.U32 R0, RZ, RZ, R51 ;  /* 0x000000ffff007224 */ /* 0x002fc600078e0033 */
[----:B------:R-:W-:Y:S04]  /*32ed0*/  STL [R1+0x2bc4], R26 ;  /* 0x002bc41a01007387 */ /* 0x000fe80000100800 */
[----:B------:R1:W-:Y:S04]  /*32ee0*/  STL [R1+0x2bb8], R0 ;  /* 0x002bb80001007387 */ /* 0x0003e80000100800 */
[----:B------:R-:W4:Y:S01]  /*32ef0*/  LDL.LU.64 R50, [R1+0x1d10] ;  /* 0x001d100001327983 */ /* 0x000f220000300a00 */
[----:B-1----:R-:W-:-:S03]  /*32f00*/  IMAD.MOV.U32 R0, RZ, RZ, R27 ;  /* 0x000000ffff007224 */ /* 0x002fc600078e001b */
[----:B------:R-:W-:Y:S04]  /*32f10*/  STL [R1+0x2bcc], R54 ;  /* 0x002bcc3601007387 */ /* 0x000fe80000100800 */
[----:B------:R1:W-:Y:S04]  /*32f20*/  STL [R1+0x2bc0], R0 ;  /* 0x002bc00001007387 */ /* 0x0003e80000100800 */
[----:B------:R-:W-:Y:S01]  /*32f30*/  STL [R1+0x2bd4], R28 ;  /* 0x002bd41c01007387 */ /* 0x000fe20000100800 */
[----:B-1----:R-:W-:-:S05]  /*32f40*/  IMAD.MOV.U32 R0, RZ, RZ, R55 ;  /* 0x000000ffff007224 */ /* 0x002fca00078e0037 */
[----:B------:R1:W-:Y:S04]  /*32f50*/  STL [R1+0x2bc8], R0 ;  /* 0x002bc80001007387 */ /* 0x0003e80000100800 */
[----:B------:R-:W4:Y:S01]  /*32f60*/  LDL.LU.64 R54, [R1+0x1d18] ;  /* 0x001d180001367983 */ /* 0x000f220000300a00 */
[----:B-1----:R-:W-:-:S03]  /*32f70*/  MOV R0, R29 ;  /* 0x0000001d00007202 */ /* 0x002fc60000000f00 */
[----:B------:R-:W-:Y:S04]  /*32f80*/  STL [R1+0x2bdc], R30 ;  /* 0x002bdc1e01007387 */ /* 0x000fe80000100800 */
[----:B------:R1:W-:Y:S04]  /*32f90*/  STL [R1+0x2bd0], R0 ;  /* 0x002bd00001007387 */ /* 0x0003e80000100800 */
[----:B------:R-:W-:Y:S01]  /*32fa0*/  STL [R1+0x2be4], R32 ;  /* 0x002be42001007387 */ /* 0x000fe20000100800 */
[----:B-1----:R-:W-:-:S05]  /*32fb0*/  IMAD.MOV.U32 R0, RZ, RZ, R31 ;  /* 0x000000ffff007224 */ /* 0x002fca00078e001f */
[----:B------:R1:W-:Y:S04]  /*32fc0*/  STL [R1+0x2bd8], R0 ;  /* 0x002bd80001007387 */ /* 0x0003e80000100800 */
[----:B------:R-:W-:Y:S01]  /*32fd0*/  STL [R1+0x2bec], R34 ;  /* 0x002bec2201007387 */ /* 0x000fe20000100800 */
[----:B-1----:R-:W-:-:S05]  /*32fe0*/  IMAD.MOV.U32 R0, RZ, RZ, R33 ;  /* 0x000000ffff007224 */ /* 0x002fca00078e0021 */
[----:B------:R1:W-:Y:S02]  /*32ff0*/  STL [R1+0x2be0], R0 ;  /* 0x002be00001007387 */ /* 0x0003e40000100800 */
[----:B-1----:R-:W-:Y:S02]  /*33000*/  IMAD.MOV.U32 R0, RZ, RZ, R35 ;  /* 0x000000ffff007224 */ /* 0x002fe400078e0023 */
[----:B--2---:R-:W-:Y:S04]  /*33010*/  STL [R1+0x2bf4], R36 ;  /* 0x002bf42401007387 */ /* 0x004fe80000100800 */
[----:B------:R1:W-:Y:S04]  /*33020*/  STL [R1+0x2be8], R0 ;  /* 0x002be80001007387 */ /* 0x0003e80000100800 */
[----:B------:R-:W-:Y:S01]  /*33030*/  STL [R1+0x2bfc], R38 ;  /* 0x002bfc2601007387 */ /* 0x000fe20000100800 */
[----:B-1----:R-:W-:-:S05]  /*33040*/  MOV R0, R37 ;  /* 0x0000002500007202 */ /* 0x002fca0000000f00 */
[----:B------:R1:W-:Y:S02]  /*33050*/  STL [R1+0x2bf0], R0 ;  /* 0x002bf00001007387 */ /* 0x0003e40000100800 */
[----:B-1----:R-:W-:Y:S02]  /*33060*/  IMAD.MOV.U32 R0, RZ, RZ, R39 ;  /* 0x000000ffff007224 */ /* 0x002fe400078e0027 */
[----:B------:R-:W-:Y:S04]  /*33070*/  STL [R1+0x2c04], R40 ;  /* 0x002c042801007387 */ /* 0x000fe80000100800 */
[----:B------:R1:W-:Y:S04]  /*33080*/  STL [R1+0x2bf8], R0 ;  /* 0x002bf80001007387 */ /* 0x0003e80000100800 */
[----:B------:R-:W-:Y:S01]  /*33090*/  STL [R1+0x2c0c], R42 ;  /* 0x002c0c2a01007387 */ /* 0x000fe20000100800 */
[----:B-1----:R-:W-:-:S05]  /*330a0*/  IMAD.MOV.U32 R0, RZ, RZ, R41 ;  /* 0x000000ffff007224 */ /* 0x002fca00078e0029 */
[----:B------:R1:W-:Y:S02]  /*330b0*/  STL [R1+0x2c00], R0 ;  /* 0x002c000001007387 */ /* 0x0003e40000100800 */
[----:B-1----:R-:W-:Y:S02]  /*330c0*/  IMAD.MOV.U32 R0, RZ, RZ, R43 ;  /* 0x000000ffff007224 */ /* 0x002fe400078e002b */
[----:B------:R-:W-:Y:S04]  /*330d0*/  STL [R1+0x2c14], R44 ;  /* 0x002c142c01007387 */ /* 0x000fe80000100800 */
[----:B------:R1:W-:Y:S04]  /*330e0*/  STL [R1+0x2c08], R0 ;  /* 0x002c080001007387 */ /* 0x0003e80000100800 */
[----:B---3--:R-:W-:Y:S01]  /*330f0*/  STL [R1+0x2c1c], R52 ;  /* 0x002c1c3401007387 */ /* 0x008fe20000100800 */
[----:B-1----:R-:W-:-:S05]  /*33100*/  MOV R0, R45 ;  /* 0x0000002d00007202 */ /* 0x002fca0000000f00 */
[----:B------:R1:W-:Y:S02]  /*33110*/  STL [R1+0x2c10], R0 ;  /* 0x002c100001007387 */ /* 0x0003e40000100800 */
[----:B-1----:R-:W-:Y:S02]  /*33120*/  IMAD.MOV.U32 R0, RZ, RZ, R53 ;  /* 0x000000ffff007224 */ /* 0x002fe400078e0035 */
[----:B------:R-:W1:Y:S01]  /*33130*/  S2R R53, SR_TID.X ;  /* 0x0000000000357919 */ /* 0x000e620000002100 */
[----:B------:R-:W-:Y:S04]  /*33140*/  STL [R1+0x2c24], R46 ;  /* 0x002c242e01007387 */ /* 0x000fe80000100800 */
[----:B------:R2:W-:Y:S02]  /*33150*/  STL [R1+0x2c18], R0 ;  /* 0x002c180001007387 */ /* 0x0005e40000100800 */
[----:B--2---:R-:W-:-:S02]  /*33160*/  IMAD.MOV.U32 R0, RZ, RZ, R47 ;  /* 0x000000ffff007224 */ /* 0x004fc400078e002f */
[----:B----4-:R-:W-:Y:S04]  /*33170*/  STL [R1+0x2c2c], R48 ;  /* 0x002c2c3001007387 */ /* 0x010fe80000100800 */
[----:B------:R2:W-:Y:S02]  /*33180*/  STL [R1+0x2c20], R0 ;  /* 0x002c200001007387 */ /* 0x0005e40000100800 */
[----:B--2---:R-:W-:Y:S01]  /*33190*/  IMAD.MOV.U32 R0, RZ, RZ, R49 ;  /* 0x000000ffff007224 */ /* 0x004fe200078e0031 */
[----:B-1----:R-:W-:-:S04]  /*331a0*/  LOP3.LUT R252, R53, 0x7, RZ, 0xc0, !PT ;  /* 0x0000000735fc7812 */ /* 0x002fc800078ec0ff */
[----:B------:R1:W-:Y:S01]  /*331b0*/  STL [R1+0x2c28], R0 ;  /* 0x002c280001007387 */ /* 0x0003e20000100800 */
[----:B------:R-:W-:-:S03]  /*331c0*/  MOV R2, R51 ;  /* 0x0000003300027202 */ /* 0x000fc60000000f00 */
[----:B------:R-:W-:Y:S01]  /*331d0*/  STL [R1+0x2c34], R50 ;  /* 0x002c343201007387 */ /* 0x000fe20000100800 */
[C---:B------:R-:W-:Y:S01]  /*331e0*/  LOP3.LUT R3, R53.reuse, 0x3, RZ, 0xc0, !PT ;  /* 0x0000000335037812 */ /* 0x040fe200078ec0ff */
[----:B------:R-:W-:Y:S02]  /*331f0*/  IMAD R252, R252, 0x110, RZ ;  /* 0x00000110fcfc7824 */ /* 0x000fe400078e02ff */
[----:B------:R2:W-:Y:S01]  /*33200*/  STL [R1+0x2c30], R2 ;  /* 0x002c300201007387 */ /* 0x0005e20000100800 */
[C---:B-1----:R-:W-:Y:S01]  /*33210*/  LOP3.LUT R0, R53.reuse, 0x1c, RZ, 0xc0, !PT ;  /* 0x0000001c35007812 */ /* 0x042fe200078ec0ff */
[----:B--2---:R-:W-:-:S04]  /*33220*/  IMAD.SHL.U32 R2, R53, 0x2, RZ ;  /* 0x0000000235027824 */ /* 0x004fc800078e00ff */
[----:B------:R-:W-:Y:S01]  /*33230*/  IMAD R0, R3, 0x220, R0 ;  /* 0x0000022003007824 */ /* 0x000fe200078e0200 */
[----:B------:R-:W-:Y:S01]  /*33240*/  LOP3.LUT R252, R252, 0x30, R2, 0x78, !PT ;  /* 0x00000030fcfc7812 */ /* 0x000fe200078e7802 */
[----:B------:R-:W-:Y:S01]  /*33250*/  IMAD.MOV.U32 R4, RZ, RZ, R55 ;  /* 0x000000ffff047224 */ /* 0x000fe200078e0037 */
[----:B------:R-:W-:Y:S04]  /*33260*/  STL [R1+0x2c3c], R54 ;  /* 0x002c3c3601007387 */ /* 0x000fe80000100800 */
[----:B------:R1:W-:Y:S04]  /*33270*/  STL [R1+0x2c38], R4 ;  /* 0x002c380401007387 */ /* 0x0003e80000100800 */
[----:B------:R-:W2:Y:S04]  /*33280*/  LDL.LU.64 R2, [R1+0x1ea8] ;  /* 0x001ea80001027983 */ /* 0x000ea80000300a00 */
[----:B-1----:R-:W3:Y:S04]  /*33290*/  LDL.LU.64 R4, [R1+0x1ea0] ;  /* 0x001ea00001047983 */ /* 0x002ee80000300a00 */
[----:B--2---:R1:W-:Y:S04]  /*332a0*/  STL.64 [R1+0x2118], R2 ;  /* 0x0021180201007387 */ /* 0x0043e80000100a00 */
[----:B-1----:R-:W2:Y:S04]  /*332b0*/  LDL.LU.64 R2, [R1+0x1e48] ;  /* 0x001e480001027983 */ /* 0x002ea80000300a00 */
[----:B---3--:R1:W-:Y:S04]  /*332c0*/  STL.64 [R1+0x2110], R4 ;  /* 0x0021100401007387 */ /* 0x0083e80000100a00 */
        /* <DEDUP_REMOVED lines=630> */
[----:B---3--:R2:W-:Y:S04]  /*35a30*/  STL.64 [R1+0x1730], R4 ;  /* 0x0017300401007387 */ /* 0x0085e80000100a00 */
        /* <DEDUP_REMOVED lines=872> */
[----:B------:R-:W-:Y:S01]  /*390c0*/  USHF.R.S32.HI UR8, URZ, 0x1f, UR4 ;  /* 0x0000001fff087899 */ /* 0x000fe20008011404 */
[----:B-1----:R-:W-:-:S02]  /*390d0*/  SHF.R.S32.HI R2, RZ, 0x1f, R57 ;  /* 0x0000001fff027819 */ /* 0x002fc40000011439 */
[----:B------:R-:W-:Y:S01]  /*390e0*/  SHF.R.S32.HI R3, RZ, 0x1f, R56 ;  /* 0x0000001fff037819 */ /* 0x000fe20000011438 */
[----:B------:R-:W-:Y:S01]  /*390f0*/  ULEA.HI UR4, UR8, UR4, URZ, 0x6 ;  /* 0x0000000408047291 */ /* 0x000fe2000f8f30ff */
[----:B------:R-:W-:Y:S02]  /*39100*/  SHF.L.U64.HI R2, R57, 0x2, R2 ;  /* 0x0000000239027819 */ /* 0x000fe40000010202 */
[----:B------:R-:W-:Y:S02]  /*39110*/  CS2R R176, SRZ ;  /* 0x0000000000b07805 */ /* 0x000fe4000001ff00 */
[----:B------:R-:W-:Y:S02]  /*39120*/  SHF.L.U64.HI R3, R56, 0x2, R3 ;  /* 0x0000000238037819 */ /* 0x000fe40000010203 */
        /* <DEDUP_REMOVED lines=11> */
[----:B--2---:R-:W-:Y:S02]  /*391e0*/  CS2R R4, SRZ ;  /* 0x0000000000047805 */ /* 0x004fe4000001ff00 */
        /* <DEDUP_REMOVED lines=63> */
[----:B------:R-:W-:Y:S01]  /*395e0*/  UMOV UR5, URZ ;  /* 0x000000ff00057c82 */ /* 0x000fe20008000000 */
[----:B------:R-:W-:Y:S01]  /*395f0*/  UMOV UR7, 0x1 ;  /* 0x0000000100077882 */ /* 0x000fe20000000000 */
[----:B------:R-:W-:Y:S01]  /*39600*/  USHF.R.S32.HI UR4, URZ, 0x6, UR4 ;  /* 0x00000006ff047899 */ /* 0x000fe20008011404 */
[----:B---3--:R-:W-:-:S11]  /*39610*/  UMOV UR8, 0xffffffff ;  /* 0xffffffff00087882 */ /* 0x008fd60000000000 */
.L_x_1:
[----:B------:R-:W2:Y:S01]  /*39620*/  LDL.LU.64 R116, [R1+0xd50] ;  /* 0x000d500001747983 */ /* 0x000ea20000300a00 */
[----:B------:R-:W-:-:S04]  /*39630*/  DEPBAR.LE SB0, 0x2 ;  /* 0x000080800000791a */ /* 0x000fc80000000000 */
[----:B------:R-:W2:Y:S01]  /*39640*/  LDL.LU.64 R118, [R1+0xd58] ;  /* 0x000d580001767983 */ /* 0x000ea20000300a00 */
[----:B------:R-:W-:-:S03]  /*39650*/  UIADD3 UR8, UPT, UPT, UR8, 0x1, URZ ;  /* 0x0000000108087890 */ /* 0x000fc6000fffe0ff */
[----:B------:R-:W3:Y:S01]  /*39660*/  LDL.LU.64 R112, [R1+0x130] ;  /* 0x0001300001707983 */ /* 0x000ee20000300a00 */
[----:B------:R-:W-:-:S03]  /*39670*/  UISETP.GT.AND UP0, UPT, UR8, 0x1, UPT ;  /* 0x000000010800788c */ /* 0x000fc6000bf04270 */
[----:B------:R-:W3:Y:S01]  /*39680*/  LDL.LU.64 R114, [R1+0x138] ;  /* 0x0001380001727983 */ /* 0x000ee20000300a00 */
[----:B------:R-:W-:-:S03]  /*39690*/  USEL UR8, UR8, URZ, !UP0 ;  /* 0x000000ff08087287 */ /* 0x000fc6000c000000 */
[----:B------:R-:W4:Y:S01]  /*396a0*/  LDL.LU.64 R108, [R1+0xd0] ;  /* 0x0000d000016c7983 */ /* 0x000f220000300a00 */
[----:B------:R-:W-:Y:S01]  /*396b0*/  ULEA UR10, UR8, UR38, 0x10 ;  /* 0x00000026080a7291 */ /* 0x000fe2000f8e80ff */
[----:B------:R-:W-:Y:S06]  /*396c0*/  BAR.SYNC.DEFER_BLOCKING 0x0 ;  /* 0x0000000000007b1d */ /* 0x000fec0000010000 */
[----:B------:R-:W4:Y:S04]  /*396d0*/  LDL.LU.64 R110, [R1+0xd8] ;  /* 0x0000d800016e7983 */ /* 0x000f280000300a00 */
[----:B------:R-:W4:Y:S04]  /*396e0*/  LDL.LU.64 R104, [R1+0xdf0] ;  /* 0x000df00001687983 */ /* 0x000f280000300a00 */
[----:B------:R-:W4:Y:S01]  /*396f0*/  LDL.LU.64 R106, [R1+0xdf8] ;  /* 0x000df800016a7983 */ /* 0x000f220000300a00 */
[----:B------:R-:W-:Y:S01]  /*39700*/  ULEA UR9, UR8, UR38, 0xf ;  /* 0x0000002608097291 */ /* 0x000fe2000f8e78ff */
[----:B------:R-:W-:-:S02]  /*39710*/  LOP3.LUT R57, R0, 0x40, RZ, 0x3c, !PT ;  /* 0x0000004000397812 */ /* 0x000fc400078e3cff */
[----:B------:R1:W-:Y:S01]  /*39720*/  STL [R1+0x3604], R2 ;  /* 0x0036040201007387 */ /* 0x0003e20000100800 */
[----:B------:R-:W-:-:S03]  /*39730*/  LOP3.LUT R56, R0, 0x60, RZ, 0x3c, !PT ;  /* 0x0000006000387812 */ /* 0x000fc600078e3cff */
[----:B-----5:R-:W1:Y:S04]  /*39740*/  LDSM.16.M88.4 R60, [R252+UR10] ;  /* 0x0000000afc3c783b */ /* 0x020e680008000200 */
[----:B------:R-:W-:Y:S01]  /*39750*/  STL [R1+0x3600], R3 ;  /* 0x0036000301007387 */ /* 0x000fe20000100800 */
[----:B-1----:R-:W-:-:S03]  /*39760*/  LOP3.LUT R2, R0, 0x20, RZ, 0x3c, !PT ;  /* 0x0000002000027812 */ /* 0x002fc600078e3cff */
[----:B------:R-:W-:Y:S04]  /*39770*/  LDS R68, [R0+UR9+0x20000] ;  /* 0x0200000900447984 */ /* 0x000fe80008000800 */
[----:B------:R-:W-:Y:S04]  /*39780*/  LDS R70, [R0+UR9+0x20800] ;  /* 0x0208000900467984 */ /* 0x000fe80008000800 */
[----:B------:R-:W-:Y:S04]  /*39790*/  LDS R69, [R2+UR9+0x20000] ;  /* 0x0200000902457984 */ /* 0x000fe80008000800 */
[----:B------:R-:W-:Y:S04]  /*397a0*/  LDS R71, [R2+UR9+0x20800] ;  /* 0x0208000902477984 */ /* 0x000fe80008000800 */
[----:B------:R-:W-:Y:S04]  /*397b0*/  LDS R72, [R57+UR9+0x20000] ;  /* 0x0200000939487984 */ /* 0x000fe80008000800 */
[----:B------:R-:W-:Y:S04]  /*397c0*/  LDS R74, [R57+UR9+0x20800] ;  /* 0x02080009394a7984 */ /* 0x000fe80008000800 */
[----:B------:R-:W-:Y:S04]  /*397d0*/  LDS R73, [R56+UR9+0x20000] ;  /* 0x0200000938497984 */ /* 0x000fe80008000800 */
[----:B------:R-:W-:Y:S04]  /*397e0*/  LDS R75, [R56+UR9+0x20800] ;  /* 0x02080009384b7984 */ /* 0x000fe80008000800 */
[----:B------:R-:W-:Y:S04]  /*397f0*/  STL [R1+0x4e3c], R62 ;  /* 0x004e3c3e01007387 */ /* 0x000fe80000100800 */
[----:B------:R-:W-:Y:S04]  /*39800*/  STL [R1+0x4e38], R63 ;  /* 0x004e383f01007387 */ /* 0x000fe80000100800 */
[----:B------:R-:W4:Y:S04]  /*39810*/  LDL.LU.64 R100, [R1+0x120] ;  /* 0x0001200001647983 */ /* 0x000f280000300a00 */
[----:B------:R-:W4:Y:S04]  /*39820*/  LDL.LU.64 R102, [R1+0x128] ;  /* 0x0001280001667983 */ /* 0x000f280000300a00 */
[----:B------:R-:W4:Y:S04]  /*39830*/  LDL.LU.64 R96, [R1+0xc0] ;  /* 0x0000c00001607983 */ /* 0x000f280000300a00 */
[----:B------:R-:W4:Y:S04]  /*39840*/  LDL.LU.64 R98, [R1+0xc8] ;  /* 0x0000c80001627983 */ /* 0x000f280000300a00 */
        /* <DEDUP_REMOVED lines=12> */
[----:B------:R-:W1:Y:S04]  /*39910*/  LDSM.16.M88.4 R56, [R252+UR10+0x800] ;  /* 0x0008000afc38783b */ /* 0x000e680008000200 */
[----:B------:R-:W-:Y:S04]  /*39920*/  LDS R76, [R0+UR9+0x20080] ;  /* 0x02008009004c7984 */ /* 0x000fe80008000800 */
[----:B------:R-:W-:Y:S04]  /*39930*/  LDS R78, [R0+UR9+0x20880] ;  /* 0x02088009004e7984 */ /* 0x000fe80008000800 */
[----:B------:R-:W-:Y:S04]  /*39940*/  LDS R77, [R2+UR9+0x20080] ;  /* 0x02008009024d7984 */ /* 0x000fe80008000800 */
[----:B------:R-:W3:Y:S04]  /*39950*/  LDS R79, [R2+UR9+0x20880] ;  /* 0x02088009024f7984 */ /* 0x000ee80008000800 */
[----:B------:R-:W-:Y:S04]  /*39960*/  LDS R84, [R0+UR9+0x20100] ;  /* 0x0201000900547984 */ /* 0x000fe80008000800 */
[----:B------:R-:W-:Y:S04]  /*39970*/  LDS R86, [R0+UR9+0x20900] ;  /* 0x0209000900567984 */ /* 0x000fe80008000800 */
[----:B------:R-:W-:Y:S04]  /*39980*/  LDS R85, [R2+UR9+0x20100] ;  /* 0x0201000902557984 */ /* 0x000fe80008000800 */
[----:B------:R-:W4:Y:S04]  /*39990*/  LDS R87, [R2+UR9+0x20900] ;  /* 0x0209000902577984 */ /* 0x000f280008000800 */
[----:B------:R-:W-:Y:S04]  /*399a0*/  LDS R64, [R0+UR9+0x20180] ;  /* 0x0201800900407984 */ /* 0x000fe80008000800 */
[----:B------:R-:W-:Y:S04]  /*399b0*/  LDS R66, [R0+UR9+0x20980] ;  /* 0x0209800900427984 */ /* 0x000fe80008000800 */
[----:B------:R-:W-:Y:S04]  /*399c0*/  LDS R65, [R2+UR9+0x20180] ;  /* 0x0201800902417984 */ /* 0x000fe80008000800 */
[----:B------:R-:W2:Y:S04]  /*399d0*/  LDS R67, [R2+UR9+0x20980] ;  /* 0x0209800902437984 */ /* 0x000ea80008000800 */
[----:B-1----:R-:W-:Y:S04]  /*399e0*/  STL [R1+0x4e28], R58 ;  /* 0x004e283a01007387 */ /* 0x002fe80000100800 */
[----:B------:R-:W-:Y:S04]  /*399f0*/  STL [R1+0x4e24], R59 ;  /* 0x004e243b01007387 */ /* 0x000fe80000100800 */
[----:B------:R-:W-:Y:S04]  /*39a00*/  LDSM.16.M88.4 R140, [R252+UR10+0x7800] ;  /* 0x0078000afc8c783b */ /* 0x000fe80008000200 */
[----:B------:R-:W-:Y:S04]  /*39a10*/  LDSM.16.M88.4 R136, [R252+UR10+0x8000] ;  /* 0x0080000afc88783b */ /* 0x000fe80008000200 */
[----:B------:R-:W-:Y:S04]  /*39a20*/  LDSM.16.M88.4 R132, [R252+UR10+0x8800] ;  /* 0x0088000afc84783b */ /* 0x000fe80008000200 */
[----:B------:R-:W-:Y:S04]  /*39a30*/  LDSM.16.M88.4 R128, [R252+UR10+0x9000] ;  /* 0x0090000afc80783b */ /* 0x000fe80008000200 */
[----:B------:R-:W-:Y:S01]  /*39a40*/  LDSM.16.M88.4 R124, [R252+UR10+0x9800] ;  /* 0x0098000afc7c783b */ /* 0x000fe20008000200 */
[-C--:B--2---:R-:W-:Y:S08]  /*39a50*/  HMMA.1688.F32.TF32 R120, R68, R60.reuse, R116 ;  /* 0x0000003c4478723c */ /* 0x084ff00000081074 */
[-C--:B------:R-:W-:Y:S08]  /*39a60*/  HMMA.1688.F32.TF32 R116, R72, R60.reuse, R176 ;  /* 0x0000003c4874723c */ /* 0x080ff000000810b0 */
[----:B---3--:R-:W-:Y:S11]  /*39a70*/  HMMA.1688.F32.TF32 R112, R76, R60, R112 ;  /* 0x0000003c4c70723c */ /* 0x008ff60000081070 */
[----:B------:R-:W-:Y:S01]  /*39a80*/  STL.64 [R1+0x9a0], R116 ;  /* 0x0009a07401007387 */ /* 0x000fe20000100a00 */
[----:B------:R-:W-:-:S03]  /*39a90*/  IMAD.MOV.U32 R3, RZ, RZ, R119 ;  /* 0x000000ffff037224 */ /* 0x000fc600078e0077 */
[----:B------:R-:W-:Y:S04]  /*39aa0*/  STL.64 [R1+0x7d0], R120 ;  /* 0x0007d07801007387 */ /* 0x000fe80000100a00 */
[----:B------:R-:W-:Y:S04]  /*39ab0*/  STL.64 [R1+0x7d8], R122 ;  /* 0x0007d87a01007387 */ /* 0x000fe80000100a00 */
[----:B------:R1:W-:Y:S01]  /*39ac0*/  STL [R1+0x9a8], R118 ;  /* 0x0009a87601007387 */ /* 0x0003e20000100800 */
[C---:B------:R-:W-:Y:S03]  /*39ad0*/  HMMA.1688.F32.TF32 R8, R80.reuse, R56, R8 ;  /* 0x000000385008723c */ /* 0x040fe60000081008 */
[----:B------:R-:W-:Y:S05]  /*39ae0*/  LDSM.16.M88.4 R120, [R252+UR10+0xa000] ;  /* 0x00a0000afc78783b */ /* 0x000fea0008000200 */
[-C--:B-1----:R-:W-:Y:S08]  /*39af0*/  HMMA.1688.F32.TF32 R116, R80, R60.reuse, R4 ;  /* 0x0000003c5074723c */ /* 0x082ff00000081004 */
[-C--:B----4-:R-:W-:Y:S01]  /*39b00*/  HMMA.1688.F32.TF32 R4, R84, R60.reuse, R108 ;  /* 0x0000003c5404723c */ /* 0x090fe2000008106c */
[----:B------:R-:W-:Y:S04]  /*39b10*/  STL [R1+0x4b04], R3 ;  /* 0x004b040301007387 */ /* 0x000fe80000100800 */
[----:B------:R-:W-:Y:S04]  /*39b20*/  STL.64 [R1+0x7b0], R112 ;  /* 0x0007b07001007387 */ /* 0x000fe80000100a00 */
[----:B------:R1:W-:Y:S01]  /*39b30*/  STL.64 [R1+0x7b8], R114 ;  /* 0x0007b87201007387 */ /* 0x0003e20000100a00 */
[-C--:B------:R-:W-:Y:S03]  /*39b40*/  HMMA.1688.F32.TF32 R108, R64, R60.reuse, R164 ;  /* 0x0000003c406c723c */ /* 0x080fe600000810a4 */
[----:B------:R-:W-:Y:S04]  /*39b50*/  STL.64 [R1+0xb90], R116 ;  /* 0x000b907401007387 */ /* 0x000fe80000100a00 */
[----:B------:R-:W-:Y:S01]  /*39b60*/  STL.64 [R1+0xb98], R118 ;  /* 0x000b987601007387 */ /* 0x000fe20000100a00 */
[-C--:B-1----:R-:W-:Y:S03]  /*39b70*/  HMMA.1688.F32.TF32 R112, R88, R60.reuse, R152 ;  /* 0x0000003c5870723c */ /* 0x082fe60000081098 */
[----:B------:R-:W-:Y:S04]  /*39b80*/  STL.64 [R1+0x780], R4 ;  /* 0x0007800401007387 */ /* 0x000fe80000100a00 */
[----:B------:R1:W-:Y:S04]  /*39b90*/  STL.64 [R1+0x788], R6 ;  /* 0x0007880601007387 */ /* 0x0003e80000100a00 */
[----:B------:R-:W-:Y:S04]  /*39ba0*/  LDSM.16.M88.4 R116, [R252+UR10+0xa800] ;  /* 0x00a8000afc74783b */ /* 0x000fe80008000200 */
[----:B------:R-:W-:Y:S01]  /*39bb0*/  LDSM.16.M88.4 R152, [R252+UR10+0x6000] ;  /* 0x0060000afc98783b */ /* 0x000fe20008000200 */
[----:B-1----:R-:W-:Y:S08]  /*39bc0*/  HMMA.1688.F32.TF32 R4, R92, R60, R16 ;  /* 0x0000003c5c04723c */ /* 0x002ff00000081010 */
[-C--:B------:R-:W-:Y:S08]  /*39bd0*/  HMMA.1688.F32.TF32 R60, R68, R56.reuse, R104 ;  /* 0x00000038443c723c */ /* 0x080ff00000081068 */
[-C--:B------:R-:W-:Y:S01]  /*39be0*/  HMMA.1688.F32.TF32 R16, R72, R56.reuse, R180 ;  /* 0x000000384810723c */ /* 0x080fe200000810b4 */
[----:B------:R-:W-:Y:S04]  /*39bf0*/  STL.64 [R1+0xdb0], R112 ;  /* 0x000db07001007387 */ /* 0x000fe80000100a00 */
[----:B------:R-:W-:Y:S04]  /*39c00*/  STL.64 [R1+0xdb8], R114 ;  /* 0x000db87201007387 */ /* 0x000fe80000100a00 */
[----:B------:R-:W-:Y:S04]  /*39c10*/  STL.64 [R1+0x800], R108 ;  /* 0x0008006c01007387 */ /* 0x000fe80000100a00 */
[----:B------:R-:W-:Y:S04]  /*39c20*/  STL.64 [R1+0x808], R110 ;  /* 0x0008086e01007387 */ /* 0x000fe80000100a00 */
[----:B------:R-:W-:Y:S04]  /*39c30*/  STL.64 [R1+0xe80], R4 ;  /* 0x000e800401007387 */ /* 0x000fe80000100a00 */
[----:B------:R1:W-:Y:S04]  /*39c40*/  STL.64 [R1+0xe88], R6 ;  /* 0x000e880601007387 */ /* 0x0003e80000100a00 */
[----:B------:R-:W-:Y:S04]  /*39c50*/  STL.64 [R1+0x730], R60 ;  /* 0x0007303c01007387 */ /* 0x000fe80000100a00 */
[----:B------:R-:W-:Y:S01]  /*39c60*/  STL.64 [R1+0x738], R62 ;  /* 0x0007383e01007387 */ /* 0x000fe20000100a00 */
[-C--:B-1----:R-:W-:Y:S03]  /*39c70*/  HMMA.1688.F32.TF32 R4, R76, R56.reuse, R100 ;  /* 0x000000384c04723c */ /* 0x082fe60000081064 */
[----:B------:R-:W2:Y:S04]  /*39c80*/  LDL.LU.64 R100, [R1+0x720] ;  /* 0x0007200001647983 */ /* 0x000ea80000300a00 */
[----:B------:R-:W-:Y:S04]  /*39c90*/  STL.64 [R1+0x920], R16 ;  /* 0x0009201001007387 */ /* 0x000fe80000100a00 */
[----:B------:R-:W-:Y:S04]  /*39ca0*/  STL.64 [R1+0x928], R18 ;  /* 0x0009281201007387 */ /* 0x000fe80000100a00 */
[----:B------:R-:W2:Y:S04]  /*39cb0*/  LDL.LU.64 R102, [R1+0x728] ;  /* 0x0007280001667983 */ /* 0x000ea80000300a00 */
[----:B------:R-:W-:Y:S04]  /*39cc0*/  STL.64 [R1+0x6f0], R4 ;  /* 0x0006f00401007387 */ /* 0x000fe80000100a00 */
[----:B------:R1:W-:Y:S04]  /*39cd0*/  STL.64 [R1+0x6f8], R6 ;  /* 0x0006f80601007387 */ /* 0x0003e80000100a00 */
[----:B------:R-:W3:Y:S01]  /*39ce0*/  LDL.LU.64 R108, [R1+0x140] ;  /* 0x00014000016c7983 */ /* 0x000ee20000300a00 */
[-C--:B-1----:R-:W-:Y:S03]  /*39cf0*/  HMMA.1688.F32.TF32 R4, R84, R56.reuse, R96 ;  /* 0x000000385404723c */ /* 0x082fe60000081060 */
[----:B------:R-:W-:Y:S04]  /*39d00*/  STL.64 [R1+0xb20], R8 ;  /* 0x000b200801007387 */ /* 0x000fe80000100a00 */
[----:B------:R-:W-:Y:S04]  /*39d10*/  STL.64 [R1+0xb28], R10 ;  /* 0x000b280a01007387 */ /* 0x000fe80000100a00 */
[----:B------:R-:W3:Y:S08]  /*39d20*/  LDL.LU.64 R110, [R1+0x148] ;  /* 0x00014800016e7983 */ /* 0x000ef00000300a00 */
[----:B------:R-:W-:Y:S04]  /*39d30*/  STL.64 [R1+0x6e0], R4 ;  /* 0x0006e00401007387 */ /* 0x000fe80000100a00 */
[----:B------:R1:W-:Y:S01]  /*39d40*/  STL.64 [R1+0x6e8], R6 ;  /* 0x0006e80601007387 */ /* 0x0003e20000100a00 */
[-C--:B------:R-:W-:Y:S03]  /*39d50*/  HMMA.1688.F32.TF32 R16, R88, R56.reuse, R156 ;  /* 0x000000385810723c */ /* 0x080fe6000008109c */
[----:B------:R-:W4:Y:S04]  /*39d60*/  LDL.LU.64 R96, [R1+0x110] ;  /* 0x0001100001607983 */ /* 0x000f280000300a00 */
[----:B------:R-:W4:Y:S01]  /*39d70*/  LDL.LU.64 R98, [R1+0x118] ;  /* 0x0001180001627983 */ /* 0x000f220000300a00 */
[-C--:B-1----:R-:W-:Y:S03]  /*39d80*/  HMMA.1688.F32.TF32 R4, R92, R56.reuse, R20 ;  /* 0x000000385c04723c */ /* 0x082fe60000081014 */
[----:B------:R-:W1:Y:S04]  /*39d90*/  LDSM.16.M88.4 R20, [R252+UR10+0x1000] ;  /* 0x0010000afc14783b */ /* 0x000e680008000200 */
[----:B------:R-:W4:Y:S01]  /*39da0*/  LDL.LU.64 R60, [R1+0x6a0] ;  /* 0x0006a000013c7983 */ /* 0x000f220000300a00 */
[----:B------:R-:W-:Y:S03]  /*39db0*/  HMMA.1688.F32.TF32 R8, R64, R56, R184 ;  /* 0x000000384008723c */ /* 0x000fe600000810b8 */
[----:B------:R-:W4:Y:S04]  /*39dc0*/  LDL.LU.64 R62, [R1+0x6a8] ;  /* 0x0006a800013e7983 */ /* 0x000f280000300a00 */
[----:B------:R-:W-:Y:S04]  /*39dd0*/  STL.64 [R1+0xd30], R16 ;  /* 0x000d301001007387 */ /* 0x000fe80000100a00 */
[----:B------:R-:W-:Y:S04]  /*39de0*/  STL.64 [R1+0xd38], R18 ;  /* 0x000d381201007387 */ /* 0x000fe80000100a00 */
[----:B------:R-:W1:Y:S04]  /*39df0*/  LDSM.16.M88.4 R16, [R252+UR10+0x1800] ;  /* 0x0018000afc10783b */ /* 0x000e680008000200 */
[----:B------:R-:W-:Y:S04]  /*39e00*/  LDSM.16.M88.4 R156, [R252+UR10+0x5800] ;  /* 0x0058000afc9c783b */ /* 0x000fe80008000200 */
[----:B------:R-:W-:Y:S04]  /*39e10*/  STL.64 [R1+0x7e0], R8 ;  /* 0x0007e00801007387 */ /* 0x000fe80000100a00 */
[----:B------:R-:W-:Y:S04]  /*39e20*/  STL.64 [R1+0x7e8], R10 ;  /* 0x0007e80a01007387 */ /* 0x000fe80000100a00 */
[----:B------:R-:W1:Y:S04]  /*39e30*/  LDSM.16.M88.4 R8, [R252+UR10+0x2000] ;  /* 0x0020000afc08783b */ /* 0x000e680008000200 */
[----:B-1----:R-:W-:Y:S04]  /*39e40*/  STL [R1+0x4e30], R22 ;  /* 0x004e301601007387 */ /* 0x002fe80000100800 */
[----:B------:R-:W-:Y:S04]  /*39e50*/  STL.64 [R1+0xe60], R4 ;  /* 0x000e600401007387 */ /* 0x000fe80000100a00 */
[----:B------:R-:W-:Y:S04]  /*39e60*/  STL.64 [R1+0xe68], R6 ;  /* 0x000e680601007387 */ /* 0x000fe80000100a00 */
[----:B------:R-:W1:Y:S04]  /*39e70*/  LDSM.16.M88.4 R4, [R252+UR10+0x2800] ;  /* 0x0028000afc04783b */ /* 0x000e680008000200 */
[----:B------:R-:W-:Y:S04]  /*39e80*/  STL [R1+0x4e2c], R23 ;  /* 0x004e2c1701007387 */ /* 0x000fe80000100800 */
[----:B------:R-:W-:Y:S04]  /*39e90*/  STL [R1+0x4e34], R18 ;  /* 0x004e341201007387 */ /* 0x000fe80000100800 */
[----:B------:R-:W-:Y:S04]  /*39ea0*/  STL [R1+0x4e20], R19 ;  /* 0x004e201301007387 */ /* 0x000fe80000100800 */
[----:B------:R-:W-:Y:S04]  /*39eb0*/  STL [R1+0x4e40], R10 ;  /* 0x004e400a01007387 */ /* 0x000fe80000100800 */
[----:B------:R-:W-:Y:S04]  /*39ec0*/  STL [R1+0x4e1c], R11 ;  /* 0x004e1c0b01007387 */ /* 0x000fe80000100800 */
[----:B-1----:R-:W-:Y:S04]  /*39ed0*/  STL [R1+0x4e44], R6 ;  /* 0x004e440601007387 */ /* 0x002fe80000100800 */
[----:B------:R-:W-:Y:S04]  /*39ee0*/  STL [R1+0x4e18], R7 ;  /* 0x004e180701007387 */ /* 0x000fe80000100800 */
[----:B------:R-:W4:Y:S04]  /*39ef0*/  LDL.LU.64 R104, [R1+0x160] ;  /* 0x0001600001687983 */ /* 0x000f280000300a00 */
[----:B------:R-:W4:Y:S01]  /*39f00*/  LDL.LU.64 R106, [R1+0x168] ;  /* 0x00016800016a7983 */ /* 0x000f220000300a00 */
[----:B--2---:R-:W-:-:S15]  /*39f10*/  HMMA.1688.F32.TF32 R56, R68, R20, R100 ;  /* 0x000000144438723c */ /* 0x004fde0000081064 */
[----:B------:R-:W-:-:S04]  /*39f20*/  NOP ;  /* 0x0000000000007918 */ /* 0x000fc80000000000 */
[----:B------:R-:W-:Y:S04]  /*39f30*/  STL.64 [R1+0x660], R56 ;  /* 0x0006603801007387 */ /* 0x000fe80000100a00 */
[----:B------:R1:W-:Y:S04]  /*39f40*/  STL.64 [R1+0x668], R58 ;  /* 0x0006683a01007387 */ /* 0x0003e80000100a00 */
[----:B------:R-:W2:Y:S04]  /*39f50*/  LDL.LU.64 R100, [R1+0x100] ;  /* 0x0001000001647983 */ /* 0x000ea80000300a00 */
[----:B------:R-:W2:Y:S01]  /*39f60*/  LDL.LU.64 R102, [R1+0x108] ;  /* 0x0001080001667983 */ /* 0x000ea20000300a00 */
[-C--:B-1----:R-:W-:Y:S08]  /*39f70*/  HMMA.1688.F32.TF32 R56, R72, R20.reuse, R216 ;  /* 0x000000144838723c */ /* 0x082ff000000810d8 */
[-C--:B---3--:R-:W-:Y:S08]  /*39f80*/  HMMA.1688.F32.TF32 R112, R76, R20.reuse, R108 ;  /* 0x000000144c70723c */ /* 0x088ff0000008106c */
[-C--:B------:R-:W-:Y:S03]  /*39f90*/  HMMA.1688.F32.TF32 R108, R80, R20.reuse, R200 ;  /* 0x00000014506c723c */ /* 0x080fe600000810c8 */
[----:B------:R-:W-:Y:S04]  /*39fa0*/  STL.64 [R1+0x8a0], R56 ;  /* 0x0008a03801007387 */ /* 0x000fe80000100a00 */
[----:B------:R4:W-:Y:S02]  /*39fb0*/  STL.64 [R1+0x8a8], R58 ;  /* 0x0008a83a01007387 */ /* 0x0009e40000100a00 */
[-C--:B----4-:R-:W-:Y:S02]  /*39fc0*/  HMMA.1688.F32.TF32 R56, R84, R20.reuse, R96 ;  /* 0x000000145438723c */ /* 0x090fe40000081060 */
[----:B------:R-:W-:Y:S04]  /*39fd0*/  STL.64 [R1+0x640], R112 ;  /* 0x0006407001007387 */ /* 0x000fe80000100a00 */
[----:B------:R-:W-:Y:S04]  /*39fe0*/  STL.64 [R1+0x648], R114 ;  /* 0x0006487201007387 */ /* 0x000fe80000100a00 */
[----:B------:R-:W3:Y:S04]  /*39ff0*/  LDL.LU.64 R96, [R1+0x4d0] ;  /* 0x0004d00001607983 */ /* 0x000ee80000300a00 */
[----:B------:R-:W-:Y:S04]  /*3a000*/  STL.64 [R1+0xaa0], R108 ;  /* 0x000aa06c01007387 */ /* 0x000fe80000100a00 */
[----:B------:R1:W-:Y:S04]  /*3a010*/  STL.64 [R1+0xaa8], R110 ;  /* 0x000aa86e01007387 */ /* 0x0003e80000100a00 */
[----:B------:R-:W3:Y:S04]  /*3a020*/  LDL.LU.64 R98, [R1+0x4d8] ;  /* 0x0004d80001627983 */ /* 0x000ee80000300a00 */
[----:B------:R-:W-:Y:S01]  /*3a030*/  STL.64 [R1+0x670], R56 ;  /* 0x0006703801007387 */ /* 0x000fe20000100a00 */
[-C--:B-1----:R-:W-:Y:S03]  /*3a040*/  HMMA.1688.F32.TF32 R108, R88, R20.reuse, R172 ;  /* 0x00000014586c723c */ /* 0x082fe600000810ac */
[----:B------:R1:W-:Y:S04]  /*3a050*/  STL.64 [R1+0x678], R58 ;  /* 0x0006783a01007387 */ /* 0x0003e80000100a00 */
[----:B------:R-:W-:Y:S01]  /*3a060*/  LDSM.16.M88.4 R112, [R252+UR10+0xb000] ;  /* 0x00b0000afc70783b */ /* 0x000fe20008000200 */
[-C--:B------:R-:W-:Y:S08]  /*3a070*/  HMMA.1688.F32.TF32 R24, R92, R20.reuse, R24 ;  /* 0x000000145c18723c */ /* 0x080ff00000081018 */
[----:B-1----:R-:W-:Y:S03]  /*3a080*/  HMMA.1688.F32.TF32 R56, R64, R20, R228 ;  /* 0x000000144038723c */ /* 0x002fe600000810e4 */
[----:B------:R-:W-:Y:S04]  /*3a090*/  STL.64 [R1+0xcb0], R108 ;  /* 0x000cb06c01007387 */ /* 0x000fe80000100a00 */
[----:B------:R-:W-:Y:S01]  /*3a0a0*/  STL.64 [R1+0xcb8], R110 ;  /* 0x000cb86e01007387 */ /* 0x000fe20000100a00 */
[-C--:B------:R-:W-:Y:S11]  /*3a0b0*/  HMMA.1688.F32.TF32 R20, R68, R16.reuse, R60 ;  /* 0x000000104414723c */ /* 0x080ff6000008103c */
[----:B------:R-:W-:Y:S04]  /*3a0c0*/  STL.64 [R1+0x770], R56 ;  /* 0x0007703801007387 */ /* 0x000fe80000100a00 */
[----:B------:R-:W-:Y:S04]  /*3a0d0*/  STL.64 [R1+0x778], R58 ;  /* 0x0007783a01007387 */ /* 0x000fe80000100a00 */
[----:B------:R-:W4:Y:S04]  /*3a0e0*/  LDL.LU.64 R60, [R1+0x180] ;  /* 0x00018000013c7983 */ /* 0x000f280000300a00 */
[----:B------:R-:W-:Y:S04]  /*3a0f0*/  STL.64 [R1+0xe40], R24 ;  /* 0x000e401801007387 */ /* 0x000fe80000100a00 */
[----:B------:R1:W-:Y:S04]  /*3a100*/  STL.64 [R1+0xe48], R26 ;  /* 0x000e481a01007387 */ /* 0x0003e80000100a00 */
[----:B------:R-:W4:Y:S04]  /*3a110*/  LDL.LU.64 R62, [R1+0x188] ;  /* 0x00018800013e7983 */ /* 0x000f280000300a00 */
[----:B------:R-:W-:Y:S04]  /*3a120*/  STL.64 [R1+0x5a0], R20 ;  /* 0x0005a01401007387 */ /* 0x000fe80000100a00 */
[----:B------:R1:W-:Y:S02]  /*3a130*/  STL.64 [R1+0x5a8], R22 ;  /* 0x0005a81601007387 */ /* 0x0003e40000100a00 */
[-C--:B-1----:R-:W-:Y:S02]  /*3a140*/  HMMA.1688.F32.TF32 R24, R76, R16.reuse, R104 ;  /* 0x000000104c18723c */ /* 0x082fe40000081068 */
[----:B------:R-:W4:Y:S04]  /*3a150*/  LDL.LU.64 R56, [R1+0xf0] ;  /* 0x0000f00001387983 */ /* 0x000f280000300a00 */
[----:B------:R-:W4:Y:S02]  /*3a160*/  LDL.LU.64 R58, [R1+0xf8] ;  /* 0x0000f800013a7983 */ /* 0x000f240000300a00 */
[-C--:B------:R-:W-:Y:S08]  /*3a170*/  HMMA.1688.F32.TF32 R20, R72, R16.reuse, R212 ;  /* 0x000000104814723c */ /* 0x080ff000000810d4 */
[-C--:B------:R-:W-:Y:S11]  /*3a180*/  HMMA.1688.F32.TF32 R104, R80, R16.reuse, R192 ;  /* 0x000000105068723c */ /* 0x080ff600000810c0 */
[----:B------:R-:W-:Y:S04]  /*3a190*/  STL.64 [R1+0x820], R20 ;  /* 0x0008201401007387 */ /* 0x000fe80000100a00 */
[----:B------:R-:W-:Y:S04]  /*3a1a0*/  STL.64 [R1+0x828], R22 ;  /* 0x0008281601007387 */ /* 0x000fe80000100a00 */
[----:B------:R1:W-:Y:S04]  /*3a1b0*/  STL.64 [R1+0x570], R24 ;  /* 0x0005701801007387 */ /* 0x0003e80000100a00 */
[----:B------:R1:W-:Y:S04]  /*3a1c0*/  STL.64 [R1+0x578], R26 ;  /* 0x0005781a01007387 */ /* 0x0003e80000100a00 */
[----:B-1----:R-:W4:Y:S04]  /*3a1d0*/  LDL.LU.64 R24, [R1+0x490] ;  /* 0x0004900001187983 */ /* 0x002f280000300a00 */
[----:B------:R-:W-:Y:S04]  /*3a1e0*/  STL.64 [R1+0xa30], R104 ;  /* 0x000a306801007387 */ /* 0x000fe80000100a00 */
[----:B------:R1:W-:Y:S04]  /*3a1f0*/  STL.64 [R1+0xa38], R106 ;  /* 0x000a386a01007387 */ /* 0x0003e80000100a00 */
[----:B------:R-:W4:Y:S01]  /*3a200*/  LDL.LU.64 R26, [R1+0x498] ;  /* 0x00049800011a7983 */ /* 0x000f220000300a00 */
[-C--:B------:R-:W-:Y:S08]  /*3a210*/  HMMA.1688.F32.TF32 R108, R88, R16.reuse, R168 ;  /* 0x00000010586c723c */ /* 0x080ff000000810a8 */
[-C--:B-1----:R-:W-:Y:S08]  /*3a220*/  HMMA.1688.F32.TF32 R104, R64, R16.reuse, R224 ;  /* 0x000000104068723c */ /* 0x082ff000000810e0 */
[-C--:B--2---:R-:W-:Y:S08]  /*3a230*/  HMMA.1688.F32.TF32 R20, R84, R16.reuse, R100 ;  /* 0x000000105414723c */ /* 0x084ff00000081064 */
[----:B------:R-:W-:Y:S11]  /*3a240*/  HMMA.1688.F32.TF32 R100, R92, R16, R28 ;  /* 0x000000105c64723c */ /* 0x000ff6000008101c */
[----:B------:R1:W-:Y:S04]  /*3a250*/  STL.64 [R1+0x5d0], R20 ;  /* 0x0005d01401007387 */ /* 0x0003e80000100a00 */
[----:B------:R2:W-:Y:S04]  /*3a260*/  STL.64 [R1+0x5d8], R22 ;  /* 0x0005d81601007387 */ /* 0x0005e80000100a00 */
[----:B-1----:R-:W4:Y:S04]  /*3a270*/  LDL.LU.64 R20, [R1+0x1a0] ;  /* 0x0001a00001147983 */ /* 0x002f280000300a00 */
[----:B--2---:R-:W2:Y:S04]  /*3a280*/  LDL.LU.64 R22, [R1+0x1a8] ;  /* 0x0001a80001167983 */ /* 0x004ea80000300a00 */
[----:B------:R-:W-:Y:S04]  /*3a290*/  STL.64 [R1+0xc40], R108 ;  /* 0x000c406c01007387 */ /* 0x000fe80000100a00 */
[----:B------:R-:W-:Y:S04]  /*3a2a0*/  STL.64 [R1+0xc48], R110 ;  /* 0x000c486e01007387 */ /* 0x000fe80000100a00 */
[----:B------:R-:W-:Y:S04]  /*3a2b0*/  STL.64 [R1+0x6d0], R104 ;  /* 0x0006d06801007387 */ /* 0x000fe80000100a00 */
[----:B------:R-:W-:Y:S04]  /*3a2c0*/  STL.64 [R1+0x6d8], R106 ;  /* 0x0006d86a01007387 */ /* 0x000fe80000100a00 */
[----:B------:R-:W2:Y:S04]  /*3a2d0*/  LDL.LU.64 R16, [R1+0xe0] ;  /* 0x0000e00001107983 */ /* 0x000ea80000300a00 */
[----:B------:R-:W-:Y:S04]  /*3a2e0*/  STL.64 [R1+0xe20], R100 ;  /* 0x000e206401007387 */ /* 0x000fe80000100a00 */
[----:B------:R1:W-:Y:S04]  /*3a2f0*/  STL.64 [R1+0xe28], R102 ;  /* 0x000e286601007387 */ /* 0x0003e80000100a00 */
[----:B------:R-:W2:Y:S01]  /*3a300*/  LDL.LU.64 R18, [R1+0xe8] ;  /* 0x0000e80001127983 */ /* 0x000ea20000300a00 */
[-C--:B---3--:R-:W-:Y:S03]  /*3a310*/  HMMA.1688.F32.TF32 R28, R68, R8.reuse, R96 ;  /* 0x00000008441c723c */ /* 0x088fe60000081060 */
[----:B------:R-:W-:Y:S05]  /*3a320*/  LDSM.16.M88.4 R108, [R252+UR10+0xb800] ;  /* 0x00b8000afc6c783b */ /* 0x000fea0008000200 */
[-C--:B-1----:R-:W-:Y:S11]  /*3a330*/  HMMA.1688.F32.TF32 R100, R72, R8.reuse, R208 ;  /* 0x000000084864723c */ /* 0x082ff600000810d0 */
[----:B------:R-:W-:Y:S04]  /*3a340*/  STL.64 [R1+0x500], R28 ;  /* 0x0005001c01007387 */ /* 0x000fe80000100a00 */
[----:B------:R1:W-:Y:S02]  /*3a350*/  STL.64 [R1+0x508], R30 ;  /* 0x0005081e01007387 */ /* 0x0003e40000100a00 */
[-C--:B-1----:R-:W-:Y:S02]  /*3a360*/  HMMA.1688.F32.TF32 R28, R80, R8.reuse, R188 ;  /* 0x00000008501c723c */ /* 0x082fe400000810bc */
[----:B------:R-:W-:Y:S06]  /*3a370*/  STL.64 [R1+0x7f0], R100 ;  /* 0x0007f06401007387 */ /* 0x000fec0000100a00 */
[-C--:B----4-:R-:W-:Y:S01]  /*3a380*/  HMMA.1688.F32.TF32 R96, R76, R8.reuse, R60 ;  /* 0x000000084c60723c */ /* 0x090fe2000008103c */
[----:B------:R-:W-:Y:S07]  /*3a390*/  STL.64 [R1+0x7f8], R102 ;  /* 0x0007f86601007387 */ /* 0x000fee0000100a00 */
[-C--:B------:R-:W-:Y:S11]  /*3a3a0*/  HMMA.1688.F32.TF32 R60, R84, R8.reuse, R56 ;  /* 0x00000008543c723c */ /* 0x080ff60000081038 */
[----:B------:R-:W-:Y:S04]  /*3a3b0*/  STL.64 [R1+0x4f0], R96 ;  /* 0x0004f06001007387 */ /* 0x000fe80000100a00 */
[----:B------:R-:W-:Y:S01]  /*3a3c0*/  STL.64 [R1+0x4f8], R98 ;  /* 0x0004f86201007387 */ /* 0x000fe20000100a00 */
[-C--:B------:R-:W-:Y:S03]  /*3a3d0*/  HMMA.1688.F32.TF32 R56, R88, R8.reuse, R12 ;  /* 0x000000085838723c */ /* 0x080fe6000008100c */
[----:B------:R-:W-:Y:S04]  /*3a3e0*/  STL.64 [R1+0xa00], R28 ;  /* 0x000a001c01007387 */ /* 0x000fe80000100a00 */
[----:B------:R1:W-:Y:S01]  /*3a3f0*/  STL.64 [R1+0xa08], R30 ;  /* 0x000a081e01007387 */ /* 0x0003e20000100a00 */
[-C--:B------:R-:W-:Y:S08]  /*3a400*/  HMMA.1688.F32.TF32 R12, R92, R8.reuse, R32 ;  /* 0x000000085c0c723c */ /* 0x080ff00000081020 */
[----:B-1----:R-:W-:Y:S01]  /*3a410*/  HMMA.1688.F32.TF32 R28, R64, R8, R220 ;  /* 0x00000008401c723c */ /* 0x002fe200000810dc */
[----:B------:R1:W-:Y:S04]  /*3a420*/  STL.64 [R1+0x530], R60 ;  /* 0x0005303c01007387 */ /* 0x0003e80000100a00 */
[----:B------:R-:W-:Y:S04]  /*3a430*/  STL.64 [R1+0x538], R62 ;  /* 0x0005383e01007387 */ /* 0x000fe80000100a00 */
[----:B------:R-:W-:Y:S04]  /*3a440*/  STL.64 [R1+0xc00], R56 ;  /* 0x000c003801007387 */ /* 0x000fe80000100a00 */
[----:B------:R-:W-:Y:S01]  /*3a450*/  STL.64 [R1+0xc08], R58 ;  /* 0x000c083a01007387 */ /* 0x000fe20000100a00 */
[----:B-1----:R-:W-:Y:S01]  /*3a460*/  MOV R61, R14 ;  /* 0x0000000e003d7202 */ /* 0x002fe20000000f00 */
[----:B------:R-:W-:-:S02]  /*3a470*/  IMAD.MOV.U32 R60, RZ, RZ, R15 ;  /* 0x000000ffff3c7224 */ /* 0x000fc400078e000f */
[----:B------:R-:W1:Y:S04]  /*3a480*/  LDSM.16.M88.4 R32, [R252+UR10+0x3000] ;  /* 0x0030000afc20783b */ /* 0x000e680008000200 */
[----:B------:R-:W-:Y:S04]  /*3a490*/  STL.64 [R1+0x630], R28 ;  /* 0x0006301c01007387 */ /* 0x000fe80000100a00 */
[----:B------:R-:W-:Y:S04]  /*3a4a0*/  STL.64 [R1+0x638], R30 ;  /* 0x0006381e01007387 */ /* 0x000fe80000100a00 */
[----:B------:R3:W-:Y:S04]  /*3a4b0*/  STL.64 [R1+0xe00], R12 ;  /* 0x000e000c01007387 */ /* 0x0007e80000100a00 */
[----:B------:R-:W4:Y:S01]  /*3a4c0*/  LDSM.16.M88.4 R28, [R252+UR10+0x3800] ;  /* 0x0038000afc1c783b */ /* 0x000f220008000200 */
[-C--:B---3--:R-:W-:Y:S03]  /*3a4d0*/  HMMA.1688.F32.TF32 R12, R68, R4.reuse, R24 ;  /* 0x00000004440c723c */ /* 0x088fe60000081018 */
[----:B------:R-:W-:Y:S05]  /*3a4e0*/  STL [R1+0x4ab4], R60 ;  /* 0x004ab43c01007387 */ /* 0x000fea0000100800 */
[----:B------:R-:W-:Y:S01]  /*3a4f0*/  HMMA.1688.F32.TF32 R24, R72, R4, R204 ;  /* 0x000000044818723c */ /* 0x000fe200000810cc */
[----:B------:R-:W-:Y:S10]  /*3a500*/  STL [R1+0x4ab0], R61 ;  /* 0x004ab03d01007387 */ /* 0x000ff40000100800 */
[----:B------:R-:W-:Y:S01]  /*3a510*/  IMAD.MOV.U32 R6, RZ, RZ, R12 ;  /* 0x000000ffff067224 */ /* 0x000fe200078e000c */
[----:B------:R-:W-:Y:S01]  /*3a520*/  MOV R62, R14 ;  /* 0x0000000e003e7202 */ /* 0x000fe20000000f00 */
[----:B------:R-:W-:-:S02]  /*3a530*/  IMAD.MOV.U32 R10, RZ, RZ, R13 ;  /* 0x000000ffff0a7224 */ /* 0x000fc400078e000d */
[----:B------:R-:W-:-:S05]  /*3a540*/  IMAD.MOV.U32 R63, RZ, RZ, R15 ;  /* 0x000000ffff3f7224 */ /* 0x000fca00078e000f */
[----:B------:R-:W-:Y:S04]  /*3a550*/  STL [R1+0x4e54], R63 ;  /* 0x004e543f01007387 */ /* 0x000fe80000100800 */
[----:B------:R-:W-:Y:S04]  /*3a560*/  STL [R1+0x4e50], R62 ;  /* 0x004e503e01007387 */ /* 0x000fe80000100800 */
[----:B------:R3:W-:Y:S04]  /*3a570*/  STL [R1+0x4e4c], R10 ;  /* 0x004e4c0a01007387 */ /* 0x0007e80000100800 */
[----:B------:R-:W-:Y:S01]  /*3a580*/  STL [R1+0x4e48], R6 ;  /* 0x004e480601007387 */ /* 0x000fe20000100800 */
[-C--:B---3--:R-:W-:Y:S03]  /*3a590*/  HMMA.1688.F32.TF32 R8, R80, R4.reuse, R148 ;  /* 0x000000045008723c */ /* 0x088fe60000081094 */
[----:B------:R-:W-:Y:S04]  /*3a5a0*/  STL.64 [R1+0x7c0], R24 ;  /* 0x0007c01801007387 */ /* 0x000fe80000100a00 */
[----:B------:R-:W-:Y:S04]  /*3a5b0*/  STL.64 [R1+0x7c8], R26 ;  /* 0x0007c81a01007387 */ /* 0x000fe80000100a00 */
[----:B------:R-:W3:Y:S01]  /*3a5c0*/  LDSM.16.M88.4 R24, [R252+UR10+0x4000] ;  /* 0x0040000afc18783b */ /* 0x000ee20008000200 */
[-C--:B--2---:R-:W-:Y:S03]  /*3a5d0*/  HMMA.1688.F32.TF32 R16, R84, R4.reuse, R16 ;  /* 0x000000045410723c */ /* 0x084fe60000081010 */
[----:B------:R-:W-:Y:S05]  /*3a5e0*/  LDSM.16.M88.4 R148, [R252+UR10+0x6800] ;  /* 0x0068000afc94783b */ /* 0x000fea0008000200 */
[----:B------:R-:W-:-:S15]  /*3a5f0*/  HMMA.1688.F32.TF32 R12, R76, R4, R20 ;  /* 0x000000044c0c723c */ /* 0x000fde0000081014 */
[----:B------:R-:W-:-:S04]  /*3a600*/  NOP ;  /* 0x0000000000007918 */ /* 0x000fc80000000000 */
[----:B------:R-:W-:Y:S04]  /*3a610*/  STL.64 [R1+0x4b0], R12 ;  /* 0x0004b00c01007387 */ /* 0x000fe80000100a00 */
[----:B------:R2:W-:Y:S04]  /*3a620*/  STL.64 [R1+0x4b8], R14 ;  /* 0x0004b80e01007387 */ /* 0x0005e80000100a00 */
[----:B------:R1:W-:Y:S01]  /*3a630*/  STL.64 [R1+0x9f0], R8 ;  /* 0x0009f00801007387 */ /* 0x0003e20000100a00 */
[-C--:B--2---:R-:W-:Y:S03]  /*3a640*/  HMMA.1688.F32.TF32 R12, R88, R4.reuse, R144 ;  /* 0x00000004580c723c */ /* 0x084fe60000081090 */
[----:B------:R2:W-:Y:S04]  /*3a650*/  STL.64 [R1+0x9f8], R10 ;  /* 0x0009f80a01007387 */ /* 0x0005e80000100a00 */
[----:B-1----:R-:W3:Y:S04]  /*3a660*/  LDL.LU.64 R8, [R1+0x440] ;  /* 0x0004400001087983 */ /* 0x002ee80000300a00 */
[----:B------:R-:W-:Y:S04]  /*3a670*/  STL.64 [R1+0x4e0], R16 ;  /* 0x0004e01001007387 */ /* 0x000fe80000100a00 */
[----:B------:R1:W-:Y:S04]  /*3a680*/  STL.64 [R1+0x4e8], R18 ;  /* 0x0004e81201007387 */ /* 0x0003e80000100a00 */
[----:B--2---:R-:W2:Y:S04]  /*3a690*/  LDL.LU.64 R10, [R1+0x448] ;  /* 0x00044800010a7983 */ /* 0x004ea80000300a00 */
[----:B------:R-:W-:Y:S01]  /*3a6a0*/  STL.64 [R1+0xbf0], R12 ;  /* 0x000bf00c01007387 */ /* 0x000fe20000100a00 */
[----:B-1----:R-:W-:Y:S03]  /*3a6b0*/  HMMA.1688.F32.TF32 R16, R64, R4, R160 ;  /* 0x000000044010723c */ /* 0x002fe600000810a0 */
[----:B------:R1:W-:Y:S04]  /*3a6c0*/  STL.64 [R1+0xbf8], R14 ;  /* 0x000bf80e01007387 */ /* 0x0003e80000100a00 */
[----:B------:R-:W-:Y:S01]  /*3a6d0*/  LDSM.16.M88.4 R144, [R252+UR10+0x7000] ;  /* 0x0070000afc90783b */ /* 0x000fe20008000200 */
[C---:B------:R-:W-:Y:S03]  /*3a6e0*/  HMMA.1688.F32.TF32 R40, R92.reuse, R32, R40 ;  /* 0x000000205c28723c */ /* 0x040fe60000081028 */
[----:B------:R-:W-:Y:S05]  /*3a6f0*/  LDSM.16.M88.4 R160, [R252+UR10+0x5000] ;  /* 0x0050000afca0783b */ /* 0x000fea0008000200 */
[----:B-1----:R-:W-:Y:S03]  /*3a700*/  HMMA.1688.F32.TF32 R12, R92, R4, R36 ;  /* 0x000000045c0c723c */ /* 0x002fe60000081024 */
[----:B------:R1:W-:Y:S04]  /*3a710*/  STL.64 [R1+0x5b0], R16 ;  /* 0x0005b01001007387 */ /* 0x0003e80000100a00 */
[----:B------:R1:W-:-:S12]  /*3a720*/  STL.64 [R1+0x5b8], R18 ;  /* 0x0005b81201007387 */ /* 0x0003d80000100a00 */
[----:B------:R-:W-:Y:S04]  /*3a730*/  STL.64 [R1+0xdf0], R12 ;  /* 0x000df00c01007387 */ /* 0x000fe80000100a00 */
[----:B------:R-:W2:Y:S04]  /*3a740*/  LDL.LU.64 R100, [R1+0x70] ;  /* 0x0000700001647983 */ /* 0x000ea80000300a00 */
        /* <DEDUP_REMOVED lines=9> */
[----:B-1----:R-:W2:Y:S04]  /*3a7e0*/  LDL.LU.64 R16, [R1+0x1040] ;  /* 0x0010400001107983 */ /* 0x002ea80000300a00 */
[----:B------:R-:W2:Y:S01]  /*3a7f0*/  LDL.LU.64 R18, [R1+0x1048] ;  /* 0x0010480001127983 */ /* 0x000ea20000300a00 */
[----:B------:R-:W-:-:S02]  /*3a800*/  IMAD.MOV.U32 R60, RZ, RZ, R14 ;  /* 0x000000ffff3c7224 */ /* 0x000fc400078e000e */
[----:B------:R-:W-:Y:S02]  /*3a810*/  IMAD.MOV.U32 R61, RZ, RZ, R15 ;  /* 0x000000ffff3d7224 */ /* 0x000fe400078e000f */
[----:B------:R-:W1:Y:S04]  /*3a820*/  LDSM.16.M88.4 R12, [R252+UR10+0x4800] ;  /* 0x0048000afc0c783b */ /* 0x000e680008000200 */
[----:B------:R-:W-:Y:S04]  /*3a830*/  STL [R1+0x4abc], R60 ;  /* 0x004abc3c01007387 */ /* 0x000fe80000100800 */
[----:B------:R-:W-:Y:S04]  /*3a840*/  STL [R1+0x4ab8], R61 ;  /* 0x004ab83d01007387 */ /* 0x000fe80000100800 */
[----:B------:R-:W-:Y:S04]  /*3a850*/  STL [R1+0x4e5c], R34 ;  /* 0x004e5c2201007387 */ /* 0x000fe80000100800 */
[----:B------:R-:W-:Y:S04]  /*3a860*/  STL [R1+0x4e58], R35 ;  /* 0x004e582301007387 */ /* 0x000fe80000100800 */
[----:B----4-:R-:W-:Y:S04]  /*3a870*/  STL [R1+0x4e64], R30 ;  /* 0x004e641e01007387 */ /* 0x010fe80000100800 */
[----:B------:R-:W-:Y:S04]  /*3a880*/  STL [R1+0x4e60], R31 ;  /* 0x004e601f01007387 */ /* 0x000fe80000100800 */
[----:B---3--:R-:W-:Y:S04]  /*3a890*/  STL [R1+0x4e6c], R26 ;  /* 0x004e6c1a01007387 */ /* 0x008fe80000100800 */
[----:B------:R-:W-:Y:S04]  /*3a8a0*/  STL [R1+0x4e68], R27 ;  /* 0x004e681b01007387 */ /* 0x000fe80000100800 */
[----:B-1----:R-:W-:Y:S04]  /*3a8b0*/  STL [R1+0x4e74], R14 ;  /* 0x004e740e01007387 */ /* 0x002fe80000100800 */
[----:B------:R-:W-:Y:S01]  /*3a8c0*/  STL [R1+0x4e70], R15 ;  /* 0x004e700f01007387 */ /* 0x000fe20000100800 */
[----:B--2---:R-:W-:-:S15]  /*3a8d0*/  HMMA.1688.F32.TF32 R4, R68, R32, R8 ;  /* 0x000000204404723c */ /* 0x004fde0000081008 */
[----:B------:R-:W-:-:S04]  /*3a8e0*/  NOP ;  /* 0x0000000000007918 */ /* 0x000fc80000000000 */
[----:B------:R-:W-:Y:S02]  /*3a8f0*/  IMAD.MOV.U32 R10, RZ, RZ, R6 ;  /* 0x000000ffff0a7224 */ /* 0x000fe400078e0006 */
[----:B------:R-:W-:Y:S01]  /*3a900*/  IMAD.MOV.U32 R6, RZ, RZ, R7 ;  /* 0x000000ffff067224 */ /* 0x000fe200078e0007 */
[----:B------:R-:W-:Y:S01]  /*3a910*/  MOV R63, R4 ;  /* 0x00000004003f7202 */ /* 0x000fe20000000f00 */
[----:B------:R-:W-:-:S03]  /*3a920*/  IMAD.MOV.U32 R62, RZ, RZ, R5 ;  /* 0x000000ffff3e7224 */ /* 0x000fc600078e0005 */
[----:B------:R-:W-:Y:S04]  /*3a930*/  STL [R1+0x4e84], R6 ;  /* 0x004e840601007387 */ /* 0x000fe80000100800 */
[----:B------:R-:W-:Y:S04]  /*3a940*/  STL [R1+0x4e80], R10 ;  /* 0x004e800a01007387 */ /* 0x000fe80000100800 */
[----:B------:R-:W-:Y:S04]  /*3a950*/  STL [R1+0x4e7c], R62 ;  /* 0x004e7c3e01007387 */ /* 0x000fe80000100800 */
[----:B------:R1:W-:Y:S02]  /*3a960*/  STL [R1+0x4e78], R63 ;  /* 0x004e783f01007387 */ /* 0x0003e40000100800 */
[-C--:B-1----:R-:W-:Y:S08]  /*3a970*/  HMMA.1688.F32.TF32 R60, R72, R32.reuse, R100 ;  /* 0x00000020483c723c */ /* 0x082ff00000081064 */
[-C--:B------:R-:W-:Y:S08]  /*3a980*/  HMMA.1688.F32.TF32 R8, R76, R32.reuse, R96 ;  /* 0x000000204c08723c */ /* 0x080ff00000081060 */
[-C--:B------:R-:W-:Y:S03]  /*3a990*/  HMMA.1688.F32.TF32 R4, R80, R32.reuse, R56 ;  /* 0x000000205004723c */ /* 0x080fe60000081038 */
[----:B------:R-:W-:Y:S04]  /*3a9a0*/  STL.64 [R1+0x720], R60 ;  /* 0x0007203c01007387 */ /* 0x000fe80000100a00 */
[----:B------:R-:W-:Y:S01]  /*3a9b0*/  STL.64 [R1+0x728], R62 ;  /* 0x0007283e01007387 */ /* 0x000fe20000100a00 */
[-C--:B------:R-:W-:Y:S03]  /*3a9c0*/  HMMA.1688.F32.TF32 R36, R84, R32.reuse, R36 ;  /* 0x000000205424723c */ /* 0x080fe60000081024 */
[----:B------:R-:W-:Y:S04]  /*3a9d0*/  STL.64 [R1+0x460], R8 ;  /* 0x0004600801007387 */ /* 0x000fe80000100a00 */
[----:B------:R1:W-:Y:S02]  /*3a9e0*/  STL.64 [R1+0x468], R10 ;  /* 0x0004680a01007387 */ /* 0x0003e40000100a00 */
[-C--:B-1----:R-:W-:Y:S02]  /*3a9f0*/  HMMA.1688.F32.TF32 R8, R88, R32.reuse, R248 ;  /* 0x000000205808723c */ /* 0x082fe400000810f8 */
[----:B------:R-:W-:Y:S04]  /*3aa00*/  STL.64 [R1+0x990], R4 ;  /* 0x0009900401007387 */ /* 0x000fe80000100a00 */
[----:B------:R1:W-:Y:S04]  /*3aa10*/  STL.64 [R1+0x998], R6 ;  /* 0x0009980601007387 */ /* 0x0003e80000100a00 */
[----:B------:R-:W-:Y:S04]  /*3aa20*/  STL.64 [R1+0x4a0], R36 ;  /* 0x0004a02401007387 */ /* 0x000fe80000100a00 */
[----:B------:R-:W-:Y:S01]  /*3aa30*/  STL.64 [R1+0x4a8], R38 ;  /* 0x0004a82601007387 */ /* 0x000fe20000100a00 */
[----:B-1----:R-:W-:Y:S03]  /*3aa40*/  HMMA.1688.F32.TF32 R4, R64, R32, R20 ;  /* 0x000000204004723c */ /* 0x002fe60000081014 */
[----:B------:R-:W2:Y:S04]  /*3aa50*/  LDL.LU.64 R20, [R1+0x60] ;  /* 0x0000600001147983 */ /* 0x000ea80000300a00 */
[----:B------:R1:W-:Y:S04]  /*3aa60*/  STL.64 [R1+0xbb0], R8 ;  /* 0x000bb00801007387 */ /* 0x0003e80000100a00 */
[----:B------:R3:W-:Y:S04]  /*3aa70*/  STL.64 [R1+0xbb8], R10 ;  /* 0x000bb80a01007387 */ /* 0x0007e80000100a00 */
[----:B------:R-:W2:Y:S04]  /*3aa80*/  LDL.LU.64 R22, [R1+0x68] ;  /* 0x0000680001167983 */ /* 0x000ea80000300a00 */
[----:B------:R4:W-:Y:S04]  /*3aa90*/  STL.64 [R1+0x520], R4 ;  /* 0x0005200401007387 */ /* 0x0009e80000100a00 */
[----:B------:R4:W-:Y:S04]  /*3aaa0*/  STL.64 [R1+0x528], R6 ;  /* 0x0005280601007387 */ /* 0x0009e80000100a00 */
[----:B-1----:R-:W2:Y:S04]  /*3aab0*/  LDL.LU.64 R8, [R1+0x1d0] ;  /* 0x0001d00001087983 */ /* 0x002ea80000300a00 */
[----:B---3--:R-:W3:Y:S04]  /*3aac0*/  LDL.LU.64 R10, [R1+0x1d8] ;  /* 0x0001d800010a7983 */ /* 0x008ee80000300a00 */
[----:B------:R-:W3:Y:S04]  /*3aad0*/  LDL.LU.64 R104, [R1+0x20] ;  /* 0x0000200001687983 */ /* 0x000ee80000300a00 */
[----:B------:R-:W3:Y:S04]  /*3aae0*/  LDL.LU.64 R106, [R1+0x28] ;  /* 0x00002800016a7983 */ /* 0x000ee80000300a00 */
[----:B------:R-:W3:Y:S04]  /*3aaf0*/  LDL.LU.64 R36, [R1+0x170] ;  /* 0x0001700001247983 */ /* 0x000ee80000300a00 */
[----:B------:R-:W3:Y:S04]  /*3ab00*/  LDL.LU.64 R38, [R1+0x178] ;  /* 0x0001780001267983 */ /* 0x000ee80000300a00 */
[----:B----4-:R-:W4:Y:S04]  /*3ab10*/  LDL.LU.64 R4, [R1+0xa0] ;  /* 0x0000a00001047983 */ /* 0x010f280000300a00 */
[----:B------:R-:W4:Y:S01]  /*3ab20*/  LDL.LU.64 R6, [R1+0xa8] ;  /* 0x0000a80001067983 */ /* 0x000f220000300a00 */
[-C--:B------:R-:W-:Y:S01]  /*3ab30*/  HMMA.1688.F32.TF32 R16, R68, R28.reuse, R16 ;  /* 0x0000001c4410723c */ /* 0x080fe20000081010 */
[----:B------:R-:W-:Y:S01]  /*3ab40*/  MOV R60, R40 ;  /* 0x00000028003c7202 */ /* 0x000fe20000000f00 */
[----:B------:R-:W-:Y:S01]  /*3ab50*/  IMAD.MOV.U32 R61, RZ, RZ, R41 ;  /* 0x000000ffff3d7224 */ /* 0x000fe200078e0029 */
[----:B------:R-:W-:Y:S04]  /*3ab60*/  STL.64 [R1+0xda8], R42 ;  /* 0x000da82a01007387 */ /* 0x000fe80000100a00 */
[----:B------:R-:W-:Y:S04]  /*3ab70*/  STL [R1+0x4ac4], R60 ;  /* 0x004ac43c01007387 */ /* 0x000fe80000100800 */
[----:B------:R-:W-:Y:S04]  /*3ab80*/  STL [R1+0x4ac0], R61 ;  /* 0x004ac03d01007387 */ /* 0x000fe80000100800 */
[----:B------:R-:W4:Y:S04]  /*3ab90*/  LDL.LU.64 R100, [R1+0x290] ;  /* 0x0002900001647983 */ /* 0x000f280000300a00 */
[----:B------:R-:W-:Y:S01]  /*3aba0*/  IMAD.MOV.U32 R30, RZ, RZ, R16 ;  /* 0x000000ffff1e7224 */ /* 0x000fe200078e0010 */
[----:B------:R-:W4:Y:S01]  /*3abb0*/  LDL.LU.64 R102, [R1+0x298] ;  /* 0x0002980001667983 */ /* 0x000f220000300a00 */
[----:B------:R-:W-:Y:S01]  /*3abc0*/  IMAD.MOV.U32 R31, RZ, RZ, R17 ;  /* 0x000000ffff1f7224 */ /* 0x000fe200078e0011 */
[----:B------:R-:W-:Y:S01]  /*3abd0*/  MOV R34, R18 ;  /* 0x0000001200227202 */ /* 0x000fe20000000f00 */
[----:B------:R-:W-:Y:S01]  /*3abe0*/  IMAD.MOV.U32 R35, RZ, RZ, R19 ;  /* 0x000000ffff237224 */ /* 0x000fe200078e0013 */
[----:B------:R-:W4:Y:S04]  /*3abf0*/  LDL.LU.64 R16, [R1+0x50] ;  /* 0x0000500001107983 */ /* 0x000f280000300a00 */
[----:B------:R-:W4:Y:S04]  /*3ac00*/  LDL.LU.64 R18, [R1+0x58] ;  /* 0x0000580001127983 */ /* 0x000f280000300a00 */
[----:B------:R-:W4:Y:S04]  /*3ac10*/  LDL.LU.64 R96, [R1+0x1e0] ;  /* 0x0001e00001607983 */ /* 0x000f280000300a00 */
[----:B------:R-:W4:Y:S04]  /*3ac20*/  LDL.LU.64 R98, [R1+0x1e8] ;  /* 0x0001e80001627983 */ /* 0x000f280000300a00 */
[----:B------:R-:W4:Y:S04]  /*3ac30*/  LDL.LU.64 R56, [R1+0x10] ;  /* 0x0000100001387983 */ /* 0x000f280000300a00 */
[----:B------:R-:W4:Y:S04]  /*3ac40*/  LDL.LU.64 R58, [R1+0x18] ;  /* 0x00001800013a7983 */ /* 0x000f280000300a00 */
[----:B------:R-:W-:Y:S04]  /*3ac50*/  STL [R1+0x4e94], R35 ;  /* 0x004e942301007387 */ /* 0x000fe80000100800 */
[----:B------:R2:W-:Y:S04]  /*3ac60*/  STL [R1+0x4e90], R34 ;  /* 0x004e902201007387 */ /* 0x0005e80000100800 */
[----:B------:R-:W-:Y:S04]  /*3ac70*/  STL [R1+0x4e8c], R31 ;  /* 0x004e8c1f01007387 */ /* 0x000fe80000100800 */
[----:B------:R-:W-:Y:S01]  /*3ac80*/  STL [R1+0x4e88], R30 ;  /* 0x004e881e01007387 */ /* 0x000fe20000100800 */
[----:B--2---:R-:W-:Y:S03]  /*3ac90*/  HMMA.1688.F32.TF32 R32, R72, R28, R20 ;  /* 0x0000001c4820723c */ /* 0x004fe60000081014 */
[----:B------:R-:W2:Y:S04]  /*3aca0*/  LDL.LU.64 R20, [R1+0x190] ;  /* 0x0001900001147983 */ /* 0x000ea80000300a00 */
[----:B------:R-:W2:-:S12]  /*3acb0*/  LDL.LU.64 R22, [R1+0x198] ;  /* 0x0001980001167983 */ /* 0x000e980000300a00 */
[----:B------:R-:W-:Y:S04]  /*3acc0*/  STL.64 [R1+0x6a0], R32 ;  /* 0x0006a02001007387 */ /* 0x000fe80000100a00 */
[----:B------:R3:W-:Y:S02]  /*3acd0*/  STL.64 [R1+0x6a8], R34 ;  /* 0x0006a82201007387 */ /* 0x0007e40000100a00 */
[----:B---3--:R-:W-:Y:S02]  /*3ace0*/  HMMA.1688.F32.TF32 R32, R76, R28, R8 ;  /* 0x0000001c4c20723c */ /* 0x008fe40000081008 */
[----:B------:R-:W3:Y:S04]  /*3acf0*/  LDL.LU.64 R8, [R1+0x90] ;  /* 0x0000900001087983 */ /* 0x000ee80000300a00 */
[----:B------:R-:W3:-:S13]  /*3ad00*/  LDL.LU.64 R10, [R1+0x98] ;  /* 0x00009800010a7983 */ /* 0x000eda0000300a00 */
[----:B------:R-:W-:Y:S04]  /*3ad10*/  STL.64 [R1+0x430], R32 ;  /* 0x0004302001007387 */ /* 0x000fe80000100a00 */
[----:B------:R1:W-:Y:S02]  /*3ad20*/  STL.64 [R1+0x438], R34 ;  /* 0x0004382201007387 */ /* 0x0003e40000100a00 */
[-C--:B-1----:R-:W-:Y:S02]  /*3ad30*/  HMMA.1688.F32.TF32 R32, R80, R28.reuse, R104 ;  /* 0x0000001c5020723c */ /* 0x082fe40000081068 */
[----:B------:R-:W1:Y:S06]  /*3ad40*/  LDSM.16.M88.4 R104, [R252+UR10+0xc000] ;  /* 0x00c0000afc68783b */ /* 0x000e6c0008000200 */
[-C--:B------:R-:W-:Y:S08]  /*3ad50*/  HMMA.1688.F32.TF32 R40, R84, R28.reuse, R36 ;  /* 0x0000001c5428723c */ /* 0x080ff00000081024 */
[-C--:B------:R-:W-:Y:S03]  /*3ad60*/  HMMA.1688.F32.TF32 R36, R88, R28.reuse, R244 ;  /* 0x0000001c5824723c */ /* 0x080fe600000810f4 */
[----:B------:R-:W-:Y:S04]  /*3ad70*/  STL.64 [R1+0x940], R32 ;  /* 0x0009402001007387 */ /* 0x000fe80000100a00 */
[----:B------:R4:W-:Y:S02]  /*3ad80*/  STL.64 [R1+0x948], R34 ;  /* 0x0009482201007387 */ /* 0x0009e40000100a00 */
[-C--:B----4-:R-:W-:Y:S02]  /*3ad90*/  HMMA.1688.F32.TF32 R32, R64, R28.reuse, R4 ;  /* 0x0000001c4020723c */ /* 0x090fe40000081004 */
[----:B------:R4:W-:Y:S04]  /*3ada0*/  STL.64 [R1+0x480], R40 ;  /* 0x0004802801007387 */ /* 0x0009e80000100a00 */
[----:B------:R1:W-:Y:S02]  /*3adb0*/  STL.64 [R1+0x488], R42 ;  /* 0x0004882a01007387 */ /* 0x0003e40000100a00 */
[----:B------:R-:W-:Y:S02]  /*3adc0*/  HMMA.1688.F32.TF32 R28, R92, R28, R44 ;  /* 0x0000001c5c1c723c */ /* 0x000fe4000008102c */
[----:B------:R1:W-:Y:S04]  /*3add0*/  STL.64 [R1+0xb50], R36 ;  /* 0x000b502401007387 */ /* 0x0003e80000100a00 */
[----:B------:R1:W-:Y:S04]  /*3ade0*/  STL.64 [R1+0xb58], R38 ;  /* 0x000b582601007387 */ /* 0x0003e80000100a00 */
[----:B------:R-:W3:Y:S04]  /*3adf0*/  LDL.LU.64 R4, [R1+0x270] ;  /* 0x0002700001047983 */ /* 0x000ee80000300a00 */
[----:B------:R1:W-:Y:S04]  /*3ae00*/  STL.64 [R1+0x4d0], R32 ;  /* 0x0004d02001007387 */ /* 0x0003e80000100a00 */
[----:B------:R-:W-:Y:S04]  /*3ae10*/  STL.64 [R1+0x4d8], R34 ;  /* 0x0004d82201007387 */ /* 0x000fe80000100a00 */
[----:B------:R-:W3:Y:S04]  /*3ae20*/  LDL.LU.64 R6, [R1+0x278] ;  /* 0x0002780001067983 */ /* 0x000ee80000300a00 */
[----:B------:R-:W-:Y:S04]  /*3ae30*/  STL.64 [R1+0xd50], R28 ;  /* 0x000d501c01007387 */ /* 0x000fe80000100a00 */
[----:B------:R1:W-:Y:S04]  /*3ae40*/  STL.64 [R1+0xd58], R30 ;  /* 0x000d581e01007387 */ /* 0x0003e80000100a00 */
[----:B------:R-:W3:Y:S04]  /*3ae50*/  LDL.LU.64 R60, [R1+0x40] ;  /* 0x00004000013c7983 */ /* 0x000ee80000300a00 */
[----:B------:R-:W3:Y:S04]  /*3ae60*/  LDL.LU.64 R62, [R1+0x48] ;  /* 0x00004800013e7983 */ /* 0x000ee80000300a00 */
[----:B----4-:R-:W4:Y:S04]  /*3ae70*/  LDL.LU.64 R40, [R1+0x1f0] ;  /* 0x0001f00001287983 */ /* 0x010f280000300a00 */
[----:B-1----:R-:W4:Y:S04]  /*3ae80*/  LDL.LU.64 R42, [R1+0x1f8] ;  /* 0x0001f800012a7983 */ /* 0x002f280000300a00 */
[----:B------:R-:W4:Y:S04]  /*3ae90*/  LDL.LU.64 R36, [R1] ;  /* 0x0000000001247983 */ /* 0x000f280000300a00 */
[----:B------:R-:W4:Y:S04]  /*3aea0*/  LDL.LU.64 R38, [R1+0x8] ;  /* 0x0000080001267983 */ /* 0x000f280000300a00 */
[----:B------:R-:W4:Y:S01]  /*3aeb0*/  LDL.LU.64 R32, [R1+0x1b0] ;  /* 0x0001b00001207983 */ /* 0x000f220000300a00 */
[-C--:B------:R-:W-:Y:S03]  /*3aec0*/  HMMA.1688.F32.TF32 R28, R72, R24.reuse, R16 ;  /* 0x00000018481c723c */ /* 0x080fe60000081010 */
[----:B------:R-:W4:Y:S04]  /*3aed0*/  LDL.LU.64 R34, [R1+0x1b8] ;  /* 0x0001b80001227983 */ /* 0x000f280000300a00 */
[----:B------:R-:W4:Y:S04]  /*3aee0*/  LDL.LU.64 R16, [R1+0x80] ;  /* 0x0000800001107983 */ /* 0x000f280000300a00 */
[----:B------:R-:W4:Y:S08]  /*3aef0*/  LDL.LU.64 R18, [R1+0x88] ;  /* 0x0000880001127983 */ /* 0x000f300000300a00 */
[----:B------:R-:W-:Y:S04]  /*3af00*/  STL.64 [R1+0x610], R28 ;  /* 0x0006101c01007387 */ /* 0x000fe80000100a00 */
[----:B------:R1:W-:Y:S02]  /*3af10*/  STL.64 [R1+0x618], R30 ;  /* 0x0006181e01007387 */ /* 0x0003e40000100a00 */
[-C--:B-1----:R-:W-:Y:S02]  /*3af20*/  HMMA.1688.F32.TF32 R28, R76, R24.reuse, R96 ;  /* 0x000000184c1c723c */ /* 0x082fe40000081060 */
[----:B------:R-:W-:Y:S06]  /*3af30*/  LDSM.16.M88.4 R96, [R252+UR10+0xd000] ;  /* 0x00d0000afc60783b */ /* 0x000fec0008000200 */
[-C--:B------:R-:W-:Y:S11]  /*3af40*/  HMMA.1688.F32.TF32 R56, R80, R24.reuse, R56 ;  /* 0x000000185038723c */ /* 0x080ff60000081038 */
[----:B------:R-:W-:Y:S04]  /*3af50*/  STL.64 [R1+0x410], R28 ;  /* 0x0004101c01007387 */ /* 0x000fe80000100a00 */
[----:B------:R1:W-:Y:S02]  /*3af60*/  STL.64 [R1+0x418], R30 ;  /* 0x0004181e01007387 */ /* 0x0003e40000100a00 */
[-C--:B-1----:R-:W-:Y:S02]  /*3af70*/  HMMA.1688.F32.TF32 R28, R88, R24.reuse, R240 ;  /* 0x00000018581c723c */ /* 0x082fe400000810f0 */
[----:B------:R1:W-:Y:S04]  /*3af80*/  STL.64 [R1+0x8e0], R56 ;  /* 0x0008e03801007387 */ /* 0x0003e80000100a00 */
[----:B------:R-:W-:Y:S02]  /*3af90*/  STL.64 [R1+0x8e8], R58 ;  /* 0x0008e83a01007387 */ /* 0x000fe40000100a00 */
[----:B--2---:R-:W-:-:S15]  /*3afa0*/  HMMA.1688.F32.TF32 R44, R84, R24, R20 ;  /* 0x00000018542c723c */ /* 0x004fde0000081014 */
[----:B------:R-:W-:-:S04]  /*3afb0*/  NOP ;  /* 0x0000000000007918 */ /* 0x000fc80000000000 */
[----:B------:R-:W-:Y:S04]  /*3afc0*/  STL.64 [R1+0x400], R44 ;  /* 0x0004002c01007387 */ /* 0x000fe80000100a00 */
[----:B------:R-:W-:Y:S04]  /*3afd0*/  STL.64 [R1+0x408], R46 ;  /* 0x0004082e01007387 */ /* 0x000fe80000100a00 */
[----:B------:R-:W-:Y:S04]  /*3afe0*/  STL.64 [R1+0xaf0], R28 ;  /* 0x000af01c01007387 */ /* 0x000fe80000100a00 */
[----:B------:R-:W-:Y:S01]  /*3aff0*/  STL.64 [R1+0xaf8], R30 ;  /* 0x000af81e01007387 */ /* 0x000fe20000100a00 */
[-C--:B---3--:R-:W-:Y:S08]  /*3b000*/  HMMA.1688.F32.TF32 R20, R64, R24.reuse, R8 ;  /* 0x000000184014723c */ /* 0x088ff00000081008 */
[----:B------:R-:W-:Y:S01]  /*3b010*/  HMMA.1688.F32.TF32 R8, R92, R24, R48 ;  /* 0x000000185c08723c */ /* 0x000fe20000081030 */
[----:B------:R-:W-:Y:S10]  /*3b020*/  LDSM.16.M88.4 R48, [R252+UR10+0xe000] ;  /* 0x00e0000afc30783b */ /* 0x000ff40008000200 */
[----:B------:R2:W-:Y:S04]  /*3b030*/  STL.64 [R1+0x490], R20 ;  /* 0x0004901401007387 */ /* 0x0005e80000100a00 */
[----:B------:R-:W-:Y:S04]  /*3b040*/  STL.64 [R1+0x498], R22 ;  /* 0x0004981601007387 */ /* 0x000fe80000100a00 */
[----:B-1----:R-:W-:-:S02]  /*3b050*/  IMAD.MOV.U32 R57, RZ, RZ, R8 ;  /* 0x000000ffff397224 */ /* 0x002fc400078e0008 */
[----:B------:R-:W-:Y:S02]  /*3b060*/  IMAD.MOV.U32 R56, RZ, RZ, R9 ;  /* 0x000000ffff387224 */ /* 0x000fe400078e0009 */
[----:B--2---:R-:W-:Y:S01]  /*3b070*/  IMAD.MOV.U32 R20, RZ, RZ, R11 ;  /* 0x000000ffff147224 */ /* 0x004fe200078e000b */
[----:B------:R-:W-:-:S04]  /*3b080*/  MOV R21, R10 ;  /* 0x0000000a00157202 */ /* 0x000fc80000000f00 */
[----:B------:R-:W-:Y:S04]  /*3b090*/  STL [R1+0x4ad4], R20 ;  /* 0x004ad41401007387 */ /* 0x000fe80000100800 */
[----:B------:R1:W-:Y:S01]  /*3b0a0*/  STL [R1+0x4ad0], R21 ;  /* 0x004ad01501007387 */ /* 0x0003e20000100800 */
[C---:B------:R-:W-:Y:S03]  /*3b0b0*/  HMMA.1688.F32.TF32 R100, R68.reuse, R24, R100 ;  /* 0x000000184464723c */ /* 0x040fe60000081064 */
[----:B------:R-:W-:Y:S04]  /*3b0c0*/  STL [R1+0x4acc], R56 ;  /* 0x004acc3801007387 */ /* 0x000fe80000100800 */
[----:B------:R-:W-:Y:S01]  /*3b0d0*/  STL [R1+0x4ac8], R57 ;  /* 0x004ac83901007387 */ /* 0x000fe20000100800 */
[-C--:B------:R-:W-:Y:S08]  /*3b0e0*/  HMMA.1688.F32.TF32 R28, R68, R12.reuse, R4 ;  /* 0x0000000c441c723c */ /* 0x080ff00000081004 */
[----:B------:R-:W-:Y:S11]  /*3b0f0*/  HMMA.1688.F32.TF32 R44, R72, R12, R60 ;  /* 0x0000000c482c723c */ /* 0x000ff6000008103c */
[----:B------:R-:W-:Y:S01]  /*3b100*/  IMAD.MOV.U32 R9, RZ, RZ, R28 ;  /* 0x000000ffff097224 */ /* 0x000fe200078e001c */
[----:B------:R-:W-:Y:S01]  /*3b110*/  MOV R5, R30 ;  /* 0x0000001e00057202 */ /* 0x000fe20000000f00 */
[----:B------:R-:W-:-:S02]  /*3b120*/  IMAD.MOV.U32 R8, RZ, RZ, R29 ;  /* 0x000000ffff087224 */ /* 0x000fc400078e001d */
[----:B------:R-:W-:Y:S02]  /*3b130*/  IMAD.MOV.U32 R4, RZ, RZ, R31 ;  /* 0x000000ffff047224 */ /* 0x000fe400078e001f */
[-C--:B----4-:R-:W-:Y:S08]  /*3b140*/  HMMA.1688.F32.TF32 R28, R76, R12.reuse, R40 ;  /* 0x0000000c4c1c723c */ /* 0x090ff00000081028 */
[-C--:B-1----:R-:W-:Y:S08]  /*3b150*/  HMMA.1688.F32.TF32 R20, R80, R12.reuse, R36 ;  /* 0x0000000c5014723c */ /* 0x082ff00000081024 */
[-C--:B------:R-:W-:Y:S01]  /*3b160*/  HMMA.1688.F32.TF32 R32, R84, R12.reuse, R32 ;  /* 0x0000000c5420723c */ /* 0x080fe20000081020 */
[----:B------:R-:W-:Y:S04]  /*3b170*/  STL.64 [R1+0x590], R44 ;  /* 0x0005902c01007387 */ /* 0x000fe80000100a00 */
[----:B------:R-:W-:Y:S04]  /*3b180*/  STL.64 [R1+0x598], R46 ;  /* 0x0005982e01007387 */ /* 0x000fe80000100a00 */
[----:B------:R-:W-:Y:S04]  /*3b190*/  STL.64 [R1+0x280], R28 ;  /* 0x0002801c01007387 */ /* 0x000fe80000100a00 */
[----:B------:R1:W-:Y:S04]  /*3b1a0*/  STL.64 [R1+0x288], R30 ;  /* 0x0002881e01007387 */ /* 0x0003e80000100a00 */
[----:B------:R-:W-:Y:S04]  /*3b1b0*/  STL.64 [R1+0x880], R20 ;  /* 0x0008801401007387 */ /* 0x000fe80000100a00 */
[----:B------:R2:W-:Y:S01]  /*3b1c0*/  STL.64 [R1+0x888], R22 ;  /* 0x0008881601007387 */ /* 0x0005e20000100a00 */
[-C--:B-1----:R-:W-:Y:S01]  /*3b1d0*/  HMMA.1688.F32.TF32 R28, R88, R12.reuse, R232 ;  /* 0x0000000c581c723c */ /* 0x082fe200000810e8 */
[----:B------:R-:W-:Y:S01]  /*3b1e0*/  IMAD.MOV.U32 R14, RZ, RZ, R100 ;  /* 0x000000ffff0e7224 */ /* 0x000fe200078e0064 */
[----:B------:R-:W-:Y:S01]  /*3b1f0*/  MOV R26, R102 ;  /* 0x00000066001a7202 */ /* 0x000fe20000000f00 */
[----:B------:R-:W-:Y:S01]  /*3b200*/  IMAD.MOV.U32 R15, RZ, RZ, R101 ;  /* 0x000000ffff0f7224 */ /* 0x000fe200078e0065 */
[----:B------:R-:W-:Y:S04]  /*3b210*/  LDSM.16.M88.4 R44, [R252+UR10+0xe800] ;  /* 0x00e8000afc2c783b */ /* 0x000fe80008000200 */
[-C--:B--2---:R-:W-:Y:S01]  /*3b220*/  HMMA.1688.F32.TF32 R20, R64, R12.reuse, R16 ;  /* 0x0000000c4014723c */ /* 0x084fe20000081010 */
[----:B------:R-:W-:Y:S01]  /*3b230*/  IMAD.MOV.U32 R27, RZ, RZ, R103 ;  /* 0x000000ffff1b7224 */ /* 0x000fe200078e0067 */
[----:B------:R-:W-:Y:S04]  /*3b240*/  STL.64 [R1+0x270], R32 ;  /* 0x0002702001007387 */ /* 0x000fe80000100a00 */
[----:B------:R-:W1:Y:S02]  /*3b250*/  LDSM.16.M88.4 R100, [R252+UR10+0xc800] ;  /* 0x00c8000afc64783b */ /* 0x000e640008000200 */
[----:B------:R-:W-:Y:S02]  /*3b260*/  HMMA.1688.F32.TF32 R16, R92, R12, R52 ;  /* 0x0000000c5c10723c */ /* 0x000fe40000081034 */
[----:B------:R-:W-:Y:S04]  /*3b270*/  STL.64 [R1+0x278], R34 ;  /* 0x0002782201007387 */ /* 0x000fe80000100a00 */
[----:B------:R2:W-:Y:S04]  /*3b280*/  STL.64 [R1+0xa90], R28 ;  /* 0x000a901c01007387 */ /* 0x0005e80000100a00 */
[----:B------:R3:W-:Y:S04]  /*3b290*/  STL.64 [R1+0xa98], R30 ;  /* 0x000a981e01007387 */ /* 0x0007e80000100a00 */
[----:B------:R-:W4:Y:S04]  /*3b2a0*/  LDSM.16.M88.4 R52, [R252+UR10+0xd800] ;  /* 0x00d8000afc34783b */ /* 0x000f280008000200 */
[----:B--2---:R-:W2:Y:S04]  /*3b2b0*/  LDL.LU.64 R28, [R1+0x260] ;  /* 0x00026000011c7983 */ /* 0x004ea80000300a00 */
[----:B------:R1:W-:Y:S04]  /*3b2c0*/  STL.64 [R1+0x450], R20 ;  /* 0x0004501401007387 */ /* 0x0003e80000100a00 */
[----:B------:R1:W-:Y:S04]  /*3b2d0*/  STL.64 [R1+0x458], R22 ;  /* 0x0004581601007387 */ /* 0x0003e80000100a00 */
[----:B---3--:R-:W2:Y:S04]  /*3b2e0*/  LDL.LU.64 R30, [R1+0x268] ;  /* 0x00026800011e7983 */ /* 0x008ea80000300a00 */
[----:B------:R3:W-:Y:S04]  /*3b2f0*/  STL.64 [R1+0xc90], R16 ;  /* 0x000c901001007387 */ /* 0x0007e80000100a00 */
[----:B------:R3:W-:Y:S04]  /*3b300*/  STL.64 [R1+0xc98], R18 ;  /* 0x000c981201007387 */ /* 0x0007e80000100a00 */
[----:B-1----:R-:W2:Y:S04]  /*3b310*/  LDL.LU.64 R20, [R1+0x250] ;  /* 0x0002500001147983 */ /* 0x002ea80000300a00 */
[----:B------:R-:W1:Y:S04]  /*3b320*/  LDSM.16.M88.4 R40, [R252+UR10+0xf000] ;  /* 0x00f0000afc28783b */ /* 0x000e680008000200 */
[----:B------:R-:W2:Y:S04]  /*3b330*/  LDL.LU.64 R22, [R1+0x258] ;  /* 0x0002580001167983 */ /* 0x000ea80000300a00 */
[----:B---3--:R-:W3:Y:S04]  /*3b340*/  LDL.LU.64 R16, [R1+0x240] ;  /* 0x0002400001107983 */ /* 0x008ee80000300a00 */
[----:B------:R-:W1:Y:S04]  /*3b350*/  LDSM.16.M88.4 R36, [R252+UR10+0xf800] ;  /* 0x00f8000afc24783b */ /* 0x000e680008000200 */
[----:B------:R-:W3:Y:S04]  /*3b360*/  LDL.LU.64 R18, [R1+0x248] ;  /* 0x0002480001127983 */ /* 0x000ee80000300a00 */
[----:B------:R-:W2:Y:S04]  /*3b370*/  LDL.LU.64 R176, [R1+0x230] ;  /* 0x0002300001b07983 */ /* 0x000ea80000300a00 */
[----:B------:R-:W2:Y:S04]  /*3b380*/  LDL.LU.64 R178, [R1+0x238] ;  /* 0x0002380001b27983 */ /* 0x000ea80000300a00 */
[----:B------:R-:W2:Y:S04]  /*3b390*/  LDL.LU.64 R172, [R1+0x220] ;  /* 0x0002200001ac7983 */ /* 0x000ea80000300a00 */
[----:B------:R-:W2:Y:S04]  /*3b3a0*/  LDL.LU.64 R174, [R1+0x228] ;  /* 0x0002280001ae7983 */ /* 0x000ea80000300a00 */
        /* <DEDUP_REMOVED lines=26> */
[----:B----4-:R4:W-:Y:S04]  /*3b550*/  STL [R1+0x4d64], R54 ;  /* 0x004d643601007387 */ /* 0x0109e80000100800 */
[----:B------:R1:W-:Y:S04]  /*3b560*/  STL [R1+0x4d60], R55 ;  /* 0x004d603701007387 */ /* 0x0003e80000100800 */
[----:B------:R-:W-:Y:S04]  /*3b570*/  STL [R1+0x4d6c], R50 ;  /* 0x004d6c3201007387 */ /* 0x000fe80000100800 */
[----:B------:R-:W-:Y:S04]  /*3b580*/  STL [R1+0x4d68], R51 ;  /* 0x004d683301007387 */ /* 0x000fe80000100800 */
[----:B------:R2:W-:Y:S04]  /*3b590*/  STL [R1+0x4d74], R46 ;  /* 0x004d742e01007387 */ /* 0x0005e80000100800 */
[----:B------:R2:W-:Y:S04]  /*3b5a0*/  STL [R1+0x4d70], R47 ;  /* 0x004d702f01007387 */ /* 0x0005e80000100800 */
[----:B-1----:R-:W-:Y:S04]  /*3b5b0*/  STL [R1+0x4d7c], R42 ;  /* 0x004d7c2a01007387 */ /* 0x002fe80000100800 */
[----:B------:R-:W-:Y:S04]  /*3b5c0*/  STL [R1+0x4d78], R43 ;  /* 0x004d782b01007387 */ /* 0x000fe80000100800 */
[----:B------:R1:W-:Y:S04]  /*3b5d0*/  STL [R1+0x4d84], R38 ;  /* 0x004d842601007387 */ /* 0x0003e80000100800 */
[----:B------:R1:W-:Y:S04]  /*3b5e0*/  STL [R1+0x4d80], R39 ;  /* 0x004d802701007387 */ /* 0x0003e80000100800 */
[----:B------:R-:W-:Y:S04]  /*3b5f0*/  STL [R1+0x49b8], R252 ;  /* 0x0049b8fc01007387 */ /* 0x000fe80000100800 */
[----:B------:R-:W3:Y:S04]  /*3b600*/  LDL.LU.64 R168, [R1+0x210] ;  /* 0x0002100001a87983 */ /* 0x000ee80000300a00 */
[----:B------:R-:W3:Y:S04]  /*3b610*/  LDL.LU.64 R170, [R1+0x218] ;  /* 0x0002180001aa7983 */ /* 0x000ee80000300a00 */
[----:B------:R-:W3:Y:S04]  /*3b620*/  LDL.LU.64 R164, [R1+0x200] ;  /* 0x0002000001a47983 */ /* 0x000ee80000300a00 */
[----:B------:R-:W3:Y:S01]  /*3b630*/  LDL.LU.64 R166, [R1+0x208] ;  /* 0x0002080001a67983 */ /* 0x000ee20000300a00 */
[----:B--2---:R-:W-:-:S15]  /*3b640*/  HMMA.1688.F32.TF32 R172, R68, R144, R172 ;  /* 0x0000009044ac723c */ /* 0x004fde00000810ac */
[----:B------:R-:W-:-:S04]  /*3b650*/  NOP ;  /* 0x0000000000007918 */ /* 0x000fc80000000000 */
[----:B----4-:R-:W-:Y:S01]  /*3b660*/  IMAD.MOV.U32 R54, RZ, RZ, R172 ;  /* 0x000000ffff367224 */ /* 0x010fe200078e00ac */
[----:B------:R-:W-:Y:S01]  /*3b670*/  MOV R98, R174 ;  /* 0x000000ae00627202 */ /* 0x000fe20000000f00 */
[----:B------:R-:W-:Y:S02]  /*3b680*/  IMAD.MOV.U32 R55, RZ, RZ, R173 ;  /* 0x000000ffff377224 */ /* 0x000fe400078e00ad */
[----:B------:R-:W-:Y:S01]  /*3b690*/  IMAD.MOV.U32 R99, RZ, RZ, R175 ;  /* 0x000000ffff637224 */ /* 0x000fe200078e00af */
[----:B------:R-:W2:Y:S04]  /*3b6a0*/  LDL.LU.64 R172, [R1+0x1130] ;  /* 0x0011300001ac7983 */ /* 0x000ea80000300a00 */
[----:B------:R-:W2:Y:S04]  /*3b6b0*/  LDL.LU.64 R174, [R1+0x1138] ;  /* 0x0011380001ae7983 */ /* 0x000ea80000300a00 */
[----:B------:R-:W-:Y:S04]  /*3b6c0*/  STL [R1+0x4d94], R99 ;  /* 0x004d946301007387 */ /* 0x000fe80000100800 */
[----:B------:R-:W-:Y:S04]  /*3b6d0*/  STL [R1+0x4d90], R98 ;  /* 0x004d906201007387 */ /* 0x000fe80000100800 */
[----:B------:R-:W-:Y:S04]  /*3b6e0*/  STL [R1+0x4d8c], R55 ;  /* 0x004d8c3701007387 */ /* 0x000fe80000100800 */
[----:B------:R4:W-:Y:S01]  /*3b6f0*/  STL [R1+0x4d88], R54 ;  /* 0x004d883601007387 */ /* 0x0009e20000100800 */
[----:B---3--:R-:W-:-:S15]  /*3b700*/  HMMA.1688.F32.TF32 R168, R68, R140, R168 ;  /* 0x0000008c44a8723c */ /* 0x008fde00000810a8 */
[----:B------:R-:W-:-:S04]  /*3b710*/  NOP ;  /* 0x0000000000007918 */ /* 0x000fc80000000000 */
[----:B------:R-:W-:Y:S01]  /*3b720*/  IMAD.MOV.U32 R110, RZ, RZ, R168 ;  /* 0x000000ffff6e7224 */ /* 0x000fe200078e00a8 */
[----:B------:R-:W-:Y:S01]  /*3b730*/  MOV R114, R170 ;  /* 0x000000aa00727202 */ /* 0x000fe20000000f00 */
[----:B------:R-:W-:Y:S02]  /*3b740*/  IMAD.MOV.U32 R111, RZ, RZ, R169 ;  /* 0x000000ffff6f7224 */ /* 0x000fe400078e00a9 */
[----:B------:R-:W-:Y:S01]  /*3b750*/  IMAD.MOV.U32 R115, RZ, RZ, R171 ;  /* 0x000000ffff737224 */ /* 0x000fe200078e00ab */
[----:B------:R-:W3:Y:S04]  /*3b760*/  LDL.LU.64 R168, [R1+0x1120] ;  /* 0x0011200001a87983 */ /* 0x000ee80000300a00 */
[----:B------:R-:W3:Y:S01]  /*3b770*/  LDL.LU.64 R170, [R1+0x1128] ;  /* 0x0011280001aa7983 */ /* 0x000ee20000300a00 */
[----:B------:R-:W-:Y:S03]  /*3b780*/  HMMA.1688.F32.TF32 R164, R68, R136, R164 ;  /* 0x0000008844a4723c */ /* 0x000fe600000810a4 */
[----:B------:R1:W-:Y:S04]  /*3b790*/  STL [R1+0x4da4], R115 ;  /* 0x004da47301007387 */ /* 0x0003e80000100800 */
[----:B------:R-:W-:Y:S04]  /*3b7a0*/  STL [R1+0x4da0], R114 ;  /* 0x004da07201007387 */ /* 0x000fe80000100800 */
[----:B------:R1:W-:Y:S04]  /*3b7b0*/  STL [R1+0x4d9c], R111 ;  /* 0x004d9c6f01007387 */ /* 0x0003e80000100800 */
[----:B------:R1:W-:Y:S04]  /*3b7c0*/  STL [R1+0x4d98], R110 ;  /* 0x004d986e01007387 */ /* 0x0003e80000100800 */
[----:B------:R-:W-:Y:S01]  /*3b7d0*/  IMAD.MOV.U32 R118, RZ, RZ, R164 ;  /* 0x000000ffff767224 */ /* 0x000fe200078e00a4 */
[----:B------:R-:W-:Y:S01]  /*3b7e0*/  MOV R122, R166 ;  /* 0x000000a6007a7202 */ /* 0x000fe20000000f00 */
[----:B------:R-:W-:-:S02]  /*3b7f0*/  IMAD.MOV.U32 R119, RZ, RZ, R165 ;  /* 0x000000ffff777224 */ /* 0x000fc400078e00a5 */
[----:B------:R-:W-:Y:S01]  /*3b800*/  IMAD.MOV.U32 R123, RZ, RZ, R167 ;  /* 0x000000ffff7b7224 */ /* 0x000fe200078e00a7 */
[----:B------:R-:W4:Y:S04]  /*3b810*/  LDL.LU.64 R164, [R1+0x1110] ;  /* 0x0011100001a47983 */ /* 0x000f280000300a00 */
[----:B------:R-:W4:Y:S04]  /*3b820*/  LDL.LU.64 R166, [R1+0x1118] ;  /* 0x0011180001a67983 */ /* 0x000f280000300a00 */
[----:B------:R-:W-:Y:S04]  /*3b830*/  STL [R1+0x4db4], R123 ;  /* 0x004db47b01007387 */ /* 0x000fe80000100800 */
[----:B------:R-:W-:Y:S04]  /*3b840*/  STL [R1+0x4db0], R122 ;  /* 0x004db07a01007387 */ /* 0x000fe80000100800 */
[----:B------:R-:W-:Y:S04]  /*3b850*/  STL [R1+0x4dac], R119 ;  /* 0x004dac7701007387 */ /* 0x000fe80000100800 */
[----:B------:R-:W-:Y:S01]  /*3b860*/  STL [R1+0x4da8], R118 ;  /* 0x004da87601007387 */ /* 0x000fe20000100800 */
[----:B--2---:R-:W-:-:S15]  /*3b870*/  HMMA.1688.F32.TF32 R172, R68, R132, R172 ;  /* 0x0000008444ac723c */ /* 0x004fde00000810ac */
[----:B------:R-:W-:-:S04]  /*3b880*/  NOP ;  /* 0x0000000000007918 */ /* 0x000fc80000000000 */
[----:B------:R-:W-:Y:S01]  /*3b890*/  IMAD.MOV.U32 R102, RZ, RZ, R172 ;  /* 0x000000ffff667224 */ /* 0x000fe200078e00ac */
        /* <DEDUP_REMOVED lines=8> */
[----:B------:R-:W-:Y:S01]  /*3b920*/  STL [R1+0x4db8], R102 ;  /* 0x004db86601007387 */ /* 0x000fe20000100800 */
        /* <DEDUP_REMOVED lines=8> */
[----:B----4-:R-:W-:Y:S03]  /*3b9b0*/  HMMA.1688.F32.TF32 R164, R68, R124, R164 ;  /* 0x0000007c44a4723c */ /* 0x010fe600000810a4 */
[----:B------:R4:W-:Y:S04]  /*3b9c0*/  STL [R1+0x4dd4], R51 ;  /* 0x004dd43301007387 */ /* 0x0009e80000100800 */
[----:B------:R-:W-:Y:S04]  /*3b9d0*/  STL [R1+0x4dd0], R50 ;  /* 0x004dd03201007387 */ /* 0x000fe80000100800 */
[----:B------:R2:W-:Y:S04]  /*3b9e0*/  STL [R1+0x4dcc], R47 ;  /* 0x004dcc2f01007387 */ /* 0x0005e80000100800 */
[----:B------:R2:W-:Y:S04]  /*3b9f0*/  STL [R1+0x4dc8], R46 ;  /* 0x004dc82e01007387 */ /* 0x0005e80000100800 */
[----:B-1----:R-:W-:Y:S01]  /*3ba00*/  IMAD.MOV.U32 R38, RZ, RZ, R164 ;  /* 0x000000ffff267224 */ /* 0x002fe200078e00a4 */
[----:B------:R-:W-:Y:S01]  /*3ba10*/  MOV R42, R166 ;  /* 0x000000a6002a7202 */ /* 0x000fe20000000f00 */
[----:B------:R-:W-:-:S02]  /*3ba20*/  IMAD.MOV.U32 R39, RZ, RZ, R165 ;  /* 0x000000ffff277224 */ /* 0x000fc400078e00a5 */
[----:B------:R-:W-:Y:S01]  /*3ba30*/  IMAD.MOV.U32 R43, RZ, RZ, R167 ;  /* 0x000000ffff2b7224 */ /* 0x000fe200078e00a7 */
[----:B------:R-:W4:Y:S04]  /*3ba40*/  LDL.LU.64 R164, [R1+0x10e0] ;  /* 0x0010e00001a47983 */ /* 0x000f280000300a00 */
[----:B------:R-:W4:Y:S01]  /*3ba50*/  LDL.LU.64 R166, [R1+0x10e8] ;  /* 0x0010e80001a67983 */ /* 0x000f220000300a00 */
[C---:B------:R-:W-:Y:S08]  /*3ba60*/  HMMA.1688.F32.TF32 R28, R68.reuse, R160, R28 ;  /* 0x000000a0441c723c */ /* 0x040ff0000008101c */
[C---:B------:R-:W-:Y:S08]  /*3ba70*/  HMMA.1688.F32.TF32 R20, R68.reuse, R156, R20 ;  /* 0x0000009c4414723c */ /* 0x040ff00000081014 */
[C---:B------:R-:W-:Y:S08]  /*3ba80*/  HMMA.1688.F32.TF32 R56, R68.reuse, R152, R16 ;  /* 0x000000984438723c */ /* 0x040ff00000081010 */
[----:B------:R-:W-:Y:S01]  /*3ba90*/  HMMA.1688.F32.TF32 R176, R68, R148, R176 ;  /* 0x0000009444b0723c */ /* 0x000fe200000810b0 */
[----:B------:R1:W-:Y:S04]  /*3baa0*/  STL [R1+0x4de4], R43 ;  /* 0x004de42b01007387 */ /* 0x0003e80000100800 */
[----:B------:R-:W-:Y:S04]  /*3bab0*/  STL [R1+0x4de0], R42 ;  /* 0x004de02a01007387 */ /* 0x000fe80000100800 */
[----:B------:R1:W-:Y:S04]  /*3bac0*/  STL [R1+0x4ddc], R39 ;  /* 0x004ddc2701007387 */ /* 0x0003e80000100800 */
[----:B------:R1:W-:Y:S01]  /*3bad0*/  STL [R1+0x4dd8], R38 ;  /* 0x004dd82601007387 */ /* 0x0003e20000100800 */
[----:B------:R-:W-:-:S03]  /*3bae0*/  MOV R62, R30 ;  /* 0x0000001e003e7202 */ /* 0x000fc60000000f00 */
[----:B------:R-:W4:Y:S01]  /*3baf0*/  LDL.LU.64 R184, [R1+0x10d0] ;  /* 0x0010d00001b87983 */ /* 0x000f220000300a00 */
[----:B------:R-:W-:-:S03]  /*3bb00*/  IMAD.MOV.U32 R30, RZ, RZ, R23 ;  /* 0x000000ffff1e7224 */ /* 0x000fc600078e0017 */
[----:B------:R-:W4:Y:S01]  /*3bb10*/  LDL.LU.64 R186, [R1+0x10d8] ;  /* 0x0010d80001ba7983 */ /* 0x000f220000300a00 */
[----:B------:R-:W-:Y:S01]  /*3bb20*/  MOV R23, R58 ;  /* 0x0000003a00177202 */ /* 0x000fe20000000f00 */
[----:B------:R-:W-:Y:S01]  /*3bb30*/  IMAD.MOV.U32 R58, RZ, RZ, R59 ;  /* 0x000000ffff3a7224 */ /* 0x000fe200078e003b */
[----:B------:R-:W-:Y:S01]  /*3bb40*/  MOV R11, R178 ;  /* 0x000000b2000b7202 */ /* 0x000fe20000000f00 */
[----:B------:R-:W-:Y:S02]  /*3bb50*/  IMAD.MOV.U32 R59, RZ, RZ, R176 ;  /* 0x000000ffff3b7224 */ /* 0x000fe400078e00b0 */
[----:B------:R-:W-:Y:S02]  /*3bb60*/  IMAD.MOV.U32 R19, RZ, RZ, R177 ;  /* 0x000000ffff137224 */ /* 0x000fe400078e00b1 */
[----:B------:R-:W-:Y:S01]  /*3bb70*/  IMAD.MOV.U32 R7, RZ, RZ, R179 ;  /* 0x000000ffff077224 */ /* 0x000fe200078e00b3 */
[----:B--2---:R-:W-:-:S15]  /*3bb80*/  HMMA.1688.F32.TF32 R172, R68, R120, R172 ;  /* 0x0000007844ac723c */ /* 0x004fde00000810ac */
[----:B------:R-:W-:-:S04]  /*3bb90*/  NOP ;  /* 0x0000000000007918 */ /* 0x000fc80000000000 */
[----:B------:R-:W-:Y:S01]  /*3bba0*/  IMAD.MOV.U32 R131, RZ, RZ, R175 ;  /* 0x000000ffff837224 */ /* 0x000fe200078e00af */
[----:B------:R-:W-:Y:S01]  /*3bbb0*/  MOV R130, R174 ;  /* 0x000000ae00827202 */ /* 0x000fe20000000f00 */
[----:B------:R-:W-:Y:S02]  /*3bbc0*/  IMAD.MOV.U32 R127, RZ, RZ, R173 ;  /* 0x000000ffff7f7224 */ /* 0x000fe400078e00ad */
[----:B------:R-:W-:Y:S01]  /*3bbd0*/  IMAD.MOV.U32 R126, RZ, RZ, R172 ;  /* 0x000000ffff7e7224 */ /* 0x000fe200078e00ac */
[----:B------:R-:W-:Y:S04]  /*3bbe0*/  STL [R1+0x4df4], R131 ;  /* 0x004df48301007387 */ /* 0x000fe80000100800 */
[----:B------:R-:W-:Y:S04]  /*3bbf0*/  STL [R1+0x4df0], R130 ;  /* 0x004df08201007387 */ /* 0x000fe80000100800 */
[----:B------:R-:W-:Y:S04]  /*3bc00*/  STL [R1+0x4dec], R127 ;  /* 0x004dec7f01007387 */ /* 0x000fe80000100800 */
[----:B------:R-:W-:Y:S04]  /*3bc10*/  STL [R1+0x4de8], R126 ;  /* 0x004de87e01007387 */ /* 0x000fe80000100800 */
[----:B------:R-:W2:Y:S04]  /*3bc20*/  LDL.LU.64 R180, [R1+0x10c0] ;  /* 0x0010c00001b47983 */ /* 0x000ea80000300a00 */
[----:B------:R-:W2:Y:S04]  /*3bc30*/  LDL.LU.64 R182, [R1+0x10c8] ;  /* 0x0010c80001b67983 */ /* 0x000ea80000300a00 */
[----:B------:R-:W2:Y:S04]  /*3bc40*/  LDL.LU.64 R176, [R1+0x10b0] ;  /* 0x0010b00001b07983 */ /* 0x000ea80000300a00 */
[----:B------:R-:W2:Y:S04]  /*3bc50*/  LDL.LU.64 R178, [R1+0x10b8] ;  /* 0x0010b80001b27983 */ /* 0x000ea80000300a00 */
[----:B------:R-:W2:Y:S04]  /*3bc60*/  LDL.LU.64 R172, [R1+0x10a0] ;  /* 0x0010a00001ac7983 */ /* 0x000ea80000300a00 */
[----:B------:R-:W2:Y:S01]  /*3bc70*/  LDL.LU.64 R174, [R1+0x10a8] ;  /* 0x0010a80001ae7983 */ /* 0x000ea20000300a00 */
[----:B---3--:R-:W-:-:S15]  /*3bc80*/  HMMA.1688.F32.TF32 R168, R68, R116, R168 ;  /* 0x0000007444a8723c */ /* 0x008fde00000810a8 */
[----:B------:R-:W-:-:S04]  /*3bc90*/  NOP ;  /* 0x0000000000007918 */ /* 0x000fc80000000000 */
[----:B------:R-:W-:Y:S01]  /*3bca0*/  IMAD.MOV.U32 R54, RZ, RZ, R171 ;  /* 0x000000ffff367224 */ /* 0x000fe200078e00ab */
[----:B------:R-:W-:Y:S01]  /*3bcb0*/  MOV R55, R170 ;  /* 0x000000aa00377202 */ /* 0x000fe20000000f00 */
[----:B------:R-:W-:Y:S02]  /*3bcc0*/  IMAD.MOV.U32 R98, RZ, RZ, R169 ;  /* 0x000000ffff627224 */ /* 0x000fe400078e00a9 */
[----:B------:R-:W-:Y:S01]  /*3bcd0*/  IMAD.MOV.U32 R99, RZ, RZ, R168 ;  /* 0x000000ffff637224 */ /* 0x000fe200078e00a8 */
[----:B------:R3:W-:Y:S04]  /*3bce0*/  STL [R1+0x4e04], R54 ;  /* 0x004e043601007387 */ /* 0x0007e80000100800 */
[----:B------:R-:W-:Y:S04]  /*3bcf0*/  STL [R1+0x4e00], R55 ;  /* 0x004e003701007387 */ /* 0x000fe80000100800 */
[----:B------:R1:W-:Y:S04]  /*3bd00*/  STL [R1+0x4dfc], R98 ;  /* 0x004dfc6201007387 */ /* 0x0003e80000100800 */
[----:B------:R1:W-:Y:S04]  /*3bd10*/  STL [R1+0x4df8], R99 ;  /* 0x004df86301007387 */ /* 0x0003e80000100800 */
[----:B------:R-:W3:Y:S04]  /*3bd20*/  LDL.LU.64 R168, [R1+0x1090] ;  /* 0x0010900001a87983 */ /* 0x000ee80000300a00 */
[----:B------:R-:W3:Y:S01]  /*3bd30*/  LDL.LU.64 R170, [R1+0x1098] ;  /* 0x0010980001aa7983 */ /* 0x000ee20000300a00 */
[----:B----4-:R-:W-:-:S15]  /*3bd40*/  HMMA.1688.F32.TF32 R164, R68, R112, R164 ;  /* 0x0000007044a4723c */ /* 0x010fde00000810a4 */
[----:B------:R-:W-:-:S04]  /*3bd50*/  NOP ;  /* 0x0000000000007918 */ /* 0x000fc80000000000 */
[----:B------:R-:W-:Y:S01]  /*3bd60*/  IMAD.MOV.U32 R115, RZ, RZ, R164 ;  /* 0x000000ffff737224 */ /* 0x000fe200078e00a4 */
[----:B------:R-:W-:Y:S01]  /*3bd70*/  MOV R111, R166 ;  /* 0x000000a6006f7202 */ /* 0x000fe20000000f00 */
[----:B------:R-:W-:Y:S02]  /*3bd80*/  IMAD.MOV.U32 R114, RZ, RZ, R165 ;  /* 0x000000ffff727224 */ /* 0x000fe400078e00a5 */
[----:B------:R-:W-:Y:S01]  /*3bd90*/  IMAD.MOV.U32 R110, RZ, RZ, R167 ;  /* 0x000000ffff6e7224 */ /* 0x000fe200078e00a7 */
[----:B------:R-:W4:Y:S04]  /*3bda0*/  LDL.LU.64 R164, [R1+0x1080] ;  /* 0x0010800001a47983 */ /* 0x000f280000300a00 */
[----:B------:R-:W4:Y:S04]  /*3bdb0*/  LDL.LU.64 R166, [R1+0x1088] ;  /* 0x0010880001a67983 */ /* 0x000f280000300a00 */
[----:B------:R1:W-:Y:S04]  /*3bdc0*/  STL [R1+0x4e14], R110 ;  /* 0x004e146e01007387 */ /* 0x0003e80000100800 */
[----:B------:R-:W-:Y:S04]  /*3bdd0*/  STL [R1+0x4e10], R111 ;  /* 0x004e106f01007387 */ /* 0x000fe80000100800 */
[----:B------:R1:W-:Y:S04]  /*3bde0*/  STL [R1+0x4e0c], R114 ;  /* 0x004e0c7201007387 */ /* 0x0003e80000100800 */
[----:B------:R1:W-:Y:S01]  /*3bdf0*/  STL [R1+0x4e08], R115 ;  /* 0x004e087301007387 */ /* 0x0003e20000100800 */
[----:B--2---:R-:W-:-:S15]  /*3be00*/  HMMA.1688.F32.TF32 R172, R68, R96, R172 ;  /* 0x0000006044ac723c */ /* 0x004fde00000810ac */
[----:B------:R-:W-:-:S04]  /*3be10*/  NOP ;  /* 0x0000000000007918 */ /* 0x000fc80000000000 */
[----:B------:R-:W-:Y:S01]  /*3be20*/  IMAD.MOV.U32 R51, RZ, RZ, R172 ;  /* 0x000000ffff337224 */ /* 0x000fe200078e00ac */
[----:B------:R-:W-:Y:S01]  /*3be30*/  MOV R47, R174 ;  /* 0x000000ae002f7202 */ /* 0x000fe20000000f00 */
[----:B------:R-:W-:Y:S02]  /*3be40*/  IMAD.MOV.U32 R50, RZ, RZ, R173 ;  /* 0x000000ffff327224 */ /* 0x000fe400078e00ad */
[----:B------:R-:W-:Y:S01]  /*3be50*/  IMAD.MOV.U32 R46, RZ, RZ, R175 ;  /* 0x000000ffff2e7224 */ /* 0x000fe200078e00af */
[----:B------:R-:W2:Y:S04]  /*3be60*/  LDL.LU.64 R172, [R1+0x1070] ;  /* 0x0010700001ac7983 */ /* 0x000ea80000300a00 */
[----:B------:R-:W2:Y:S01]  /*3be70*/  LDL.LU.64 R174, [R1+0x1078] ;  /* 0x0010780001ae7983 */ /* 0x000ea20000300a00 */
[----:B---3--:R-:W-:-:S15]  /*3be80*/  HMMA.1688.F32.TF32 R168, R68, R52, R168 ;  /* 0x0000003444a8723c */ /* 0x008fde00000810a8 */
[----:B------:R-:W-:-:S04]  /*3be90*/  NOP ;  /* 0x0000000000007918 */ /* 0x000fc80000000000 */
[----:B-1----:R-:W-:Y:S01]  /*3bea0*/  IMAD.MOV.U32 R43, RZ, RZ, R168 ;  /* 0x000000ffff2b7224 */ /* 0x002fe200078e00a8 */
[----:B------:R-:W-:Y:S01]  /*3beb0*/  MOV R39, R170 ;  /* 0x000000aa00277202 */ /* 0x000fe20000000f00 */
[----:B------:R-:W-:Y:S02]  /*3bec0*/  IMAD.MOV.U32 R42, RZ, RZ, R169 ;  /* 0x000000ffff2a7224 */ /* 0x000fe400078e00a9 */
[----:B------:R-:W-:Y:S01]  /*3bed0*/  IMAD.MOV.U32 R38, RZ, RZ, R171 ;  /* 0x000000ffff267224 */ /* 0x000fe200078e00ab */
        /* <DEDUP_REMOVED lines=10> */
[----:B------:R-:W4:Y:S04]  /*3bf80*/  LDL.LU.64 R204, [R1+0x3f0] ;  /* 0x0003f00001cc7983 */ /* 0x000f280000300a00 */
[----:B------:R-:W4:Y:S01]  /*3bf90*/  LDL.LU.64 R206, [R1+0x3f8] ;  /* 0x0003f80001ce7983 */ /* 0x000f220000300a00 */
[C---:B------:R-:W-:Y:S03]  /*3bfa0*/  HMMA.1688.F32.TF32 R184, R68.reuse, R108, R184 ;  /* 0x0000006c44b8723c */ /* 0x040fe600000810b8 */
[----:B------:R-:W4:Y:S04]  /*3bfb0*/  LDL.LU.64 R200, [R1+0x3e0] ;  /* 0x0003e00001c87983 */ /* 0x000f280000300a00 */
[----:B------:R-:W4:Y:S04]  /*3bfc0*/  LDL.LU.64 R202, [R1+0x3e8] ;  /* 0x0003e80001ca7983 */ /* 0x000f280000300a00 */
[----:B------:R-:W4:Y:S01]  /*3bfd0*/  LDL.LU.64 R196, [R1+0x3d0] ;  /* 0x0003d00001c47983 */ /* 0x000f220000300a00 */
[----:B------:R-:W-:Y:S03]  /*3bfe0*/  HMMA.1688.F32.TF32 R180, R68, R104, R180 ;  /* 0x0000006844b4723c */ /* 0x000fe600000810b4 */
[----:B------:R-:W4:Y:S04]  /*3bff0*/  LDL.LU.64 R198, [R1+0x3d8] ;  /* 0x0003d80001c67983 */ /* 0x000f280000300a00 */
[----:B------:R-:W4:Y:S01]  /*3c000*/  LDL.LU.64 R192, [R1+0x3c0] ;  /* 0x0003c00001c07983 */ /* 0x000f220000300a00 */
[----:B------:R-:W-:-:S03]  /*3c010*/  IMAD.MOV.U32 R123, RZ, RZ, R184 ;  /* 0x000000ffff7b7224 */ /* 0x000fc600078e00b8 */
[----:B------:R-:W4:Y:S01]  /*3c020*/  LDL.LU.64 R194, [R1+0x3c8] ;  /* 0x0003c80001c27983 */ /* 0x000f220000300a00 */
[----:B------:R-:W-:Y:S01]  /*3c030*/  IMAD.MOV.U32 R122, RZ, RZ, R185 ;  /* 0x000000ffff7a7224 */ /* 0x000fe200078e00b9 */
[----:B------:R-:W-:Y:S02]  /*3c040*/  MOV R119, R186 ;  /* 0x000000ba00777202 */ /* 0x000fe40000000f00 */
[----:B------:R-:W4:Y:S01]  /*3c050*/  LDL.LU.64 R188, [R1+0x3b0] ;  /* 0x0003b00001bc7983 */ /* 0x000f220000300a00 */
[----:B------:R-:W-:-:S03]  /*3c060*/  IMAD.MOV.U32 R118, RZ, RZ, R187 ;  /* 0x000000ffff767224 */ /* 0x000fc600078e00bb */
[----:B------:R-:W4:Y:S01]  /*3c070*/  LDL.LU.64 R190, [R1+0x3b8] ;  /* 0x0003b80001be7983 */ /* 0x000f220000300a00 */
[----:B------:R-:W-:Y:S01]  /*3c080*/  IMAD.MOV.U32 R134, RZ, RZ, R180 ;  /* 0x000000ffff867224 */ /* 0x000fe200078e00b4 */
[----:B------:R-:W-:Y:S02]  /*3c090*/  HMMA.1688.F32.TF32 R176, R68, R100, R176 ;  /* 0x0000006444b0723c */ /* 0x000fe400000810b0 */
[----:B------:R-:W4:Y:S01]  /*3c0a0*/  LDL.LU.64 R184, [R1+0x3a0] ;  /* 0x0003a00001b87983 */ /* 0x000f220000300a00 */
[----:B------:R-:W-:Y:S01]  /*3c0b0*/  IMAD.MOV.U32 R135, RZ, RZ, R181 ;  /* 0x000000ffff877224 */ /* 0x000fe200078e00b5 */
[----:B------:R-:W-:Y:S02]  /*3c0c0*/  MOV R138, R182 ;  /* 0x000000b6008a7202 */ /* 0x000fe40000000f00 */
[----:B------:R-:W4:Y:S01]  /*3c0d0*/  LDL.LU.64 R186, [R1+0x3a8] ;  /* 0x0003a80001ba7983 */ /* 0x000f220000300a00 */
[----:B------:R-:W-:-:S03]  /*3c0e0*/  IMAD.MOV.U32 R139, RZ, RZ, R183 ;  /* 0x000000ffff8b7224 */ /* 0x000fc600078e00b7 */
[----:B------:R-:W4:Y:S04]  /*3c0f0*/  LDL.LU.64 R180, [R1+0x390] ;  /* 0x0003900001b47983 */ /* 0x000f280000300a00 */
[----:B------:R-:W4:Y:S05]  /*3c100*/  LDL.LU.64 R182, [R1+0x398] ;  /* 0x0003980001b67983 */ /* 0x000f2a0000300a00 */
[----:B------:R-:W-:Y:S01]  /*3c110*/  IMAD.MOV.U32 R107, RZ, RZ, R176 ;  /* 0x000000ffff6b7224 */ /* 0x000fe200078e00b0 */
[----:B------:R-:W-:Y:S01]  /*3c120*/  MOV R103, R178 ;  /* 0x000000b200677202 */ /* 0x000fe20000000f00 */
[----:B------:R-:W-:-:S02]  /*3c130*/  IMAD.MOV.U32 R106, RZ, RZ, R177 ;  /* 0x000000ffff6a7224 */ /* 0x000fc400078e00b1 */
[----:B------:R-:W-:Y:S01]  /*3c140*/  IMAD.MOV.U32 R102, RZ, RZ, R179 ;  /* 0x000000ffff667224 */ /* 0x000fe200078e00b3 */
[----:B------:R-:W4:Y:S04]  /*3c150*/  LDL.LU.64 R176, [R1+0x380] ;  /* 0x0003800001b07983 */ /* 0x000f280000300a00 */
[----:B------:R-:W4:Y:S01]  /*3c160*/  LDL.LU.64 R178, [R1+0x388] ;  /* 0x0003880001b27983 */ /* 0x000f220000300a00 */
[C---:B--2---:R-:W-:Y:S08]  /*3c170*/  HMMA.1688.F32.TF32 R172, R68.reuse, R44, R172 ;  /* 0x0000002c44ac723c */ /* 0x044ff000000810ac */
[----:B---3--:R-:W-:-:S15]  /*3c180*/  HMMA.1688.F32.TF32 R168, R68, R40, R168 ;  /* 0x0000002844a8723c */ /* 0x008fde00000810a8 */
[----:B------:R-:W-:-:S04]  /*3c190*/  NOP ;  /* 0x0000000000007918 */ /* 0x000fc80000000000 */
[----:B------:R-:W-:Y:S01]  /*3c1a0*/  IMAD.MOV.U32 R54, RZ, RZ, R168 ;  /* 0x000000ffff367224 */ /* 0x000fe200078e00a8 */
[----:B------:R-:W-:Y:S01]  /*3c1b0*/  MOV R98, R170 ;  /* 0x000000aa00627202 */ /* 0x000fe20000000f00 */
[----:B------:R-:W-:Y:S02]  /*3c1c0*/  IMAD.MOV.U32 R55, RZ, RZ, R169 ;  /* 0x000000ffff377224 */ /* 0x000fe400078e00a9 */
[----:B------:R-:W-:Y:S01]  /*3c1d0*/  IMAD.MOV.U32 R99, RZ, RZ, R171 ;  /* 0x000000ffff637224 */ /* 0x000fe200078e00ab */
[----:B------:R-:W2:Y:S04]  /*3c1e0*/  LDL.LU.64 R168, [R1+0x370] ;  /* 0x0003700001a87983 */ /* 0x000ea80000300a00 */
[----:B------:R-:W2:Y:S01]  /*3c1f0*/  LDL.LU.64 R170, [R1+0x378] ;  /* 0x0003780001aa7983 */ /* 0x000ea20000300a00 */
[----:B----4-:R-:W-:Y:S03]  /*3c200*/  HMMA.1688.F32.TF32 R68, R68, R36, R164 ;  /* 0x000000244444723c */ /* 0x010fe600000810a4 */
[----:B------:R-:W3:Y:S04]  /*3c210*/  LDL.LU.64 R164, [R1+0x360] ;  /* 0x0003600001a47983 */ /* 0x000ee80000300a00 */
[----:B------:R-:W3:Y:S01]  /*3c220*/  LDL.LU.64 R166, [R1+0x368] ;  /* 0x0003680001a67983 */ /* 0x000ee20000300a00 */
[----:B------:R-:W-:Y:S01]  /*3c230*/  IMAD.MOV.U32 R131, RZ, RZ, R172 ;  /* 0x000000ffff837224 */ /* 0x000fe200078e00ac */
[----:B------:R-:W-:Y:S01]  /*3c240*/  MOV R127, R174 ;  /* 0x000000ae007f7202 */ /* 0x000fe20000000f00 */
[----:B------:R-:W-:-:S02]  /*3c250*/  IMAD.MOV.U32 R130, RZ, RZ, R173 ;  /* 0x000000ffff827224 */ /* 0x000fc400078e00ad */
[----:B------:R-:W-:Y:S01]  /*3c260*/  IMAD.MOV.U32 R126, RZ, RZ, R175 ;  /* 0x000000ffff7e7224 */ /* 0x000fe200078e00af */
[----:B------:R-:W4:Y:S04]  /*3c270*/  LDL.LU.64 R172, [R1+0x350] ;  /* 0x0003500001ac7983 */ /* 0x000f280000300a00 */
[----:B------:R-:W4:Y:S01]  /*3c280*/  LDL.LU.64 R174, [R1+0x358] ;  /* 0x0003580001ae7983 */ /* 0x000f220000300a00 */
[----:B------:R-:W-:Y:S01]  /*3c290*/  HMMA.1688.F32.TF32 R204, R72, R160, R204 ;  /* 0x000000a048cc723c */ /* 0x000fe200000810cc */
[----:B------:R-:W-:Y:S01]  /*3c2a0*/  IMAD.MOV.U32 R110, RZ, RZ, R68 ;  /* 0x000000ffff6e7224 */ /* 0x000fe200078e0044 */
[----:B------:R-:W-:Y:S01]  /*3c2b0*/  MOV R114, R70 ;  /* 0x0000004600727202 */ /* 0x000fe20000000f00 */
[----:B------:R-:W-:Y:S02]  /*3c2c0*/  IMAD.MOV.U32 R111, RZ, RZ, R69 ;  /* 0x000000ffff6f7224 */ /* 0x000fe400078e0045 */
[----:B------:R-:W-:-:S03]  /*3c2d0*/  IMAD.MOV.U32 R115, RZ, RZ, R71 ;  /* 0x000000ffff737224 */ /* 0x000fc600078e0047 */
[C---:B------:R-:W-:Y:S08]  /*3c2e0*/  HMMA.1688.F32.TF32 R200, R72.reuse, R156, R200 ;  /* 0x0000009c48c8723c */ /* 0x040ff000000810c8 */
[C---:B------:R-:W-:Y:S03]  /*3c2f0*/  HMMA.1688.F32.TF32 R68, R72.reuse, R152, R196 ;  /* 0x000000984844723c */ /* 0x040fe600000810c4 */
[----:B------:R-:W-:Y:S04]  /*3c300*/  STL.64 [R1+0x510], R204 ;  /* 0x000510cc01007387 */ /* 0x000fe80000100a00 */
[----:B------:R-:W-:Y:S01]  /*3c310*/  STL.64 [R1+0x518], R206 ;  /* 0x000518ce01007387 */ /* 0x000fe20000100a00 */
[C---:B------:R-:W-:Y:S03]  /*3c320*/  HMMA.1688.F32.TF32 R192, R72.reuse, R148, R192 ;  /* 0x0000009448c0723c */ /* 0x040fe600000810c0 */
[----:B------:R-:W-:Y:S04]  /*3c330*/  STL.64 [R1+0x540], R200 ;  /* 0x000540c801007387 */ /* 0x000fe80000100a00 */
[----:B------:R-:W-:Y:S01]  /*3c340*/  STL.64 [R1+0x548], R202 ;  /* 0x000548ca01007387 */ /* 0x000fe20000100a00 */
[C---:B------:R-:W-:Y:S03]  /*3c350*/  HMMA.1688.F32.TF32 R188, R72.reuse, R144, R188 ;  /* 0x0000009048bc723c */ /* 0x040fe600000810bc */
[----:B------:R-:W-:Y:S04]  /*3c360*/  STL.64 [R1+0x550], R68 ;  /* 0x0005504401007387 */ /* 0x000fe80000100a00 */
[----:B------:R1:W-:Y:S01]  /*3c370*/  STL.64 [R1+0x558], R70 ;  /* 0x0005584601007387 */ /* 0x0003e20000100a00 */
[C---:B------:R-:W-:Y:S08]  /*3c380*/  HMMA.1688.F32.TF32 R180, R72.reuse, R136, R180 ;  /* 0x0000008848b4723c */ /* 0x040ff000000810b4 */
[C---:B-1----:R-:W-:Y:S01]  /*3c390*/  HMMA.1688.F32.TF32 R68, R72.reuse, R140, R184 ;  /* 0x0000008c4844723c */ /* 0x042fe200000810b8 */
[----:B------:R-:W-:Y:S04]  /*3c3a0*/  STL.64 [R1+0x560], R192 ;  /* 0x000560c001007387 */ /* 0x000fe80000100a00 */
[----:B------:R-:W-:Y:S04]  /*3c3b0*/  STL.64 [R1+0x568], R194 ;  /* 0x000568c201007387 */ /* 0x000fe80000100a00 */
[----:B------:R-:W-:Y:S04]  /*3c3c0*/  STL.64 [R1+0x580], R188 ;  /* 0x000580bc01007387 */ /* 0x000fe80000100a00 */
[----:B------:R-:W-:Y:S01]  /*3c3d0*/  STL.64 [R1+0x588], R190 ;  /* 0x000588be01007387 */ /* 0x000fe20000100a00 */
[C---:B------:R-:W-:Y:S05]  /*3c3e0*/  HMMA.1688.F32.TF32 R176, R72.reuse, R132, R176 ;  /* 0x0000008448b0723c */ /* 0x040fea00000810b0 */
[----:B------:R1:W-:Y:S04]  /*3c3f0*/  STL.64 [R1+0x5c0], R68 ;  /* 0x0005c04401007387 */ /* 0x0003e80000100a00 */
[----:B------:R1:W-:Y:S04]  /*3c400*/  STL.64 [R1+0x5c8], R70 ;  /* 0x0005c84601007387 */ /* 0x0003e80000100a00 */
[----:B-1----:R-:W4:Y:S04]  /*3c410*/  LDL.LU.64 R68, [R1+0x340] ;  /* 0x0003400001447983 */ /* 0x002f280000300a00 */
[----:B------:R-:W-:Y:S04]  /*3c420*/  STL.64 [R1+0x5e0], R180 ;  /* 0x0005e0b401007387 */ /* 0x000fe80000100a00 */
[----:B------:R-:W-:Y:S04]  /*3c430*/  STL.64 [R1+0x5e8], R182 ;  /* 0x0005e8b601007387 */ /* 0x000fe80000100a00 */
[----:B------:R-:W4:Y:S04]  /*3c440*/  LDL.LU.64 R70, [R1+0x348] ;  /* 0x0003480001467983 */ /* 0x000f280000300a00 */
[----:B------:R-:W-:Y:S04]  /*3c450*/  STL.64 [R1+0x5f0], R176 ;  /* 0x0005f0b001007387 */ /* 0x000fe80000100a00 */
[----:B------:R2:W-:Y:S02]  /*3c460*/  STL.64 [R1+0x5f8], R178 ;  /* 0x0005f8b201007387 */ /* 0x0005e40000100a00 */
[----:B--2---:R-:W-:Y:S02]  /*3c470*/  HMMA.1688.F32.TF32 R176, R72, R128, R168 ;  /* 0x0000008048b0723c */ /* 0x004fe400000810a8 */
[----:B------:R-:W2:Y:S04]  /*3c480*/  LDL.LU.64 R168, [R1+0x330] ;  /* 0x0003300001a87983 */ /* 0x000ea80000300a00 */
[----:B------:R-:W2:-:S13]  /*3c490*/  LDL.LU.64 R170, [R1+0x338] ;  /* 0x0003380001aa7983 */ /* 0x000e9a0000300a00 */
[----:B------:R-:W-:Y:S04]  /*3c4a0*/  STL.64 [R1+0x600], R176 ;  /* 0x000600b001007387 */ /* 0x000fe80000100a00 */
[----:B------:R3:W-:Y:S02]  /*3c4b0*/  STL.64 [R1+0x608], R178 ;  /* 0x000608b201007387 */ /* 0x0007e40000100a00 */
[C---:B---3--:R-:W-:Y:S02]  /*3c4c0*/  HMMA.1688.F32.TF32 R176, R72.reuse, R124, R164 ;  /* 0x0000007c48b0723c */ /* 0x048fe400000810a4 */
[----:B------:R-:W3:Y:S04]  /*3c4d0*/  LDL.LU.64 R164, [R1+0x320] ;  /* 0x0003200001a47983 */ /* 0x000ee80000300a00 */
[----:B------:R-:W3:Y:S02]  /*3c4e0*/  LDL.LU.64 R166, [R1+0x328] ;  /* 0x0003280001a67983 */ /* 0x000ee40000300a00 */
[C---:B----4-:R-:W-:Y:S11]  /*3c4f0*/  HMMA.1688.F32.TF32 R172, R72.reuse, R120, R172 ;  /* 0x0000007848ac723c */ /* 0x050ff600000810ac */
[----:B------:R1:W-:Y:S04]  /*3c500*/  STL.64 [R1+0x620], R176 ;  /* 0x000620b001007387 */ /* 0x0003e80000100a00 */
[----:B------:R4:W-:Y:S04]  /*3c510*/  STL.64 [R1+0x628], R178 ;  /* 0x000628b201007387 */ /* 0x0009e80000100a00 */
[----:B------:R-:W3:Y:S04]  /*3c520*/  LDL.LU.64 R200, [R1+0x310] ;  /* 0x0003100001c87983 */ /* 0x000ee80000300a00 */
[----:B------:R-:W3:Y:S04]  /*3c530*/  LDL.LU.64 R202, [R1+0x318] ;  /* 0x0003180001ca7983 */ /* 0x000ee80000300a00 */
[----:B------:R1:W-:Y:S04]  /*3c540*/  STL.64 [R1+0x650], R172 ;  /* 0x000650ac01007387 */ /* 0x0003e80000100a00 */
[----:B------:R1:W-:Y:S04]  /*3c550*/  STL.64 [R1+0x658], R174 ;  /* 0x000658ae01007387 */ /* 0x0003e80000100a00 */
        /* <DEDUP_REMOVED lines=10> */
[----:B-1----:R-:W3:Y:S04]  /*3c600*/  LDL.LU.64 R176, [R1+0x2b0] ;  /* 0x0002b00001b07983 */ /* 0x002ee80000300a00 */
[----:B----4-:R-:W4:Y:S04]  /*3c610*/  LDL.LU.64 R178, [R1+0x2b8] ;  /* 0x0002b80001b27983 */ /* 0x010f280000300a00 */
[----:B------:R-:W4:Y:S04]  /*3c620*/  LDL.LU.64 R172, [R1+0x2a0] ;  /* 0x0002a00001ac7983 */ /* 0x000f280000300a00 */
[----:B------:R-:W4:Y:S01]  /*3c630*/  LDL.LU.64 R174, [R1+0x2a8] ;  /* 0x0002a80001ae7983 */ /* 0x000f220000300a00 */
[----:B------:R-:W-:Y:S03]  /*3c640*/  HMMA.1688.F32.TF32 R204, R72, R116, R68 ;  /* 0x0000007448cc723c */ /* 0x000fe60000081044 */
[----:B------:R-:W4:Y:S04]  /*3c650*/  LDL.LU.64 R68, [R1+0x1190] ;  /* 0x0011900001447983 */ /* 0x000f280000300a00 */
[----:B------:R-:W4:-:S12]  /*3c660*/  LDL.LU.64 R70, [R1+0x1198] ;  /* 0x0011980001467983 */ /* 0x000f180000300a00 */
        /* <DEDUP_REMOVED lines=10> */
[C---:B------:R-:W-:Y:S11]  /*3c710*/  HMMA.1688.F32.TF32 R200, R72.reuse, R104, R200 ;  /* 0x0000006848c8723c */ /* 0x040ff600000810c8 */
[----:B------:R-:W-:Y:S01]  /*3c720*/  STL.64 [R1+0x6b0], R204 ;  /* 0x0006b0cc01007387 */ /* 0x000fe20000100a00 */
[C---:B------:R-:W-:Y:S08]  /*3c730*/  HMMA.1688.F32.TF32 R196, R72.reuse, R100, R196 ;  /* 0x0000006448c4723c */ /* 0x040ff000000810c4 */
[C---:B------:R-:W-:Y:S08]  /*3c740*/  HMMA.1688.F32.TF32 R192, R72.reuse, R96, R192 ;  /* 0x0000006048c0723c */ /* 0x040ff000000810c0 */
[C---:B------:R-:W-:Y:S08]  /*3c750*/  HMMA.1688.F32.TF32 R188, R72.reuse, R52, R188 ;  /* 0x0000003448bc723c */ /* 0x040ff000000810bc */
[C---:B------:R-:W-:Y:S08]  /*3c760*/  HMMA.1688.F32.TF32 R184, R72.reuse, R48, R184 ;  /* 0x0000003048b8723c */ /* 0x040ff000000810b8 */
[C---:B------:R-:W-:Y:S01]  /*3c770*/  HMMA.1688.F32.TF32 R180, R72.reuse, R44, R180 ;  /* 0x0000002c48b4723c */ /* 0x040fe200000810b4 */
[----:B------:R-:W-:Y:S07]  /*3c780*/  STL.64 [R1+0x6b8], R206 ;  /* 0x0006b8ce01007387 */ /* 0x000fee0000100a00 */
[C---:B----4-:R-:W-:Y:S01]  /*3c790*/  HMMA.1688.F32.TF32 R176, R72.reuse, R40, R176 ;  /* 0x0000002848b0723c */ /* 0x050fe200000810b0 */
[----:B------:R1:W-:Y:S07]  /*3c7a0*/  STL.64 [R1+0x6c0], R200 ;  /* 0x0006c0c801007387 */ /* 0x0003ee0000100a00 */
[----:B------:R-:W-:Y:S01]  /*3c7b0*/  HMMA.1688.F32.TF32 R72, R72, R36, R172 ;  /* 0x000000244848723c */ /* 0x000fe200000810ac */
        /* <DEDUP_REMOVED lines=11> */
[----:B-1----:R-:W3:Y:S04]  /*3c870*/  LDL.LU.64 R200, [R1+0x1160] ;  /* 0x0011600001c87983 */ /* 0x002ee80000300a00 */
[----:B------:R-:W-:Y:S04]  /*3c880*/  STL.64 [R1+0x7a0], R176 ;  /* 0x0007a0b001007387 */ /* 0x000fe80000100a00 */
[----:B------:R-:W-:Y:S04]  /*3c890*/  STL.64 [R1+0x7a8], R178 ;  /* 0x0007a8b201007387 */ /* 0x000fe80000100a00 */
[----:B----4-:R-:W4:Y:S04]  /*3c8a0*/  LDL.LU.64 R202, [R1+0x1168] ;  /* 0x0011680001ca7983 */ /* 0x010f280000300a00 */
[----:B------:R-:W-:Y:S04]  /*3c8b0*/  STL.64 [R1+0x790], R72 ;  /* 0x0007904801007387 */ /* 0x000fe80000100a00 */
[----:B------:R1:W-:Y:S02]  /*3c8c0*/  STL.64 [R1+0x798], R74 ;  /* 0x0007984a01007387 */ /* 0x0003e40000100a00 */
[----:B-1----:R-:W-:Y:S02]  /*3c8d0*/  HMMA.1688.F32.TF32 R72, R76, R160, R68 ;  /* 0x000000a04c48723c */ /* 0x002fe40000081044 */
[----:B------:R-:W4:Y:S04]  /*3c8e0*/  LDL.LU.64 R68, [R1+0x1150] ;  /* 0x0011500001447983 */ /* 0x000f280000300a00 */
[----:B------:R-:W4:-:S13]  /*3c8f0*/  LDL.LU.64 R70, [R1+0x1158] ;  /* 0x0011580001467983 */ /* 0x000f1a0000300a00 */
[----:B------:R-:W-:Y:S04]  /*3c900*/  STL.64 [R1+0x100], R72 ;  /* 0x0001004801007387 */ /* 0x000fe80000100a00 */
[----:B------:R2:W-:Y:S04]  /*3c910*/  STL.64 [R1+0x108], R74 ;  /* 0x0001084a01007387 */ /* 0x0005e80000100a00 */
        /* <DEDUP_REMOVED lines=8> */
[----:B---3--:R-:W-:-:S15]  /*3c9a0*/  HMMA.1688.F32.TF32 R72, R76, R152, R164 ;  /* 0x000000984c48723c */ /* 0x008fde00000810a4 */
[----:B------:R-:W-:-:S04]  /*3c9b0*/  NOP ;  /* 0x0000000000007918 */ /* 0x000fc80000000000 */
[----:B------:R1:W-:Y:S04]  /*3c9c0*/  STL.64 [R1+0xe0], R72 ;  /* 0x0000e04801007387 */ /* 0x0003e80000100a00 */
[----:B------:R3:W-:Y:S04]  /*3c9d0*/  STL.64 [R1+0xe8], R74 ;  /* 0x0000e84a01007387 */ /* 0x0007e80000100a00 */
        /* <DEDUP_REMOVED lines=15> */
[----:B---3--:R-:W3:Y:S01]  /*3cad0*/  LDL.LU.64 R74, [R1+0x1208] ;  /* 0x00120800014a7983 */ /* 0x008ee20000300a00 */
[----:B----4-:R-:W-:-:S15]  /*3cae0*/  HMMA.1688.F32.TF32 R200, R76, R148, R200 ;  /* 0x000000944cc8723c */ /* 0x010fde00000810c8 */
[----:B------:R-:W-:-:S04]  /*3caf0*/  NOP ;  /* 0x0000000000007918 */ /* 0x000fc80000000000 */
[----:B------:R-:W-:Y:S04]  /*3cb00*/  STL.64 [R1+0xd0], R200 ;  /* 0x0000d0c801007387 */ /* 0x000fe80000100a00 */
[----:B------:R1:W-:Y:S02]  /*3cb10*/  STL.64 [R1+0xd8], R202 ;  /* 0x0000d8ca01007387 */ /* 0x0003e40000100a00 */
[----:B-1----:R-:W-:Y:S02]  /*3cb20*/  HMMA.1688.F32.TF32 R200, R76, R144, R68 ;  /* 0x000000904cc8723c */ /* 0x002fe40000081044 */
[----:B------:R-:W4:Y:S04]  /*3cb30*/  LDL.LU.64 R68, [R1+0x11f0] ;  /* 0x0011f00001447983 */ /* 0x000f280000300a00 */
[----:B------:R-:W4:-:S13]  /*3cb40*/  LDL.LU.64 R70, [R1+0x11f8] ;  /* 0x0011f80001467983 */ /* 0x000f1a0000300a00 */
[----:B------:R-:W-:Y:S04]  /*3cb50*/  STL.64 [R1+0xc0], R200 ;  /* 0x0000c0c801007387 */ /* 0x000fe80000100a00 */
[----:B------:R1:W-:Y:S02]  /*3cb60*/  STL.64 [R1+0xc8], R202 ;  /* 0x0000c8ca01007387 */ /* 0x0003e40000100a00 */
[----:B-1----:R-:W-:-:S15]  /*3cb70*/  HMMA.1688.F32.TF32 R200, R76, R140, R196 ;  /* 0x0000008c4cc8723c */ /* 0x002fde00000810c4 */
[----:B------:R-:W-:-:S04]  /*3cb80*/  NOP ;  /* 0x0000000000007918 */ /* 0x000fc80000000000 */
[----:B------:R-:W-:Y:S04]  /*3cb90*/  STL.64 [R1+0xb0], R200 ;  /* 0x0000b0c801007387 */ /* 0x000fe80000100a00 */
[----:B------:R-:W-:Y:S01]  /*3cba0*/  STL.64 [R1+0xb8], R202 ;  /* 0x0000b8ca01007387 */ /* 0x000fe20000100a00 */
[C---:B--2---:R-:W-:Y:S08]  /*3cbb0*/  HMMA.1688.F32.TF32 R196, R76.reuse, R136, R192 ;  /* 0x000000884cc4723c */ /* 0x044ff000000810c0 */
[C---:B------:R-:W-:Y:S01]  /*3cbc0*/  HMMA.1688.F32.TF32 R192, R76.reuse, R132, R168 ;  /* 0x000000844cc0723c */ /* 0x040fe200000810a8 */
[----:B------:R-:W2:Y:S10]  /*3cbd0*/  LDL.LU.64 R168, [R1+0x11e0] ;  /* 0x0011e00001a87983 */ /* 0x000eb40000300a00 */
[----:B------:R-:W-:Y:S04]  /*3cbe0*/  STL.64 [R1+0xa0], R196 ;  /* 0x0000a0c401007387 */ /* 0x000fe80000100a00 */
[----:B------:R-:W-:Y:S04]  /*3cbf0*/  STL.64 [R1+0xa8], R198 ;  /* 0x0000a8c601007387 */ /* 0x000fe80000100a00 */
[----:B------:R-:W2:Y:S04]  /*3cc00*/  LDL.LU.64 R170, [R1+0x11e8] ;  /* 0x0011e80001aa7983 */ /* 0x000ea80000300a00 */
[----:B------:R-:W-:Y:S04]  /*3cc10*/  STL.64 [R1+0x90], R192 ;  /* 0x000090c001007387 */ /* 0x000fe80000100a00 */
[----:B------:R1:W-:Y:S02]  /*3cc20*/  STL.64 [R1+0x98], R194 ;  /* 0x000098c201007387 */ /* 0x0003e40000100a00 */
[C---:B-1----:R-:W-:Y:S08]  /*3cc30*/  HMMA.1688.F32.TF32 R192, R76.reuse, R128, R188 ;  /* 0x000000804cc0723c */ /* 0x042ff000000810bc */
[C---:B------:R-:W-:Y:S08]  /*3cc40*/  HMMA.1688.F32.TF32 R188, R76.reuse, R124, R184 ;  /* 0x0000007c4cbc723c */ /* 0x040ff000000810b8 */
[C---:B------:R-:W-:Y:S08]  /*3cc50*/  HMMA.1688.F32.TF32 R184, R76.reuse, R120, R180 ;  /* 0x000000784cb8723c */ /* 0x040ff000000810b4 */
[C---:B------:R-:W-:Y:S08]  /*3cc60*/  HMMA.1688.F32.TF32 R180, R76.reuse, R116, R176 ;  /* 0x000000744cb4723c */ /* 0x040ff000000810b0 */
[C---:B------:R-:W-:Y:S01]  /*3cc70*/  HMMA.1688.F32.TF32 R176, R76.reuse, R112, R172 ;  /* 0x000000704cb0723c */ /* 0x040fe200000810ac */
[----:B------:R-:W-:Y:S07]  /*3cc80*/  STL.64 [R1+0x80], R192 ;  /* 0x000080c001007387 */ /* 0x000fee0000100a00 */
[C---:B------:R-:W-:Y:S01]  /*3cc90*/  HMMA.1688.F32.TF32 R172, R76.reuse, R108, R164 ;  /* 0x0000006c4cac723c */ /* 0x040fe200000810a4 */
[----:B------:R-:W-:Y:S04]  /*3cca0*/  STL.64 [R1+0x88], R194 ;  /* 0x000088c201007387 */ /* 0x000fe80000100a00 */
[----:B------:R-:W-:Y:S04]  /*3ccb0*/  STL.64 [R1+0x70], R188 ;  /* 0x000070bc01007387 */ /* 0x000fe80000100a00 */
[----:B------:R-:W-:Y:S04]  /*3ccc0*/  STL.64 [R1+0x78], R190 ;  /* 0x000078be01007387 */ /* 0x000fe80000100a00 */
[----:B------:R-:W-:Y:S04]  /*3ccd0*/  STL.64 [R1+0x60], R184 ;  /* 0x000060b801007387 */ /* 0x000fe80000100a00 */
[----:B------:R-:W-:Y:S04]  /*3cce0*/  STL.64 [R1+0x68], R186 ;  /* 0x000068ba01007387 */ /* 0x000fe80000100a00 */
[----:B------:R-:W-:Y:S04]  /*3ccf0*/  STL.64 [R1+0x50], R180 ;  /* 0x000050b401007387 */ /* 0x000fe80000100a00 */
[----:B------:R-:W-:Y:S04]  /*3cd00*/  STL.64 [R1+0x58], R182 ;  /* 0x000058b601007387 */ /* 0x000fe80000100a00 */
[----:B------:R-:W2:Y:S04]  /*3cd10*/  LDL.LU.64 R164, [R1+0x11d0] ;  /* 0x0011d00001a47983 */ /* 0x000ea80000300a00 */
[----:B------:R-:W-:Y:S04]  /*3cd20*/  STL.64 [R1+0x40], R176 ;  /* 0x000040b001007387 */ /* 0x000fe80000100a00 */
[----:B------:R-:W-:Y:S04]  /*3cd30*/  STL.64 [R1+0x48], R178 ;  /* 0x000048b201007387 */ /* 0x000fe80000100a00 */
[----:B------:R-:W2:Y:S04]  /*3cd40*/  LDL.LU.64 R166, [R1+0x11d8] ;  /* 0x0011d80001a67983 */ /* 0x000ea80000300a00 */
[----:B------:R-:W-:Y:S04]  /*3cd50*/  STL.64 [R1+0x30], R172 ;  /* 0x000030ac01007387 */ /* 0x000fe80000100a00 */
[----:B------:R3:W-:Y:S02]  /*3cd60*/  STL.64 [R1+0x38], R174 ;  /* 0x000038ae01007387 */ /* 0x0007e40000100a00 */
[C---:B---3--:R-:W-:Y:S02]  /*3cd70*/  HMMA.1688.F32.TF32 R172, R76.reuse, R104, R72 ;  /* 0x000000684cac723c */ /* 0x048fe40000081048 */
[----:B------:R-:W3:Y:S04]  /*3cd80*/  LDL.LU.64 R72, [R1+0x11c0] ;  /* 0x0011c00001487983 */ /* 0x000ee80000300a00 */
[----:B------:R-:W3:Y:S02]  /*3cd90*/  LDL.LU.64 R74, [R1+0x11c8] ;  /* 0x0011c800014a7983 */ /* 0x000ee40000300a00 */
[C---:B----4-:R-:W-:Y:S11]  /*3cda0*/  HMMA.1688.F32.TF32 R68, R76.reuse, R100, R68 ;  /* 0x000000644c44723c */ /* 0x050ff60000081044 */
[----:B------:R-:W-:Y:S04]  /*3cdb0*/  STL.64 [R1+0x20], R172 ;  /* 0x000020ac01007387 */ /* 0x000fe80000100a00 */
[----:B------:R-:W-:Y:S04]  /*3cdc0*/  STL.64 [R1+0x28], R174 ;  /* 0x000028ae01007387 */ /* 0x000fe80000100a00 */
[----:B------:R-:W4:Y:S04]  /*3cdd0*/  LDL.LU.64 R200, [R1+0x11b0] ;  /* 0x0011b00001c87983 */ /* 0x000f280000300a00 */
[----:B------:R-:W4:Y:S04]  /*3cde0*/  LDL.LU.64 R202, [R1+0x11b8] ;  /* 0x0011b80001ca7983 */ /* 0x000f280000300a00 */
[----:B------:R1:W-:Y:S04]  /*3cdf0*/  STL.64 [R1+0x10], R68 ;  /* 0x0000104401007387 */ /* 0x0003e80000100a00 */
[----:B------:R1:W-:Y:S04]  /*3ce00*/  STL.64 [R1+0x18], R70 ;  /* 0x0000184601007387 */ /* 0x0003e80000100a00 */
[----:B-1----:R-:W4:Y:S04]  /*3ce10*/  LDL.LU.64 R68, [R1+0x11a0] ;  /* 0x0011a00001447983 */ /* 0x002f280000300a00 */
[----:B------:R-:W4:Y:S04]  /*3ce20*/  LDL.LU.64 R70, [R1+0x11a8] ;  /* 0x0011a80001467983 */ /* 0x000f280000300a00 */
[----:B------:R-:W4:Y:S04]  /*3ce30*/  LDL.LU.64 R196, [R1+0x1140] ;  /* 0x0011400001c47983 */ /* 0x000f280000300a00 */
[----:B------:R-:W4:Y:S01]  /*3ce40*/  LDL.LU.64 R198, [R1+0x1148] ;  /* 0x0011480001c67983 */ /* 0x000f220000300a00 */
[----:B--2---:R-:W-:-:S15]  /*3ce50*/  HMMA.1688.F32.TF32 R168, R76, R96, R168 ;  /* 0x000000604ca8723c */ /* 0x004fde00000810a8 */
[----:B------:R-:W-:-:S04]  /*3ce60*/  NOP ;  /* 0x0000000000007918 */ /* 0x000fc80000000000 */
[----:B------:R1:W-:Y:S04]  /*3ce70*/  STL.64 [R1], R168 ;  /* 0x000000a801007387 */ /* 0x0003e80000100a00 */
[----:B------:R2:W-:Y:S04]  /*3ce80*/  STL.64 [R1+0x8], R170 ;  /* 0x000008aa01007387 */ /* 0x0005e80000100a00 */
        /* <DEDUP_REMOVED lines=12> */
[----:B-1----:R-:W4:Y:S04]  /*3cf50*/  LDL.LU.64 R168, [R1+0x890] ;  /* 0x0008900001a87983 */ /* 0x002f280000300a00 */
[----:B--2---:R-:W2:Y:S01]  /*3cf60*/  LDL.LU.64 R170, [R1+0x898] ;  /* 0x0008980001aa7983 */ /* 0x004ea20000300a00 */
[----:B------:R-:W-:-:S15]  /*3cf70*/  HMMA.1688.F32.TF32 R248, R76, R52, R164 ;  /* 0x000000344cf8723c */ /* 0x000fde00000810a4 */
[----:B------:R-:W-:-:S04]  /*3cf80*/  NOP ;  /* 0x0000000000007918 */ /* 0x000fc80000000000 */
[----:B------:R-:W-:Y:S04]  /*3cf90*/  STL.64 [R1+0x4ba0], R250 ;  /* 0x004ba0fa01007387 */ /* 0x000fe80000100a00 */
[----:B------:R-:W-:Y:S01]  /*3cfa0*/  STL.64 [R1+0x4b98], R248 ;  /* 0x004b98f801007387 */ /* 0x000fe20000100a00 */
[C---:B---3--:R-:W-:Y:S03]  /*3cfb0*/  HMMA.1688.F32.TF32 R244, R76.reuse, R48, R72 ;  /* 0x000000304cf4723c */ /* 0x048fe60000081048 */
[----:B------:R-:W3:Y:S04]  /*3cfc0*/  LDL.LU.64 R164, [R1+0x8b0] ;  /* 0x0008b00001a47983 */ /* 0x000ee80000300a00 */
[----:B------:R-:W3:Y:S04]  /*3cfd0*/  LDL.LU.64 R166, [R1+0x8b8] ;  /* 0x0008b80001a67983 */ /* 0x000ee80000300a00 */
[----:B------:R-:W2:Y:S04]  /*3cfe0*/  LDL.LU.64 R72, [R1+0x8c0] ;  /* 0x0008c00001487983 */ /* 0x000ea80000300a00 */
[----:B------:R-:W3:Y:S01]  /*3cff0*/  LDL.LU.64 R74, [R1+0x8c8] ;  /* 0x0008c800014a7983 */ /* 0x000ee20000300a00 */
[C---:B----4-:R-:W-:Y:S03]  /*3d000*/  HMMA.1688.F32.TF32 R240, R76.reuse, R44, R200 ;  /* 0x0000002c4cf0723c */ /* 0x050fe600000810c8 */
[----:B------:R-:W-:Y:S05]  /*3d010*/  STL.64 [R1+0x4bb0], R246 ;  /* 0x004bb0f601007387 */ /* 0x000fea0000100a00 */
[C---:B------:R-:W-:Y:S08]  /*3d020*/  HMMA.1688.F32.TF32 R68, R76.reuse, R40, R68 ;  /* 0x000000284c44723c */ /* 0x040ff00000081044 */
[----:B------:R-:W-:Y:S01]  /*3d030*/  HMMA.1688.F32.TF32 R76, R76, R36, R196 ;  /* 0x000000244c4c723c */ /* 0x000fe200000810c4 */
[----:B------:R-:W-:Y:S04]  /*3d040*/  STL.64 [R1+0x4ba8], R244 ;  /* 0x004ba8f401007387 */ /* 0x000fe80000100a00 */
[----:B------:R-:W-:Y:S04]  /*3d050*/  STL.64 [R1+0x4bc0], R242 ;  /* 0x004bc0f201007387 */ /* 0x000fe80000100a00 */
[----:B------:R-:W-:Y:S04]  /*3d060*/  STL.64 [R1+0x4bb8], R240 ;  /* 0x004bb8f001007387 */ /* 0x000fe80000100a00 */
[----:B------:R-:W-:Y:S04]  /*3d070*/  STL.64 [R1+0x4bd0], R70 ;  /* 0x004bd04601007387 */ /* 0x000fe80000100a00 */
[----:B------:R-:W-:Y:S04]  /*3d080*/  STL.64 [R1+0x4bc8], R68 ;  /* 0x004bc84401007387 */ /* 0x000fe80000100a00 */
[----:B------:R-:W-:Y:S04]  /*3d090*/  STL.64 [R1+0x4be0], R78 ;  /* 0x004be04e01007387 */ /* 0x000fe80000100a00 */
[----:B------:R1:W-:Y:S04]  /*3d0a0*/  STL.64 [R1+0x4bd8], R76 ;  /* 0x004bd84c01007387 */ /* 0x0003e80000100a00 */
[----:B-1----:R-:W4:Y:S04]  /*3d0b0*/  LDL.LU.64 R76, [R1+0xe30] ;  /* 0x000e3000014c7983 */ /* 0x002f280000300a00 */
[----:B------:R-:W4:Y:S01]  /*3d0c0*/  LDL.LU.64 R78, [R1+0xe38] ;  /* 0x000e3800014e7983 */ /* 0x000f220000300a00 */
[C---:B------:R-:W-:Y:S08]  /*3d0d0*/  HMMA.1688.F32.TF32 R68, R80.reuse, R160, R192 ;  /* 0x000000a05044723c */ /* 0x040ff000000810c0 */
[C---:B------:R-:W-:Y:S11]  /*3d0e0*/  HMMA.1688.F32.TF32 R188, R80.reuse, R156, R188 ;  /* 0x0000009c50bc723c */ /* 0x040ff600000810bc */
[----:B------:R-:W-:Y:S04]  /*3d0f0*/  STL.64 [R1+0x810], R68 ;  /* 0x0008104401007387 */ /* 0x000fe80000100a00 */
[----:B------:R1:W-:Y:S02]  /*3d100*/  STL.64 [R1+0x818], R70 ;  /* 0x0008184601007387 */ /* 0x0003e40000100a00 */
[C---:B-1----:R-:W-:Y:S02]  /*3d110*/  HMMA.1688.F32.TF32 R68, R80.reuse, R152, R184 ;  /* 0x000000985044723c */ /* 0x042fe400000810b8 */
[----:B------:R-:W-:Y:S04]  /*3d120*/  STL.64 [R1+0x830], R188 ;  /* 0x000830bc01007387 */ /* 0x000fe80000100a00 */
[----:B------:R-:W-:Y:S02]  /*3d130*/  STL.64 [R1+0x838], R190 ;  /* 0x000838be01007387 */ /* 0x000fe40000100a00 */
[C---:B------:R-:W-:Y:S08]  /*3d140*/  HMMA.1688.F32.TF32 R184, R80.reuse, R148, R180 ;  /* 0x0000009450b8723c */ /* 0x040ff000000810b4 */
[C---:B------:R-:W-:Y:S03]  /*3d150*/  HMMA.1688.F32.TF32 R180, R80.reuse, R144, R176 ;  /* 0x0000009050b4723c */ /* 0x040fe600000810b0 */
[----:B------:R-:W-:Y:S04]  /*3d160*/  STL.64 [R1+0x840], R68 ;  /* 0x0008404401007387 */ /* 0x000fe80000100a00 */
[----:B------:R1:W-:Y:S02]  /*3d170*/  STL.64 [R1+0x848], R70 ;  /* 0x0008484601007387 */ /* 0x0003e40000100a00 */
[C---:B-1----:R-:W-:Y:S02]  /*3d180*/  HMMA.1688.F32.TF32 R68, R80.reuse, R140, R172 ;  /* 0x0000008c5044723c */ /* 0x042fe400000810ac */
[----:B------:R-:W-:Y:S04]  /*3d190*/  STL.64 [R1+0x850], R184 ;  /* 0x000850b801007387 */ /* 0x000fe80000100a00 */
[----:B------:R-:W-:Y:S04]  /*3d1a0*/  STL.64 [R1+0x858], R186 ;  /* 0x000858ba01007387 */ /* 0x000fe80000100a00 */
[----:B------:R-:W4:Y:S04]  /*3d1b0*/  LDL.LU.64 R176, [R1+0xe10] ;  /* 0x000e100001b07983 */ /* 0x000f280000300a00 */
[----:B------:R-:W-:Y:S04]  /*3d1c0*/  STL.64 [R1+0x860], R180 ;  /* 0x000860b401007387 */ /* 0x000fe80000100a00 */
[----:B------:R-:W-:Y:S04]  /*3d1d0*/  STL.64 [R1+0x868], R182 ;  /* 0x000868b601007387 */ /* 0x000fe80000100a00 */
[----:B------:R-:W4:Y:S04]  /*3d1e0*/  LDL.LU.64 R178, [R1+0xe18] ;  /* 0x000e180001b27983 */ /* 0x000f280000300a00 */
[----:B------:R-:W-:Y:S04]  /*3d1f0*/  STL.64 [R1+0x870], R68 ;  /* 0x0008704401007387 */ /* 0x000fe80000100a00 */
[----:B------:R2:W-:Y:S04]  /*3d200*/  STL.64 [R1+0x878], R70 ;  /* 0x0008784601007387 */ /* 0x0005e80000100a00 */
[----:B------:R-:W4:Y:S04]  /*3d210*/  LDL.LU.64 R172, [R1+0xcc0] ;  /* 0x000cc00001ac7983 */ /* 0x000f280000300a00 */
[----:B------:R-:W4:Y:S01]  /*3d220*/  LDL.LU.64 R174, [R1+0xcc8] ;  /* 0x000cc80001ae7983 */ /* 0x000f220000300a00 */
[----:B--2---:R-:W-:-:S15]  /*3d230*/  HMMA.1688.F32.TF32 R68, R80, R136, R168 ;  /* 0x000000885044723c */ /* 0x004fde00000810a8 */
[----:B------:R-:W-:-:S04]  /*3d240*/  NOP ;  /* 0x0000000000007918 */ /* 0x000fc80000000000 */
[----:B------:R1:W-:Y:S04]  /*3d250*/  STL.64 [R1+0x890], R68 ;  /* 0x0008904401007387 */ /* 0x0003e80000100a00 */
[----:B------:R2:W-:Y:S04]  /*3d260*/  STL.64 [R1+0x898], R70 ;  /* 0x0008984601007387 */ /* 0x0005e80000100a00 */
[----:B-1----:R-:W4:Y:S04]  /*3d270*/  LDL.LU.64 R68, [R1+0xca0] ;  /* 0x000ca00001447983 */ /* 0x002f280000300a00 */
[----:B--2---:R-:W2:Y:S01]  /*3d280*/  LDL.LU.64 R70, [R1+0xca8] ;  /* 0x000ca80001467983 */ /* 0x004ea20000300a00 */
[----:B---3--:R-:W-:-:S15]  /*3d290*/  HMMA.1688.F32.TF32 R164, R80, R132, R164 ;  /* 0x0000008450a4723c */ /* 0x008fde00000810a4 */
[----:B------:R-:W-:-:S04]  /*3d2a0*/  NOP ;  /* 0x0000000000007918 */ /* 0x000fc80000000000 */
[----:B------:R-:W-:Y:S04]  /*3d2b0*/  STL.64 [R1+0x8b0], R164 ;  /* 0x0008b0a401007387 */ /* 0x000fe80000100a00 */
[----:B------:R1:W-:Y:S02]  /*3d2c0*/  STL.64 [R1+0x8b8], R166 ;  /* 0x0008b8a601007387 */ /* 0x0003e40000100a00 */
[C---:B-1----:R-:W-:Y:S02]  /*3d2d0*/  HMMA.1688.F32.TF32 R164, R80.reuse, R128, R72 ;  /* 0x0000008050a4723c */ /* 0x042fe40000081048 */
        /* <DEDUP_REMOVED lines=17> */
[C---:B------:R-:W-:Y:S08]  /*3d3f0*/  HMMA.1688.F32.TF32 R188, R80.reuse, R120, R176 ;  /* 0x0000007850bc723c */ /* 0x040ff000000810b0 */
[C---:B------:R-:W-:Y:S11]  /*3d400*/  HMMA.1688.F32.TF32 R176, R80.reuse, R116, R172 ;  /* 0x0000007450b0723c */ /* 0x040ff600000810ac */
[----:B------:R-:W-:Y:S04]  /*3d410*/  STL.64 [R1+0x8f0], R188 ;  /* 0x0008f0bc01007387 */ /* 0x000fe80000100a00 */
[----:B------:R-:W-:Y:S01]  /*3d420*/  STL.64 [R1+0x8f8], R190 ;  /* 0x0008f8be01007387 */ /* 0x000fe20000100a00 */
[C---:B--2---:R-:W-:Y:S03]  /*3d430*/  HMMA.1688.F32.TF32 R172, R80.reuse, R112, R68 ;  /* 0x0000007050ac723c */ /* 0x044fe60000081044 */
[----:B------:R-:W2:Y:S04]  /*3d440*/  LDL.LU.64 R68, [R1+0xa60] ;  /* 0x000a600001447983 */ /* 0x000ea80000300a00 */
[----:B------:R1:W-:Y:S04]  /*3d450*/  STL.64 [R1+0x900], R176 ;  /* 0x000900b001007387 */ /* 0x0003e80000100a00 */
[----:B------:R1:W-:Y:S04]  /*3d460*/  STL.64 [R1+0x908], R178 ;  /* 0x000908b201007387 */ /* 0x0003e80000100a00 */
[----:B------:R-:W2:Y:S04]  /*3d470*/  LDL.LU.64 R70, [R1+0xa68] ;  /* 0x000a680001467983 */ /* 0x000ea80000300a00 */
[----:B------:R3:W-:Y:S04]  /*3d480*/  STL.64 [R1+0x910], R172 ;  /* 0x000910ac01007387 */ /* 0x0007e80000100a00 */
[----:B------:R3:W-:Y:S04]  /*3d490*/  STL.64 [R1+0x918], R174 ;  /* 0x000918ae01007387 */ /* 0x0007e80000100a00 */
[----:B-1----:R-:W2:Y:S04]  /*3d4a0*/  LDL.LU.64 R176, [R1+0xa50] ;  /* 0x000a500001b07983 */ /* 0x002ea80000300a00 */
[----:B------:R-:W2:Y:S01]  /*3d4b0*/  LDL.LU.64 R178, [R1+0xa58] ;  /* 0x000a580001b27983 */ /* 0x000ea20000300a00 */
[----:B---3--:R-:W-:-:S15]  /*3d4c0*/  HMMA.1688.F32.TF32 R72, R80, R108, R72 ;  /* 0x0000006c5048723c */ /* 0x008fde0000081048 */
[----:B------:R-:W-:-:S04]  /*3d4d0*/  NOP ;  /* 0x0000000000007918 */ /* 0x000fc80000000000 */
[----:B------:R1:W-:Y:S04]  /*3d4e0*/  STL.64 [R1+0x930], R72 ;  /* 0x0009304801007387 */ /* 0x0003e80000100a00 */
[----:B------:R3:W-:Y:S04]  /*3d4f0*/  STL.64 [R1+0x938], R74 ;  /* 0x0009384a01007387 */ /* 0x0007e80000100a00 */
[----:B------:R-:W2:Y:S01]  /*3d500*/  LDL.LU.64 R172, [R1+0xa40] ;  /* 0x000a400001ac7983 */ /* 0x000ea20000300a00 */
[C---:B------:R-:W-:Y:S03]  /*3d510*/  HMMA.1688.F32.TF32 R188, R80.reuse, R104, R184 ;  /* 0x0000006850bc723c */ /* 0x040fe600000810b8 */
[----:B------:R-:W2:Y:S04]  /*3d520*/  LDL.LU.64 R174, [R1+0xa48] ;  /* 0x000a480001ae7983 */ /* 0x000ea80000300a00 */
[----:B-1----:R-:W2:Y:S04]  /*3d530*/  LDL.LU.64 R72, [R1+0x1300] ;  /* 0x0013000001487983 */ /* 0x002ea80000300a00 */
[----:B---3--:R-:W3:Y:S01]  /*3d540*/  LDL.LU.64 R74, [R1+0x1308] ;  /* 0x00130800014a7983 */ /* 0x008ee20000300a00 */
[C---:B------:R-:W-:Y:S08]  /*3d550*/  HMMA.1688.F32.TF32 R184, R80.reuse, R100, R180 ;  /* 0x0000006450b8723c */ /* 0x040ff000000810b4 */
[C---:B------:R-:W-:Y:S08]  /*3d560*/  HMMA.1688.F32.TF32 R180, R80.reuse, R96, R168 ;  /* 0x0000006050b4723c */ /* 0x040ff000000810a8 */
[C---:B----4-:R-:W-:Y:S01]  /*3d570*/  HMMA.1688.F32.TF32 R168, R80.reuse, R52, R164 ;  /* 0x0000003450a8723c */ /* 0x050fe200000810a4 */
[----:B------:R-:W-:Y:S04]  /*3d580*/  STL.64 [R1+0x950], R188 ;  /* 0x000950bc01007387 */ /* 0x000fe80000100a00 */
[----:B------:R-:W-:Y:S04]  /*3d590*/  STL.64 [R1+0x958], R190 ;  /* 0x000958be01007387 */ /* 0x000fe80000100a00 */
[----:B------:R-:W-:Y:S01]  /*3d5a0*/  STL.64 [R1+0x960], R184 ;  /* 0x000960b801007387 */ /* 0x000fe20000100a00 */
[C---:B------:R-:W-:Y:S03]  /*3d5b0*/  HMMA.1688.F32.TF32 R164, R80.reuse, R48, R76 ;  /* 0x0000003050a4723c */ /* 0x040fe6000008104c */
[----:B------:R-:W-:Y:S04]  /*3d5c0*/  STL.64 [R1+0x968], R186 ;  /* 0x000968ba01007387 */ /* 0x000fe80000100a00 */
[----:B------:R-:W-:Y:S04]  /*3d5d0*/  STL.64 [R1+0x970], R180 ;  /* 0x000970b401007387 */ /* 0x000fe80000100a00 */
[----:B------:R-:W-:Y:S04]  /*3d5e0*/  STL.64 [R1+0x978], R182 ;  /* 0x000978b601007387 */ /* 0x000fe80000100a00 */
[----:B------:R-:W4:Y:S04]  /*3d5f0*/  LDL.LU.64 R76, [R1+0x12f0] ;  /* 0x0012f000014c7983 */ /* 0x000f280000300a00 */
[----:B------:R1:W-:Y:S04]  /*3d600*/  STL.64 [R1+0x980], R168 ;  /* 0x000980a801007387 */ /* 0x0003e80000100a00 */
[----:B------:R1:W-:Y:S04]  /*3d610*/  STL.64 [R1+0x988], R170 ;  /* 0x000988aa01007387 */ /* 0x0003e80000100a00 */
        /* <DEDUP_REMOVED lines=13> */
[C---:B------:R-:W-:Y:S08]  /*3d6f0*/  HMMA.1688.F32.TF32 R176, R80.reuse, R40, R176 ;  /* 0x0000002850b0723c */ /* 0x040ff000000810b0 */
[----:B------:R-:W-:Y:S08]  /*3d700*/  HMMA.1688.F32.TF32 R80, R80, R36, R172 ;  /* 0x000000245050723c */ /* 0x000ff000000810ac */
[C---:B---3--:R-:W-:Y:S03]  /*3d710*/  HMMA.1688.F32.TF32 R72, R84.reuse, R160, R72 ;  /* 0x000000a05448723c */ /* 0x048fe60000081048 */
[----:B------:R1:W-:Y:S04]  /*3d720*/  STL.64 [R1+0x9e0], R176 ;  /* 0x0009e0b001007387 */ /* 0x0003e80000100a00 */
[----:B------:R3:W-:Y:S04]  /*3d730*/  STL.64 [R1+0x9e8], R178 ;  /* 0x0009e8b201007387 */ /* 0x0007e80000100a00 */
[----:B-1----:R-:W2:Y:S04]  /*3d740*/  LDL.LU.64 R176, [R1+0x13f0] ;  /* 0x0013f00001b07983 */ /* 0x002ea80000300a00 */
[----:B------:R-:W-:Y:S04]  /*3d750*/  STL.64 [R1+0x9d0], R80 ;  /* 0x0009d05001007387 */ /* 0x000fe80000100a00 */
[----:B------:R4:W-:Y:S04]  /*3d760*/  STL.64 [R1+0x9d8], R82 ;  /* 0x0009d85201007387 */ /* 0x0009e80000100a00 */
[----:B---3--:R-:W3:Y:S04]  /*3d770*/  LDL.LU.64 R178, [R1+0x13f8] ;  /* 0x0013f80001b27983 */ /* 0x008ee80000300a00 */
[----:B------:R-:W3:Y:S04]  /*3d780*/  LDL.LU.64 R180, [R1+0x13e0] ;  /* 0x0013e00001b47983 */ /* 0x000ee80000300a00 */
[----:B------:R-:W3:Y:S04]  /*3d790*/  LDL.LU.64 R182, [R1+0x13e8] ;  /* 0x0013e80001b67983 */ /* 0x000ee80000300a00 */
[----:B------:R-:W3:Y:S04]  /*3d7a0*/  LDL.LU.64 R184, [R1+0x13d0] ;  /* 0x0013d00001b87983 */ /* 0x000ee80000300a00 */
[----:B------:R-:W3:Y:S04]  /*3d7b0*/  LDL.LU.64 R186, [R1+0x13d8] ;  /* 0x0013d80001ba7983 */ /* 0x000ee80000300a00 */
[----:B------:R-:W-:Y:S04]  /*3d7c0*/  STL.64 [R1+0x4b70], R74 ;  /* 0x004b704a01007387 */ /* 0x000fe80000100a00 */
[----:B------:R1:W-:Y:S04]  /*3d7d0*/  STL.64 [R1+0x4b68], R72 ;  /* 0x004b684801007387 */ /* 0x0003e80000100a00 */
[----:B------:R-:W3:Y:S01]  /*3d7e0*/  LDL.LU.64 R188, [R1+0x13c0] ;  /* 0x0013c00001bc7983 */ /* 0x000ee20000300a00 */
[C---:B----4-:R-:W-:Y:S03]  /*3d7f0*/  HMMA.1688.F32.TF32 R80, R84.reuse, R156, R76 ;  /* 0x0000009c5450723c */ /* 0x050fe6000008104c */
[----:B------:R-:W4:Y:S04]  /*3d800*/  LDL.LU.64 R190, [R1+0x13c8] ;  /* 0x0013c80001be7983 */ /* 0x000f280000300a00 */
[----:B------:R-:W4:Y:S04]  /*3d810*/  LDL.LU.64 R76, [R1+0x13b0] ;  /* 0x0013b000014c7983 */ /* 0x000f280000300a00 */
[----:B------:R-:W4:Y:S04]  /*3d820*/  LDL.LU.64 R78, [R1+0x13b8] ;  /* 0x0013b800014e7983 */ /* 0x000f280000300a00 */
[----:B-1----:R-:W4:Y:S01]  /*3d830*/  LDL.LU.64 R72, [R1+0x13a0] ;  /* 0x0013a00001487983 */ /* 0x002f220000300a00 */
[C---:B------:R-:W-:Y:S03]  /*3d840*/  HMMA.1688.F32.TF32 R172, R84.reuse, R152, R168 ;  /* 0x0000009854ac723c */ /* 0x040fe600000810a8 */
[----:B------:R-:W4:Y:S04]  /*3d850*/  LDL.LU.64 R74, [R1+0x13a8] ;  /* 0x0013a800014a7983 */ /* 0x000f280000300a00 */
[----:B------:R-:W-:Y:S04]  /*3d860*/  STL.64 [R1+0x4b80], R82 ;  /* 0x004b805201007387 */ /* 0x000fe80000100a00 */
[----:B------:R-:W-:Y:S08]  /*3d870*/  STL.64 [R1+0x4b78], R80 ;  /* 0x004b785001007387 */ /* 0x000ff00000100a00 */
[----:B------:R-:W-:Y:S04]  /*3d880*/  STL.64 [R1+0x4b90], R174 ;  /* 0x004b90ae01007387 */ /* 0x000fe80000100a00 */
[----:B------:R1:W-:Y:S04]  /*3d890*/  STL.64 [R1+0x4b88], R172 ;  /* 0x004b88ac01007387 */ /* 0x0003e80000100a00 */
[----:B-1----:R-:W4:Y:S04]  /*3d8a0*/  LDL.LU.64 R172, [R1+0x1390] ;  /* 0x0013900001ac7983 */ /* 0x002f280000300a00 */
[----:B------:R-:W4:Y:S01]  /*3d8b0*/  LDL.LU.64 R174, [R1+0x1398] ;  /* 0x0013980001ae7983 */ /* 0x000f220000300a00 */
[----:B------:R-:W-:Y:S03]  /*3d8c0*/  HMMA.1688.F32.TF32 R164, R84, R148, R164 ;  /* 0x0000009454a4723c */ /* 0x000fe600000810a4 */
[----:B------:R-:W4:Y:S04]  /*3d8d0*/  LDL.LU.64 R80, [R1+0x1380] ;  /* 0x0013800001507983 */ /* 0x000f280000300a00 */
[----:B------:R-:W4:-:S12]  /*3d8e0*/  LDL.LU.64 R82, [R1+0x1388] ;  /* 0x0013880001527983 */ /* 0x000f180000300a00 */
[----:B------:R-:W-:Y:S04]  /*3d8f0*/  STL.64 [R1+0x4bf0], R166 ;  /* 0x004bf0a601007387 */ /* 0x000fe80000100a00 */
[----:B------:R-:W-:Y:S01]  /*3d900*/  STL.64 [R1+0x4be8], R164 ;  /* 0x004be8a401007387 */ /* 0x000fe20000100a00 */
[----:B--2---:R-:W-:Y:S03]  /*3d910*/  HMMA.1688.F32.TF32 R168, R84, R144, R68 ;  /* 0x0000009054a8723c */ /* 0x004fe60000081044 */
[----:B------:R-:W2:Y:S04]  /*3d920*/  LDL.LU.64 R68, [R1+0x1370] ;  /* 0x0013700001447983 */ /* 0x000ea80000300a00 */
[----:B------:R-:W2:-:S12]  /*3d930*/  LDL.LU.64 R70, [R1+0x1378] ;  /* 0x0013780001467983 */ /* 0x000e980000300a00 */
[----:B------:R-:W-:Y:S04]  /*3d940*/  STL.64 [R1+0x4c00], R170 ;  /* 0x004c00aa01007387 */ /* 0x000fe80000100a00 */
[----:B------:R-:W-:Y:S01]  /*3d950*/  STL.64 [R1+0x4bf8], R168 ;  /* 0x004bf8a801007387 */ /* 0x000fe20000100a00 */
[C---:B---3--:R-:W-:Y:S08]  /*3d960*/  HMMA.1688.F32.TF32 R176, R84.reuse, R140, R176 ;  /* 0x0000008c54b0723c */ /* 0x048ff000000810b0 */
[C---:B------:R-:W-:Y:S08]  /*3d970*/  HMMA.1688.F32.TF32 R180, R84.reuse, R136, R180 ;  /* 0x0000008854b4723c */ /* 0x040ff000000810b4 */
[C---:B------:R-:W-:Y:S03]  /*3d980*/  HMMA.1688.F32.TF32 R184, R84.reuse, R132, R184 ;  /* 0x0000008454b8723c */ /* 0x040fe600000810b8 */
[----:B------:R-:W-:Y:S05]  /*3d990*/  STL.64 [R1+0x4c10], R178 ;  /* 0x004c10b201007387 */ /* 0x000fea0000100a00 */
[C---:B----4-:R-:W-:Y:S08]  /*3d9a0*/  HMMA.1688.F32.TF32 R188, R84.reuse, R128, R188 ;  /* 0x0000008054bc723c */ /* 0x050ff000000810bc */
[C---:B------:R-:W-:Y:S01]  /*3d9b0*/  HMMA.1688.F32.TF32 R192, R84.reuse, R124, R76 ;  /* 0x0000007c54c0723c */ /* 0x040fe2000008104c */
        /* <DEDUP_REMOVED lines=8> */
[----:B------:R-:W-:Y:S04]  /*3da40*/  STL.64 [R1+0x4c48], R192 ;  /* 0x004c48c001007387 */ /* 0x000fe80000100a00 */
[----:B------:R-:W3:Y:S04]  /*3da50*/  LDL.LU.64 R76, [R1+0x1360] ;  /* 0x00136000014c7983 */ /* 0x000ee80000300a00 */
[----:B------:R-:W3:Y:S01]  /*3da60*/  LDL.LU.64 R78, [R1+0x1368] ;  /* 0x00136800014e7983 */ /* 0x000ee20000300a00 */
[C---:B------:R-:W-:Y:S03]  /*3da70*/  HMMA.1688.F32.TF32 R196, R84.reuse, R120, R72 ;  /* 0x0000007854c4723c */ /* 0x040fe60000081048 */
[----:B------:R-:W4:Y:S04]  /*3da80*/  LDL.LU.64 R72, [R1+0x1350] ;  /* 0x0013500001487983 */ /* 0x000f280000300a00 */
[----:B------:R-:W4:Y:S01]  /*3da90*/  LDL.LU.64 R74, [R1+0x1358] ;  /* 0x00135800014a7983 */ /* 0x000f220000300a00 */
[C---:B------:R-:W-:Y:S08]  /*3daa0*/  HMMA.1688.F32.TF32 R200, R84.reuse, R116, R172 ;  /* 0x0000007454c8723c */ /* 0x040ff000000810ac */
[C---:B------:R-:W-:Y:S03]  /*3dab0*/  HMMA.1688.F32.TF32 R204, R84.reuse, R112, R80 ;  /* 0x0000007054cc723c */ /* 0x040fe60000081050 */
[----:B------:R-:W-:Y:S04]  /*3dac0*/  STL.64 [R1+0x4c60], R198 ;  /* 0x004c60c601007387 */ /* 0x000fe80000100a00 */
[----:B------:R-:W-:Y:S04]  /*3dad0*/  STL.64 [R1+0x4c58], R196 ;  /* 0x004c58c401007387 */ /* 0x000fe80000100a00 */
[----:B------:R-:W-:Y:S04]  /*3dae0*/  STL.64 [R1+0x4c70], R202 ;  /* 0x004c70ca01007387 */ /* 0x000fe80000100a00 */
[----:B------:R-:W-:Y:S04]  /*3daf0*/  STL.64 [R1+0x4c68], R200 ;  /* 0x004c68c801007387 */ /* 0x000fe80000100a00 */
[----:B------:R-:W4:Y:S04]  /*3db00*/  LDL.LU.64 R172, [R1+0x1340] ;  /* 0x0013400001ac7983 */ /* 0x000f280000300a00 */
[----:B------:R-:W4:Y:S04]  /*3db10*/  LDL.LU.64 R174, [R1+0x1348] ;  /* 0x0013480001ae7983 */ /* 0x000f280000300a00 */
[----:B------:R-:W-:Y:S04]  /*3db20*/  STL.64 [R1+0x4c80], R206 ;  /* 0x004c80ce01007387 */ /* 0x000fe80000100a00 */
[----:B------:R-:W-:Y:S01]  /*3db30*/  STL.64 [R1+0x4c78], R204 ;  /* 0x004c78cc01007387 */ /* 0x000fe20000100a00 */
[C---:B--2---:R-:W-:Y:S03]  /*3db40*/  HMMA.1688.F32.TF32 R208, R84.reuse, R108, R68 ;  /* 0x0000006c54d0723c */ /* 0x044fe60000081044 */
[----:B------:R-:W2:Y:S04]  /*3db50*/  LDL.LU.64 R68, [R1+0x1400] ;  /* 0x0014000001447983 */ /* 0x000ea80000300a00 */
[----:B------:R-:W2:Y:S04]  /*3db60*/  LDL.LU.64 R70, [R1+0x1408] ;  /* 0x0014080001467983 */ /* 0x000ea80000300a00 */
[----:B-1----:R-:W2:Y:S04]  /*3db70*/  LDL.LU.64 R188, [R1+0x1330] ;  /* 0x0013300001bc7983 */ /* 0x002ea80000300a00 */
        /* <DEDUP_REMOVED lines=13> */
[----:B------:R-:W-:Y:S04]  /*3dc50*/  STL.64 [R1+0x4c90], R210 ;  /* 0x004c90d201007387 */ /* 0x000fe80000100a00 */
[----:B------:R-:W-:Y:S01]  /*3dc60*/  STL.64 [R1+0x4c88], R208 ;  /* 0x004c88d001007387 */ /* 0x000fe20000100a00 */
[C---:B---3--:R-:W-:Y:S08]  /*3dc70*/  HMMA.1688.F32.TF32 R212, R84.reuse, R104, R76 ;  /* 0x0000006854d4723c */ /* 0x048ff0000008104c */
[C---:B----4-:R-:W-:Y:S11]  /*3dc80*/  HMMA.1688.F32.TF32 R216, R84.reuse, R100, R72 ;  /* 0x0000006454d8723c */ /* 0x050ff60000081048 */
[----:B------:R-:W-:Y:S04]  /*3dc90*/  STL.64 [R1+0x4ca0], R214 ;  /* 0x004ca0d601007387 */ /* 0x000fe80000100a00 */
[----:B------:R-:W-:Y:S04]  /*3dca0*/  STL.64 [R1+0x4c98], R212 ;  /* 0x004c98d401007387 */ /* 0x000fe80000100a00 */
[----:B------:R-:W3:Y:S04]  /*3dcb0*/  LDL.LU.64 R76, [R1+0xf50] ;  /* 0x000f5000014c7983 */ /* 0x000ee80000300a00 */
[----:B------:R-:W3:Y:S04]  /*3dcc0*/  LDL.LU.64 R78, [R1+0xf58] ;  /* 0x000f5800014e7983 */ /* 0x000ee80000300a00 */
[----:B------:R-:W4:Y:S04]  /*3dcd0*/  LDL.LU.64 R72, [R1+0xf40] ;  /* 0x000f400001487983 */ /* 0x000f280000300a00 */
[----:B------:R-:W4:Y:S01]  /*3dce0*/  LDL.LU.64 R74, [R1+0xf48] ;  /* 0x000f4800014a7983 */ /* 0x000f220000300a00 */
[C---:B------:R-:W-:Y:S03]  /*3dcf0*/  HMMA.1688.F32.TF32 R220, R84.reuse, R96, R172 ;  /* 0x0000006054dc723c */ /* 0x040fe600000810ac */
        /* <DEDUP_REMOVED lines=8> */
[----:B------:R-:W2:Y:S01]  /*3dd80*/  LDL.LU.64 R70, [R1+0x1028] ;  /* 0x0010280001467983 */ /* 0x000ea20000300a00 */
[C---:B------:R-:W-:Y:S08]  /*3dd90*/  HMMA.1688.F32.TF32 R228, R84.reuse, R48, R188 ;  /* 0x0000003054e4723c */ /* 0x040ff000000810bc */
[----:B------:R-:W-:Y:S03]  /*3dda0*/  HMMA.1688.F32.TF32 R232, R84, R44, R184 ;  /* 0x0000002c54e8723c */ /* 0x000fe600000810b8 */
[----:B------:R-:W-:Y:S04]  /*3ddb0*/  STL.64 [R1+0x4cd0], R226 ;  /* 0x004cd0e201007387 */ /* 0x000fe80000100a00 */
[----:B------:R-:W-:Y:S01]  /*3ddc0*/  STL.64 [R1+0x4cc8], R224 ;  /* 0x004cc8e001007387 */ /* 0x000fe20000100a00 */
[C---:B------:R-:W-:Y:S08]  /*3ddd0*/  HMMA.1688.F32.TF32 R168, R88.reuse, R160, R168 ;  /* 0x000000a058a8723c */ /* 0x040ff000000810a8 */
[C---:B------:R-:W-:Y:S01]  /*3dde0*/  HMMA.1688.F32.TF32 R164, R88.reuse, R156, R164 ;  /* 0x0000009c58a4723c */ /* 0x040fe200000810a4 */
[----:B------:R-:W-:Y:S04]  /*3ddf0*/  STL.64 [R1+0x4ce0], R230 ;  /* 0x004ce0e601007387 */ /* 0x000fe80000100a00 */
[----:B------:R-:W-:Y:S04]  /*3de00*/  STL.64 [R1+0x4cd8], R228 ;  /* 0x004cd8e401007387 */ /* 0x000fe80000100a00 */
[----:B------:R-:W-:Y:S04]  /*3de10*/  STL.64 [R1+0x4cf0], R234 ;  /* 0x004cf0ea01007387 */ /* 0x000fe80000100a00 */
[----:B------:R-:W-:Y:S04]  /*3de20*/  STL.64 [R1+0x4ce8], R232 ;  /* 0x004ce8e801007387 */ /* 0x000fe80000100a00 */
[----:B------:R1:W-:Y:S01]  /*3de30*/  STL.64 [R1+0xa10], R168 ;  /* 0x000a10a801007387 */ /* 0x0003e20000100a00 */
[----:B------:R-:W-:Y:S03]  /*3de40*/  HMMA.1688.F32.TF32 R80, R88, R152, R80 ;  /* 0x000000985850723c */ /* 0x000fe60000081050 */
[----:B------:R1:W-:Y:S04]  /*3de50*/  STL.64 [R1+0xa18], R170 ;  /* 0x000a18aa01007387 */ /* 0x0003e80000100a00 */
[----:B-1----:R-:W2:Y:S04]  /*3de60*/  LDL.LU.64 R168, [R1+0x1010] ;  /* 0x0010100001a87983 */ /* 0x002ea80000300a00 */
[----:B------:R1:W-:Y:S04]  /*3de70*/  STL.64 [R1+0xa20], R164 ;  /* 0x000a20a401007387 */ /* 0x0003e80000100a00 */
[----:B------:R1:W-:Y:S04]  /*3de80*/  STL.64 [R1+0xa28], R166 ;  /* 0x000a28a601007387 */ /* 0x0003e80000100a00 */
[----:B------:R-:W2:Y:S01]  /*3de90*/  LDL.LU.64 R170, [R1+0x1018] ;  /* 0x0010180001aa7983 */ /* 0x000ea20000300a00 */
[C---:B------:R-:W-:Y:S03]  /*3dea0*/  HMMA.1688.F32.TF32 R236, R84.reuse, R40, R180 ;  /* 0x0000002854ec723c */ /* 0x040fe600000810b4 */
[----:B------:R1:W-:Y:S04]  /*3deb0*/  STL.64 [R1+0xa40], R80 ;  /* 0x000a405001007387 */ /* 0x0003e80000100a00 */
[----:B------:R1:W-:Y:S01]  /*3dec0*/  STL.64 [R1+0xa48], R82 ;  /* 0x000a485201007387 */ /* 0x0003e20000100a00 */
[----:B------:R-:W-:Y:S03]  /*3ded0*/  HMMA.1688.F32.TF32 R84, R84, R36, R176 ;  /* 0x000000245454723c */ /* 0x000fe600000810b0 */
[----:B-1----:R-:W2:Y:S04]  /*3dee0*/  LDL.LU.64 R164, [R1+0x1000] ;  /* 0x0010000001a47983 */ /* 0x002ea80000300a00 */
[----:B------:R-:W2:Y:S04]  /*3def0*/  LDL.LU.64 R166, [R1+0x1008] ;  /* 0x0010080001a67983 */ /* 0x000ea80000300a00 */
[----:B------:R-:W2:Y:S04]  /*3df00*/  LDL.LU.64 R80, [R1+0xff0] ;  /* 0x000ff00001507983 */ /* 0x000ea80000300a00 */
[----:B------:R-:W2:Y:S01]  /*3df10*/  LDL.LU.64 R82, [R1+0xff8] ;  /* 0x000ff80001527983 */ /* 0x000ea20000300a00 */
[C---:B---3--:R-:W-:Y:S03]  /*3df20*/  HMMA.1688.F32.TF32 R176, R88.reuse, R148, R76 ;  /* 0x0000009458b0723c */ /* 0x048fe6000008104c */
[----:B------:R-:W3:Y:S05]  /*3df30*/  LDL.LU.64 R76, [R1+0xfe0] ;  /* 0x000fe000014c7983 */ /* 0x000eea0000300a00 */
[C---:B----4-:R-:W-:Y:S11]  /*3df40*/  HMMA.1688.F32.TF32 R72, R88.reuse, R144, R72 ;  /* 0x000000905848723c */ /* 0x050ff60000081048 */
[----:B------:R-:W-:Y:S04]  /*3df50*/  STL.64 [R1+0xa50], R176 ;  /* 0x000a50b001007387 */ /* 0x000fe80000100a00 */
[----:B------:R1:W-:Y:S04]  /*3df60*/  STL.64 [R1+0xa58], R178 ;  /* 0x000a58b201007387 */ /* 0x0003e80000100a00 */
[----:B------:R-:W3:Y:S01]  /*3df70*/  LDL.LU.64 R78, [R1+0xfe8] ;  /* 0x000fe800014e7983 */ /* 0x000ee20000300a00 */
[C---:B-1----:R-:W-:Y:S03]  /*3df80*/  HMMA.1688.F32.TF32 R176, R88.reuse, R140, R172 ;  /* 0x0000008c58b0723c */ /* 0x042fe600000810ac */
[----:B------:R1:W-:Y:S04]  /*3df90*/  STL.64 [R1+0xa60], R72 ;  /* 0x000a604801007387 */ /* 0x0003e80000100a00 */
[----:B------:R4:W-:Y:S04]  /*3dfa0*/  STL.64 [R1+0xa68], R74 ;  /* 0x000a684a01007387 */ /* 0x0009e80000100a00 */
[----:B-1----:R-:W3:Y:S04]  /*3dfb0*/  LDL.LU.64 R72, [R1+0xfd0] ;  /* 0x000fd00001487983 */ /* 0x002ee80000300a00 */
[----:B----4-:R-:W4:Y:S04]  /*3dfc0*/  LDL.LU.64 R74, [R1+0xfd8] ;  /* 0x000fd800014a7983 */ /* 0x010f280000300a00 */
[----:B------:R-:W4:Y:S04]  /*3dfd0*/  LDL.LU.64 R172, [R1+0xfc0] ;  /* 0x000fc00001ac7983 */ /* 0x000f280000300a00 */
[----:B------:R-:W-:Y:S04]  /*3dfe0*/  STL.64 [R1+0xa70], R176 ;  /* 0x000a70b001007387 */ /* 0x000fe80000100a00 */
[----:B------:R-:W-:Y:S04]  /*3dff0*/  STL.64 [R1+0xa78], R178 ;  /* 0x000a78b201007387 */ /* 0x000fe80000100a00 */
[----:B------:R-:W4:Y:S01]  /*3e000*/  LDL.LU.64 R174, [R1+0xfc8] ;  /* 0x000fc80001ae7983 */ /* 0x000f220000300a00 */
[----:B--2---:R-:W-:-:S15]  /*3e010*/  HMMA.1688.F32.TF32 R68, R88, R136, R68 ;  /* 0x000000885844723c */ /* 0x004fde0000081044 */
[----:B------:R-:W-:-:S04]  /*3e020*/  NOP ;  /* 0x0000000000007918 */ /* 0x000fc80000000000 */
[----:B------:R1:W-:Y:S04]  /*3e030*/  STL.64 [R1+0xa80], R68 ;  /* 0x000a804401007387 */ /* 0x0003e80000100a00 */
[----:B------:R2:W-:Y:S04]  /*3e040*/  STL.64 [R1+0xa88], R70 ;  /* 0x000a884601007387 */ /* 0x0005e80000100a00 */
[----:B-1----:R-:W4:Y:S04]  /*3e050*/  LDL.LU.64 R68, [R1+0xfb0] ;  /* 0x000fb00001447983 */ /* 0x002f280000300a00 */
[----:B--2---:R-:W2:Y:S01]  /*3e060*/  LDL.LU.64 R70, [R1+0xfb8] ;  /* 0x000fb80001467983 */ /* 0x004ea20000300a00 */
[----:B------:R-:W-:Y:S03]  /*3e070*/  HMMA.1688.F32.TF32 R176, R88, R132, R168 ;  /* 0x0000008458b0723c */ /* 0x000fe600000810a8 */
[----:B------:R-:W2:Y:S04]  /*3e080*/  LDL.LU.64 R168, [R1+0xfa0] ;  /* 0x000fa00001a87983 */ /* 0x000ea80000300a00 */
[----:B------:R-:W2:-:S12]  /*3e090*/  LDL.LU.64 R170, [R1+0xfa8] ;  /* 0x000fa80001aa7983 */ /* 0x000e980000300a00 */
[----:B------:R-:W-:Y:S04]  /*3e0a0*/  STL.64 [R1+0xab0], R176 ;  /* 0x000ab0b001007387 */ /* 0x000fe80000100a00 */
[----:B------:R1:W-:Y:S02]  /*3e0b0*/  STL.64 [R1+0xab8], R178 ;  /* 0x000ab8b201007387 */ /* 0x0003e40000100a00 */
[C---:B-1----:R-:W-:Y:S02]  /*3e0c0*/  HMMA.1688.F32.TF32 R176, R88.reuse, R128, R164 ;  /* 0x0000008058b0723c */ /* 0x042fe400000810a4 */
[----:B------:R-:W2:Y:S06]  /*3e0d0*/  LDL.LU.64 R164, [R1+0xf80] ;  /* 0x000f800001a47983 */ /* 0x000eac0000300a00 */
[C---:B------:R-:W-:Y:S11]  /*3e0e0*/  HMMA.1688.F32.TF32 R80, R88.reuse, R124, R80 ;  /* 0x0000007c5850723c */ /* 0x040ff60000081050 */
[----:B------:R-:W-:Y:S04]  /*3e0f0*/  STL.64 [R1+0xac0], R176 ;  /* 0x000ac0b001007387 */ /* 0x000fe80000100a00 */
[----:B------:R-:W-:Y:S04]  /*3e100*/  STL.64 [R1+0xac8], R178 ;  /* 0x000ac8b201007387 */ /* 0x000fe80000100a00 */
[----:B------:R-:W2:Y:S04]  /*3e110*/  LDL.LU.64 R166, [R1+0xf88] ;  /* 0x000f880001a67983 */ /* 0x000ea80000300a00 */
[----:B------:R1:W-:Y:S04]  /*3e120*/  STL.64 [R1+0xad0], R80 ;  /* 0x000ad05001007387 */ /* 0x0003e80000100a00 */
[----:B------:R1:W-:Y:S04]  /*3e130*/  STL.64 [R1+0xad8], R82 ;  /* 0x000ad85201007387 */ /* 0x0003e80000100a00 */
[----:B-1----:R-:W2:Y:S04]  /*3e140*/  LDL.LU.64 R80, [R1+0xf30] ;  /* 0x000f300001507983 */ /* 0x002ea80000300a00 */
        /* <DEDUP_REMOVED lines=11> */
[----:B----4-:R-:W4:Y:S01]  /*3e200*/  LDL.LU.64 R74, [R1+0xf18] ;  /* 0x000f1800014a7983 */ /* 0x010f220000300a00 */
[----:B--2---:R-:W-:Y:S03]  /*3e210*/  HMMA.1688.F32.TF32 R172, R88, R108, R68 ;  /* 0x0000006c58ac723c */ /* 0x004fe60000081044 */
[----:B------:R-:W2:Y:S04]  /*3e220*/  LDL.LU.64 R68, [R1+0xf00] ;  /* 0x000f000001447983 */ /* 0x000ea80000300a00 */
[----:B------:R-:W-:Y:S04]  /*3e230*/  STL.64 [R1+0xb10], R176 ;  /* 0x000b10b001007387 */ /* 0x000fe80000100a00 */
[----:B------:R-:W-:Y:S04]  /*3e240*/  STL.64 [R1+0xb18], R178 ;  /* 0x000b18b201007387 */ /* 0x000fe80000100a00 */
[----:B------:R-:W2:Y:S01]  /*3e250*/  LDL.LU.64 R70, [R1+0xf08] ;  /* 0x000f080001467983 */ /* 0x000ea20000300a00 */
[----:B------:R-:W-:-:S02]  /*3e260*/  IMAD.MOV.U32 R34, RZ, RZ, R21 ;  /* 0x000000ffff227224 */ /* 0x000fc400078e0015 */
[----:B------:R-:W-:Y:S01]  /*3e270*/  IMAD.MOV.U32 R35, RZ, RZ, R20 ;  /* 0x000000ffff237224 */ /* 0x000fe200078e0014 */
[----:B------:R-:W-:Y:S04]  /*3e280*/  STL.64 [R1+0xb30], R172 ;  /* 0x000b30ac01007387 */ /* 0x000fe80000100a00 */
[----:B------:R-:W-:Y:S01]  /*3e290*/  STL.64 [R1+0xb38], R174 ;  /* 0x000b38ae01007387 */ /* 0x000fe20000100a00 */
[----:B------:R-:W-:Y:S01]  /*3e2a0*/  HMMA.1688.F32.TF32 R168, R88, R104, R168 ;  /* 0x0000006858a8723c */ /* 0x000fe200000810a8 */
[----:B------:R-:W-:Y:S01]  /*3e2b0*/  IMAD.MOV.U32 R63, RZ, RZ, R31 ;  /* 0x000000ffff3f7224 */ /* 0x000fe200078e001f */
[----:B------:R-:W-:Y:S01]  /*3e2c0*/  MOV R31, R22 ;  /* 0x00000016001f7202 */ /* 0x000fe20000000f00 */
[----:B------:R-:W-:-:S15]  /*3e2d0*/  IMAD.MOV.U32 R22, RZ, RZ, R57 ;  /* 0x000000ffff167224 */ /* 0x000fde00078e0039 */
[----:B------:R-:W-:Y:S01]  /*3e2e0*/  NOP ;  /* 0x0000000000007918 */ /* 0x000fe20000000000 */
[----:B------:R-:W-:Y:S02]  /*3e2f0*/  IMAD.MOV.U32 R21, RZ, RZ, R171 ;  /* 0x000000ffff157224 */ /* 0x000fe400078e00ab */
[----:B------:R-:W-:Y:S01]  /*3e300*/  IMAD.MOV.U32 R20, RZ, RZ, R170 ;  /* 0x000000ffff147224 */ /* 0x000fe200078e00aa */
[----:B------:R-:W-:Y:S04]  /*3e310*/  STL.64 [R1+0xb40], R168 ;  /* 0x000b40a801007387 */ /* 0x000fe80000100a00 */
[----:B------:R-:W-:Y:S04]  /*3e320*/  STL [R1+0x4adc], R21 ;  /* 0x004adc1501007387 */ /* 0x000fe80000100800 */
[----:B------:R1:W-:Y:S01]  /*3e330*/  STL [R1+0x4ad8], R20 ;  /* 0x004ad81401007387 */ /* 0x0003e20000100800 */
[----:B------:R-:W-:Y:S01]  /*3e340*/  IMAD.MOV.U32 R18, RZ, RZ, R56 ;  /* 0x000000ffff127224 */ /* 0x000fe200078e0038 */
[C---:B------:R-:W-:Y:S08]  /*3e350*/  HMMA.1688.F32.TF32 R164, R88.reuse, R100, R164 ;  /* 0x0000006458a4723c */ /* 0x040ff000000810a4 */
[C---:B------:R-:W-:Y:S11]  /*3e360*/  HMMA.1688.F32.TF32 R80, R88.reuse, R96, R80 ;  /* 0x000000605850723c */ /* 0x040ff60000081050 */
[----:B------:R-:W-:Y:S04]  /*3e370*/  STL.64 [R1+0xb60], R164 ;  /* 0x000b60a401007387 */ /* 0x000fe80000100a00 */
[----:B------:R-:W-:Y:S04]  /*3e380*/  STL.64 [R1+0xb68], R166 ;  /* 0x000b68a601007387 */ /* 0x000fe80000100a00 */
[----:B-1----:R-:W-:Y:S01]  /*3e390*/  IMAD.MOV.U32 R20, RZ, RZ, R83 ;  /* 0x000000ffff147224 */ /* 0x002fe200078e0053 */
[----:B------:R-:W-:Y:S01]  /*3e3a0*/  MOV R21, R82 ;  /* 0x0000005200157202 */ /* 0x000fe20000000f00 */
[----:B------:R1:W-:Y:S04]  /*3e3b0*/  STL.64 [R1+0xb70], R80 ;  /* 0x000b705001007387 */ /* 0x0003e80000100a00 */
[----:B------:R1:W-:Y:S04]  /*3e3c0*/  STL [R1+0x4ae4], R20 ;  /* 0x004ae41401007387 */ /* 0x0003e80000100800 */
[----:B------:R1:W-:Y:S01]  /*3e3d0*/  STL [R1+0x4ae0], R21 ;  /* 0x004ae01501007387 */ /* 0x0003e20000100800 */
[C---:B---3--:R-:W-:Y:S08]  /*3e3e0*/  HMMA.1688.F32.TF32 R76, R88.reuse, R52, R76 ;  /* 0x00000034584c723c */ /* 0x048ff0000008104c */
[----:B----4-:R-:W-:Y:S11]  /*3e3f0*/  HMMA.1688.F32.TF32 R72, R88, R48, R72 ;  /* 0x000000305848723c */ /* 0x010ff60000081048 */
[----:B------:R-:W-:Y:S04]  /*3e400*/  STL.64 [R1+0xb80], R76 ;  /* 0x000b804c01007387 */ /* 0x000fe80000100a00 */
[----:B------:R-:W-:Y:S04]  /*3e410*/  STL.64 [R1+0xb88], R78 ;  /* 0x000b884e01007387 */ /* 0x000fe80000100a00 */
[----:B------:R-:W3:Y:S04]  /*3e420*/  LDL.LU.64 R188, [R1+0xef0] ;  /* 0x000ef00001bc7983 */ /* 0x000ee80000300a00 */
[----:B------:R-:W3:Y:S01]  /*3e430*/  LDL.LU.64 R190, [R1+0xef8] ;  /* 0x000ef80001be7983 */ /* 0x000ee20000300a00 */
[----:B------:R-:W-:Y:S01]  /*3e440*/  IMAD.MOV.U32 R61, RZ, RZ, R75 ;  /* 0x000000ffff3d7224 */ /* 0x000fe200078e004b */
[----:B------:R-:W-:Y:S01]  /*3e450*/  MOV R60, R74 ;  /* 0x0000004a003c7202 */ /* 0x000fe20000000f00 */
[----:B------:R-:W-:-:S02]  /*3e460*/  IMAD.MOV.U32 R57, RZ, RZ, R73 ;  /* 0x000000ffff397224 */ /* 0x000fc400078e0049 */
[----:B------:R-:W-:Y:S01]  /*3e470*/  IMAD.MOV.U32 R56, RZ, RZ, R72 ;  /* 0x000000ffff387224 */ /* 0x000fe200078e0048 */
[----:B------:R-:W-:Y:S04]  /*3e480*/  STL [R1+0x4af4], R61 ;  /* 0x004af43d01007387 */ /* 0x000fe80000100800 */
[----:B------:R-:W-:Y:S04]  /*3e490*/  STL [R1+0x4af0], R60 ;  /* 0x004af03c01007387 */ /* 0x000fe80000100800 */
[----:B------:R-:W-:Y:S04]  /*3e4a0*/  STL [R1+0x4aec], R57 ;  /* 0x004aec3901007387 */ /* 0x000fe80000100800 */
[----:B------:R-:W-:Y:S01]  /*3e4b0*/  STL [R1+0x4ae8], R56 ;  /* 0x004ae83801007387 */ /* 0x000fe20000100800 */
[----:B--2---:R-:W-:-:S15]  /*3e4c0*/  HMMA.1688.F32.TF32 R68, R88, R44, R68 ;  /* 0x0000002c5844723c */ /* 0x004fde0000081044 */
[----:B------:R-:W-:-:S04]  /*3e4d0*/  NOP ;  /* 0x0000000000007918 */ /* 0x000fc80000000000 */
[----:B------:R2:W-:Y:S04]  /*3e4e0*/  STL.64 [R1+0xbc0], R68 ;  /* 0x000bc04401007387 */ /* 0x0005e80000100a00 */
[----:B------:R-:W4:Y:S04]  /*3e4f0*/  LDL.LU.64 R184, [R1+0xbd0] ;  /* 0x000bd00001b87983 */ /* 0x000f280000300a00 */
[----:B------:R-:W4:Y:S04]  /*3e500*/  LDL.LU.64 R186, [R1+0xbd8] ;  /* 0x000bd80001ba7983 */ /* 0x000f280000300a00 */
[----:B------:R-:W4:Y:S04]  /*3e510*/  LDL.LU.64 R180, [R1+0x1410] ;  /* 0x0014100001b47983 */ /* 0x000f280000300a00 */
[----:B------:R-:W4:Y:S04]  /*3e520*/  LDL.LU.64 R182, [R1+0x1418] ;  /* 0x0014180001b67983 */ /* 0x000f280000300a00 */
[----:B-1----:R-:W4:Y:S04]  /*3e530*/  LDL.LU.64 R80, [R1+0xc10] ;  /* 0x000c100001507983 */ /* 0x002f280000300a00 */
[----:B------:R-:W4:Y:S04]  /*3e540*/  LDL.LU.64 R82, [R1+0xc18] ;  /* 0x000c180001527983 */ /* 0x000f280000300a00 */
[----:B------:R-:W4:Y:S04]  /*3e550*/  LDL.LU.64 R176, [R1+0x1420] ;  /* 0x0014200001b07983 */ /* 0x000f280000300a00 */
[----:B------:R-:W4:Y:S04]  /*3e560*/  LDL.LU.64 R178, [R1+0x1428] ;  /* 0x0014280001b27983 */ /* 0x000f280000300a00 */
[----:B------:R-:W4:Y:S04]  /*3e570*/  LDL.LU.64 R172, [R1+0xc20] ;  /* 0x000c200001ac7983 */ /* 0x000f280000300a00 */
[----:B------:R-:W4:Y:S01]  /*3e580*/  LDL.LU.64 R174, [R1+0xc28] ;  /* 0x000c280001ae7983 */ /* 0x000f220000300a00 */
[----:B------:R-:W-:-:S02]  /*3e590*/  IMAD.MOV.U32 R20, RZ, RZ, R70 ;  /* 0x000000ffff147224 */ /* 0x000fc400078e0046 */
[----:B------:R-:W-:Y:S01]  /*3e5a0*/  IMAD.MOV.U32 R21, RZ, RZ, R71 ;  /* 0x000000ffff157224 */ /* 0x000fe200078e0047 */
[----:B--2---:R-:W2:Y:S04]  /*3e5b0*/  LDL.LU.64 R68, [R1+0x1450] ;  /* 0x0014500001447983 */ /* 0x004ea80000300a00 */
        /* <DEDUP_REMOVED lines=9> */
[----:B------:R-:W-:Y:S04]  /*3e650*/  STL [R1+0x4afc], R21 ;  /* 0x004afc1501007387 */ /* 0x000fe80000100800 */
[----:B------:R1:W-:Y:S01]  /*3e660*/  STL [R1+0x4af8], R20 ;  /* 0x004af81401007387 */ /* 0x0003e20000100800 */
[----:B---3--:R-:W-:-:S15]  /*3e670*/  HMMA.1688.F32.TF32 R188, R88, R40, R188 ;  /* 0x0000002858bc723c */ /* 0x008fde00000810bc */
[----:B------:R-:W-:-:S04]  /*3e680*/  NOP ;  /* 0x0000000000007918 */ /* 0x000fc80000000000 */
[----:B------:R-:W-:Y:S02]  /*3e690*/  IMAD.MOV.U32 R56, RZ, RZ, R191 ;  /* 0x000000ffff387224 */ /* 0x000fe400078e00bf */
[----:B------:R-:W-:Y:S01]  /*3e6a0*/  IMAD.MOV.U32 R57, RZ, RZ, R190 ;  /* 0x000000ffff397224 */ /* 0x000fe200078e00be */
[----:B------:R-:W-:Y:S01]  /*3e6b0*/  MOV R61, R188 ;  /* 0x000000bc003d7202 */ /* 0x000fe20000000f00 */
[----:B------:R-:W-:Y:S01]  /*3e6c0*/  IMAD.MOV.U32 R60, RZ, RZ, R189 ;  /* 0x000000ffff3c7224 */ /* 0x000fe200078e00bd */
[----:B------:R-:W-:Y:S04]  /*3e6d0*/  STL [R1+0x4b10], R56 ;  /* 0x004b103801007387 */ /* 0x000fe80000100800 */
[----:B------:R-:W-:Y:S04]  /*3e6e0*/  STL [R1+0x4b0c], R57 ;  /* 0x004b0c3901007387 */ /* 0x000fe80000100800 */
[----:B------:R-:W-:Y:S04]  /*3e6f0*/  STL [R1+0x4b08], R60 ;  /* 0x004b083c01007387 */ /* 0x000fe80000100800 */
[----:B------:R-:W-:Y:S01]  /*3e700*/  STL [R1+0x4b00], R61 ;  /* 0x004b003d01007387 */ /* 0x000fe20000100800 */
[----:B----4-:R-:W-:Y:S08]  /*3e710*/  HMMA.1688.F32.TF32 R88, R88, R36, R184 ;  /* 0x000000245858723c */ /* 0x010ff000000810b8 */
[-C--:B------:R-:W-:Y:S11]  /*3e720*/  HMMA.1688.F32.TF32 R180, R64, R160.reuse, R180 ;  /* 0x000000a040b4723c */ /* 0x080ff600000810b4 */
[----:B-1----:R-:W-:Y:S01]  /*3e730*/  IMAD.MOV.U32 R20, RZ, RZ, R91 ;  /* 0x000000ffff147224 */ /* 0x002fe200078e005b */
[----:B------:R-:W-:Y:S01]  /*3e740*/  MOV R21, R90 ;  /* 0x0000005a00157202 */ /* 0x000fe20000000f00 */
[----:B------:R1:W-:Y:S04]  /*3e750*/  STL.64 [R1+0xbd0], R88 ;  /* 0x000bd05801007387 */ /* 0x0003e80000100a00 */
[----:B------:R-:W-:Y:S04]  /*3e760*/  STL [R1+0x4b18], R20 ;  /* 0x004b181401007387 */ /* 0x000fe80000100800 */
[----:B------:R-:W-:Y:S04]  /*3e770*/  STL [R1+0x4b14], R21 ;  /* 0x004b141501007387 */ /* 0x000fe80000100800 */
[----:B-1----:R-:W3:Y:S04]  /*3e780*/  LDL.LU.64 R88, [R1+0x1490] ;  /* 0x0014900001587983 */ /* 0x002ee80000300a00 */
[----:B------:R-:W3:Y:S04]  /*3e790*/  LDL.LU.64 R90, [R1+0x1498] ;  /* 0x00149800015a7983 */ /* 0x000ee80000300a00 */
[----:B------:R-:W-:Y:S04]  /*3e7a0*/  STL.64 [R1+0x2b0], R180 ;  /* 0x0002b0b401007387 */ /* 0x000fe80000100a00 */
[----:B------:R1:W-:Y:S02]  /*3e7b0*/  STL.64 [R1+0x2b8], R182 ;  /* 0x0002b8b601007387 */ /* 0x0003e40000100a00 */
[----:B-1----:R-:W-:Y:S02]  /*3e7c0*/  HMMA.1688.F32.TF32 R180, R92, R160, R80 ;  /* 0x000000a05cb4723c */ /* 0x002fe40000081050 */
[----:B------:R-:W4:Y:S04]  /*3e7d0*/  LDL.LU.64 R80, [R1+0x1480] ;  /* 0x0014800001507983 */ /* 0x000f280000300a00 */
[----:B------:R-:W4:-:S13]  /*3e7e0*/  LDL.LU.64 R82, [R1+0x1488] ;  /* 0x0014880001527983 */ /* 0x000f1a0000300a00 */
[----:B------:R-:W-:Y:S04]  /*3e7f0*/  STL.64 [R1+0xc10], R180 ;  /* 0x000c10b401007387 */ /* 0x000fe80000100a00 */
[----:B------:R1:W-:Y:S02]  /*3e800*/  STL.64 [R1+0xc18], R182 ;  /* 0x000c18b601007387 */ /* 0x0003e40000100a00 */
[-C--:B-1----:R-:W-:Y:S08]  /*3e810*/  HMMA.1688.F32.TF32 R180, R64, R156.reuse, R176 ;  /* 0x0000009c40b4723c */ /* 0x082ff000000810b0 */
[----:B------:R-:W-:Y:S08]  /*3e820*/  HMMA.1688.F32.TF32 R176, R92, R156, R172 ;  /* 0x0000009c5cb0723c */ /* 0x000ff000000810ac */
[C---:B--2---:R-:W-:Y:S03]  /*3e830*/  HMMA.1688.F32.TF32 R172, R64.reuse, R152, R68 ;  /* 0x0000009840ac723c */ /* 0x044fe60000081044 */
        /* <DEDUP_REMOVED lines=8> */
[C---:B-1----:R-:W-:Y:S08]  /*3e8c0*/  HMMA.1688.F32.TF32 R172, R64.reuse, R148, R168 ;  /* 0x0000009440ac723c */ /* 0x042ff000000810a8 */
[C---:B------:R-:W-:Y:S08]  /*3e8d0*/  HMMA.1688.F32.TF32 R168, R64.reuse, R144, R164 ;  /* 0x0000009040a8723c */ /* 0x040ff000000810a4 */
[C---:B------:R-:W-:Y:S03]  /*3e8e0*/  HMMA.1688.F32.TF32 R164, R64.reuse, R140, R76 ;  /* 0x0000008c40a4723c */ /* 0x040fe6000008104c */
        /* <DEDUP_REMOVED lines=8> */
[----:B-1----:R-:W-:Y:S02]  /*3e970*/  HMMA.1688.F32.TF32 R164, R64, R136, R72 ;  /* 0x0000008840a4723c */ /* 0x002fe40000081048 */
[----:B------:R-:W2:Y:S04]  /*3e980*/  LDL.LU.64 R72, [R1+0x1510] ;  /* 0x0015100001487983 */ /* 0x000ea80000300a00 */
[----:B------:R-:W2:-:S13]  /*3e990*/  LDL.LU.64 R74, [R1+0x1518] ;  /* 0x00151800014a7983 */ /* 0x000e9a0000300a00 */
[----:B------:R1:W-:Y:S04]  /*3e9a0*/  STL.64 [R1+0x3a0], R164 ;  /* 0x0003a0a401007387 */ /* 0x0003e80000100a00 */
[----:B------:R1:W-:Y:S04]  /*3e9b0*/  STL.64 [R1+0x3a8], R166 ;  /* 0x0003a8a601007387 */ /* 0x0003e80000100a00 */
[----:B------:R-:W2:Y:S04]  /*3e9c0*/  LDL.LU.64 R172, [R1+0x1500] ;  /* 0x0015000001ac7983 */ /* 0x000ea80000300a00 */
[----:B------:R-:W2:Y:S01]  /*3e9d0*/  LDL.LU.64 R174, [R1+0x1508] ;  /* 0x0015080001ae7983 */ /* 0x000ea20000300a00 */
[C---:B---3--:R-:W-:Y:S08]  /*3e9e0*/  HMMA.1688.F32.TF32 R88, R64.reuse, R132, R88 ;  /* 0x000000844058723c */ /* 0x048ff00000081058 */
[----:B----4-:R-:W-:Y:S11]  /*3e9f0*/  HMMA.1688.F32.TF32 R80, R64, R128, R80 ;  /* 0x000000804050723c */ /* 0x010ff60000081050 */
[----:B------:R-:W-:Y:S04]  /*3ea00*/  STL.64 [R1+0x390], R88 ;  /* 0x0003905801007387 */ /* 0x000fe80000100a00 */
[----:B------:R-:W-:Y:S04]  /*3ea10*/  STL.64 [R1+0x398], R90 ;  /* 0x0003985a01007387 */ /* 0x000fe80000100a00 */
[----:B------:R-:W3:Y:S04]  /*3ea20*/  LDL.LU.64 R168, [R1+0x14f0] ;  /* 0x0014f00001a87983 */ /* 0x000ee80000300a00 */
[----:B------:R-:W3:Y:S01]  /*3ea30*/  LDL.LU.64 R170, [R1+0x14f8] ;  /* 0x0014f80001aa7983 */ /* 0x000ee20000300a00 */
[----:B------:R-:W-:Y:S01]  /*3ea40*/  MOV R240, R35 ;  /* 0x0000002300f07202 */ /* 0x000fe20000000f00 */
[----:B------:R-:W-:-:S02]  /*3ea50*/  IMAD.MOV.U32 R6, RZ, RZ, R28 ;  /* 0x000000ffff067224 */ /* 0x000fc400078e001c */
[----:B------:R-:W-:Y:S01]  /*3ea60*/  IMAD.MOV.U32 R241, RZ, RZ, R34 ;  /* 0x000000fffff17224 */ /* 0x000fe200078e0022 */
[----:B------:R-:W-:Y:S04]  /*3ea70*/  LDS R88, [R0+UR9+0x21000] ;  /* 0x0210000900587984 */ /* 0x000fe80008000800 */
[----:B------:R-:W-:Y:S04]  /*3ea80*/  STL.64 [R1+0x380], R80 ;  /* 0x0003805001007387 */ /* 0x000fe80000100a00 */
[----:B------:R2:W-:Y:S04]  /*3ea90*/  STL.64 [R1+0x388], R82 ;  /* 0x0003885201007387 */ /* 0x0005e80000100a00 */
[----:B-1----:R-:W4:Y:S04]  /*3eaa0*/  LDL.LU.64 R164, [R1+0x14e0] ;  /* 0x0014e00001a47983 */ /* 0x002f280000300a00 */
[----:B------:R-:W4:Y:S01]  /*3eab0*/  LDL.LU.64 R166, [R1+0x14e8] ;  /* 0x0014e80001a67983 */ /* 0x000f220000300a00 */
[----:B------:R-:W-:-:S02]  /*3eac0*/  IMAD.MOV.U32 R10, RZ, RZ, R29 ;  /* 0x000000ffff0a7224 */ /* 0x000fc400078e001d */
[----:B------:R-:W-:Y:S01]  /*3ead0*/  IMAD.MOV.U32 R242, RZ, RZ, R31 ;  /* 0x000000fffff27224 */ /* 0x000fe200078e001f */
[----:B------:R-:W-:Y:S01]  /*3eae0*/  LDS R90, [R0+UR9+0x21800] ;  /* 0x02180009005a7984 */ /* 0x000fe20008000800 */
[----:B------:R-:W-:-:S03]  /*3eaf0*/  IMAD.MOV.U32 R243, RZ, RZ, R30 ;  /* 0x000000fffff37224 */ /* 0x000fc600078e001e */
[----:B------:R-:W-:Y:S04]  /*3eb00*/  LDS R89, [R2+UR9+0x21000] ;  /* 0x0210000902597984 */ /* 0x000fe80008000800 */
[----:B------:R-:W1:Y:S01]  /*3eb10*/  LDS R91, [R2+UR9+0x21800] ;  /* 0x02180009025b7984 */ /* 0x000e620008000800 */
[----:B--2---:R-:W-:Y:S03]  /*3eb20*/  HMMA.1688.F32.TF32 R80, R64, R124, R68 ;  /* 0x0000007c4050723c */ /* 0x004fe60000081044 */
[----:B------:R-:W2:Y:S04]  /*3eb30*/  LDL.LU.64 R68, [R1+0x14d0] ;  /* 0x0014d00001447983 */ /* 0x000ea80000300a00 */
[----:B------:R-:W2:-:S12]  /*3eb40*/  LDL.LU.64 R70, [R1+0x14d8] ;  /* 0x0014d80001467983 */ /* 0x000e980000300a00 */
[----:B------:R1:W-:Y:S04]  /*3eb50*/  STL.64 [R1+0x370], R80 ;  /* 0x0003705001007387 */ /* 0x0003e80000100a00 */
[----:B------:R1:W-:Y:S04]  /*3eb60*/  STL.64 [R1+0x378], R82 ;  /* 0x0003785201007387 */ /* 0x0003e80000100a00 */
[----:B-1----:R-:W2:Y:S04]  /*3eb70*/  LDL.LU.64 R80, [R1+0x14c0] ;  /* 0x0014c00001507983 */ /* 0x002ea80000300a00 */
[----:B------:R-:W2:Y:S01]  /*3eb80*/  LDL.LU.64 R82, [R1+0x14c8] ;  /* 0x0014c80001527983 */ /* 0x000ea20000300a00 */
[----:B------:R-:W-:-:S15]  /*3eb90*/  HMMA.1688.F32.TF32 R76, R64, R120, R76 ;  /* 0x00000078404c723c */ /* 0x000fde000008104c */
[----:B------:R-:W-:-:S04]  /*3eba0*/  NOP ;  /* 0x0000000000007918 */ /* 0x000fc80000000000 */
[----:B------:R-:W-:Y:S01]  /*3ebb0*/  IMAD.MOV.U32 R20, RZ, RZ, R79 ;  /* 0x000000ffff147224 */ /* 0x000fe200078e004f */
[----:B------:R1:W-:Y:S04]  /*3ebc0*/  STL.64 [R1+0x360], R76 ;  /* 0x0003604c01007387 */ /* 0x0003e80000100a00 */
[----:B------:R1:W-:Y:S04]  /*3ebd0*/  STL [R1+0x368], R78 ;  /* 0x0003684e01007387 */ /* 0x0003e80000100800 */
[----:B------:R-:W-:Y:S04]  /*3ebe0*/  STL [R1+0x4b1c], R20 ;  /* 0x004b1c1401007387 */ /* 0x000fe80000100800 */
[----:B-1----:R-:W2:Y:S04]  /*3ebf0*/  LDL.LU.64 R76, [R1+0x1560] ;  /* 0x00156000014c7983 */ /* 0x002ea80000300a00 */
[----:B------:R-:W2:Y:S01]  /*3ec00*/  LDL.LU.64 R78, [R1+0x1568] ;  /* 0x00156800014e7983 */ /* 0x000ea20000300a00 */
[C---:B------:R-:W-:Y:S08]  /*3ec10*/  HMMA.1688.F32.TF32 R72, R64.reuse, R116, R72 ;  /* 0x000000744048723c */ /* 0x040ff00000081048 */
[----:B------:R-:W-:Y:S11]  /*3ec20*/  HMMA.1688.F32.TF32 R172, R64, R112, R172 ;  /* 0x0000007040ac723c */ /* 0x000ff600000810ac */
[----:B------:R1:W-:Y:S04]  /*3ec30*/  STL.64 [R1+0x350], R72 ;  /* 0x0003504801007387 */ /* 0x0003e80000100a00 */
[----:B------:R1:W-:Y:S04]  /*3ec40*/  STL.64 [R1+0x358], R74 ;  /* 0x0003584a01007387 */ /* 0x0003e80000100a00 */
[----:B-1----:R-:W2:Y:S04]  /*3ec50*/  LDL.LU.64 R72, [R1+0x1550] ;  /* 0x0015500001487983 */ /* 0x002ea80000300a00 */
[----:B------:R-:W2:Y:S01]  /*3ec60*/  LDL.LU.64 R74, [R1+0x1558] ;  /* 0x00155800014a7983 */ /* 0x000ea20000300a00 */
[----:B------:R-:W-:-:S03]  /*3ec70*/  IMAD.MOV.U32 R20, RZ, RZ, R175 ;  /* 0x000000ffff147224 */ /* 0x000fc600078e00af */
[----:B------:R-:W-:Y:S04]  /*3ec80*/  STL.64 [R1+0x340], R172 ;  /* 0x000340ac01007387 */ /* 0x000fe80000100a00 */
[----:B------:R-:W-:Y:S04]  /*3ec90*/  STL [R1+0x348], R174 ;  /* 0x000348ae01007387 */ /* 0x000fe80000100800 */
[----:B------:R1:W-:Y:S01]  /*3eca0*/  STL [R1+0x4b20], R20 ;  /* 0x004b201401007387 */ /* 0x0003e20000100800 */
[C---:B---3--:R-:W-:Y:S08]  /*3ecb0*/  HMMA.1688.F32.TF32 R168, R64.reuse, R108, R168 ;  /* 0x0000006c40a8723c */ /* 0x048ff000000810a8 */
[----:B----4-:R-:W-:Y:S11]  /*3ecc0*/  HMMA.1688.F32.TF32 R164, R64, R104, R164 ;  /* 0x0000006840a4723c */ /* 0x010ff600000810a4 */
[----:B------:R-:W-:Y:S04]  /*3ecd0*/  STL.64 [R1+0x330], R168 ;  /* 0x000330a801007387 */ /* 0x000fe80000100a00 */
[----:B------:R-:W-:Y:S04]  /*3ece0*/  STL.64 [R1+0x338], R170 ;  /* 0x000338aa01007387 */ /* 0x000fe80000100a00 */
[----:B------:R-:W-:-:S02]  /*3ecf0*/  IMAD.MOV.U32 R60, RZ, RZ, R167 ;  /* 0x000000ffff3c7224 */ /* 0x000fc400078e00a7 */
[----:B------:R-:W-:Y:S01]  /*3ed00*/  IMAD.MOV.U32 R57, RZ, RZ, R166 ;  /* 0x000000ffff397224 */ /* 0x000fe200078e00a6 */
[----:B------:R-:W-:Y:S01]  /*3ed10*/  MOV R21, R164 ;  /* 0x000000a400157202 */ /* 0x000fe20000000f00 */
[----:B------:R-:W-:Y:S01]  /*3ed20*/  IMAD.MOV.U32 R56, RZ, RZ, R165 ;  /* 0x000000ffff387224 */ /* 0x000fe200078e00a5 */
[----:B------:R-:W-:Y:S01]  /*3ed30*/  STL [R1+0x4b30], R60 ;  /* 0x004b303c01007387 */ /* 0x000fe20000100800 */
[----:B--2---:R-:W-:Y:S03]  /*3ed40*/  HMMA.1688.F32.TF32 R68, R64, R100, R68 ;  /* 0x000000644044723c */ /* 0x004fe60000081044 */
[----:B------:R-:W-:Y:S04]  /*3ed50*/  STL [R1+0x4b2c], R57 ;  /* 0x004b2c3901007387 */ /* 0x000fe80000100800 */
[----:B------:R-:W-:Y:S04]  /*3ed60*/  STL [R1+0x4b28], R56 ;  /* 0x004b283801007387 */ /* 0x000fe80000100800 */
[----:B------:R-:W-:Y:S08]  /*3ed70*/  STL [R1+0x4b24], R21 ;  /* 0x004b241501007387 */ /* 0x000ff00000100800 */
[----:B------:R2:W-:Y:S01]  /*3ed80*/  STL.64 [R1+0x310], R68 ;  /* 0x0003104401007387 */ /* 0x0005e20000100a00 */
[----:B-1----:R-:W-:-:S03]  /*3ed90*/  MOV R20, R71 ;  /* 0x0000004700147202 */ /* 0x002fc60000000f00 */
[----:B------:R1:W-:Y:S04]  /*3eda0*/  STL [R1+0x318], R70 ;  /* 0x0003184601007387 */ /* 0x0003e80000100800 */
[----:B--2---:R-:W2:Y:S04]  /*3edb0*/  LDL.LU.64 R68, [R1+0x1540] ;  /* 0x0015400001447983 */ /* 0x004ea80000300a00 */
[----:B-1----:R-:W2:Y:S01]  /*3edc0*/  LDL.LU.64 R70, [R1+0x1548] ;  /* 0x0015480001467983 */ /* 0x002ea20000300a00 */
[----:B------:R-:W-:Y:S03]  /*3edd0*/  HMMA.1688.F32.TF32 R80, R64, R96, R80 ;  /* 0x000000604050723c */ /* 0x000fe60000081050 */
[----:B------:R1:W-:-:S15]  /*3ede0*/  STL [R1+0x4b34], R20 ;  /* 0x004b341401007387 */ /* 0x0003de0000100800 */
[----:B------:R-:W-:Y:S01]  /*3edf0*/  NOP ;  /* 0x0000000000007918 */ /* 0x000fe20000000000 */
[----:B------:R-:W-:Y:S01]  /*3ee00*/  MOV R21, R83 ;  /* 0x0000005300157202 */ /* 0x000fe20000000f00 */
[----:B------:R-:W-:Y:S02]  /*3ee10*/  IMAD.MOV.U32 R56, RZ, RZ, R82 ;  /* 0x000000ffff387224 */ /* 0x000fe400078e0052 */
[----:B------:R-:W-:Y:S02]  /*3ee20*/  IMAD.MOV.U32 R60, RZ, RZ, R80 ;  /* 0x000000ffff3c7224 */ /* 0x000fe400078e0050 */
[----:B------:R-:W-:Y:S01]  /*3ee30*/  IMAD.MOV.U32 R57, RZ, RZ, R81 ;  /* 0x000000ffff397224 */ /* 0x000fe200078e0051 */
[----:B------:R-:W-:Y:S04]  /*3ee40*/  STL [R1+0x4b44], R21 ;  /* 0x004b441501007387 */ /* 0x000fe80000100800 */
[----:B------:R-:W-:Y:S04]  /*3ee50*/  STL [R1+0x4b40], R56 ;  /* 0x004b403801007387 */ /* 0x000fe80000100800 */
[----:B------:R-:W-:Y:S01]  /*3ee60*/  STL [R1+0x4b3c], R60 ;  /* 0x004b3c3c01007387 */ /* 0x000fe20000100800 */
[----:B------:R-:W-:Y:S03]  /*3ee70*/  HMMA.1688.F32.TF32 R76, R64, R52, R76 ;  /* 0x00000034404c723c */ /* 0x000fe6000008104c */
[----:B------:R-:W-:-:S15]  /*3ee80*/  STL [R1+0x4b38], R57 ;  /* 0x004b383901007387 */ /* 0x000fde0000100800 */
[----:B------:R-:W-:Y:S01]  /*3ee90*/  NOP ;  /* 0x0000000000007918 */ /* 0x000fe20000000000 */
[----:B-1----:R-:W-:Y:S01]  /*3eea0*/  IMAD.MOV.U32 R20, RZ, RZ, R79 ;  /* 0x000000ffff147224 */ /* 0x002fe200078e004f */
[----:B------:R1:W-:Y:S04]  /*3eeb0*/  STL.64 [R1+0x2f0], R76 ;  /* 0x0002f04c01007387 */ /* 0x0003e80000100a00 */
[----:B------:R3:W-:Y:S04]  /*3eec0*/  STL [R1+0x2f8], R78 ;  /* 0x0002f84e01007387 */ /* 0x0007e80000100800 */
[----:B------:R-:W-:Y:S04]  /*3eed0*/  STL [R1+0x4b48], R20 ;  /* 0x004b481401007387 */ /* 0x000fe80000100800 */
[----:B------:R-:W4:Y:S04]  /*3eee0*/  LDL.LU.64 R180, [R1+0x1530] ;  /* 0x0015300001b47983 */ /* 0x000f280000300a00 */
[----:B------:R-:W4:Y:S04]  /*3eef0*/  LDL.LU.64 R182, [R1+0x1538] ;  /* 0x0015380001b67983 */ /* 0x000f280000300a00 */
[----:B------:R-:W4:Y:S04]  /*3ef00*/  LDL.LU.64 R176, [R1+0x1520] ;  /* 0x0015200001b07983 */ /* 0x000f280000300a00 */
[----:B------:R-:W4:Y:S01]  /*3ef10*/  LDL.LU.64 R178, [R1+0x1528] ;  /* 0x0015280001b27983 */ /* 0x000f220000300a00 */
[----:B------:R-:W-:Y:S03]  /*3ef20*/  HMMA.1688.F32.TF32 R72, R64, R48, R72 ;  /* 0x000000304048723c */ /* 0x000fe60000081048 */
[----:B------:R-:W4:Y:S04]  /*3ef30*/  LDL.LU.64 R80, [R1+0xee0] ;  /* 0x000ee00001507983 */ /* 0x000f280000300a00 */
[----:B------:R-:W4:Y:S04]  /*3ef40*/  LDL.LU.64 R82, [R1+0xee8] ;  /* 0x000ee80001527983 */ /* 0x000f280000300a00 */
[----:B-1----:R-:W4:Y:S04]  /*3ef50*/  LDL.LU.64 R76, [R1+0xc50] ;  /* 0x000c5000014c7983 */ /* 0x002f280000300a00 */
[----:B---3--:R-:W3:Y:S04]  /*3ef60*/  LDL.LU.64 R78, [R1+0xc58] ;  /* 0x000c5800014e7983 */ /* 0x008ee80000300a00 */
[----:B------:R-:W-:Y:S01]  /*3ef70*/  IMAD.MOV.U32 R156, RZ, RZ, R75 ;  /* 0x000000ffff9c7224 */ /* 0x000fe200078e004b */
[----:B------:R-:W-:Y:S01]  /*3ef80*/  MOV R157, R74 ;  /* 0x0000004a009d7202 */ /* 0x000fe20000000f00 */
[----:B------:R-:W-:-:S02]  /*3ef90*/  IMAD.MOV.U32 R61, RZ, RZ, R73 ;  /* 0x000000ffff3d7224 */ /* 0x000fc400078e0049 */
[----:B------:R-:W-:Y:S01]  /*3efa0*/  IMAD.MOV.U32 R3, RZ, RZ, R72 ;  /* 0x000000ffff037224 */ /* 0x000fe200078e0048 */
[----:B------:R-:W-:Y:S04]  /*3efb0*/  STL [R1+0x4b58], R156 ;  /* 0x004b589c01007387 */ /* 0x000fe80000100800 */
[----:B------:R-:W-:Y:S04]  /*3efc0*/  STL [R1+0x4b54], R157 ;  /* 0x004b549d01007387 */ /* 0x000fe80000100800 */
[----:B------:R-:W-:Y:S04]  /*3efd0*/  STL [R1+0x4b50], R61 ;  /* 0x004b503d01007387 */ /* 0x000fe80000100800 */
[----:B------:R-:W-:Y:S04]  /*3efe0*/  STL [R1+0x4b4c], R3 ;  /* 0x004b4c0301007387 */ /* 0x000fe80000100800 */
[----:B------:R-:W3:Y:S04]  /*3eff0*/  LDL.LU.64 R72, [R1+0xeb0] ;  /* 0x000eb00001487983 */ /* 0x000ee80000300a00 */
[----:B------:R-:W3:Y:S01]  /*3f000*/  LDL.LU.64 R74, [R1+0xeb8] ;  /* 0x000eb800014a7983 */ /* 0x000ee20000300a00 */
        /* <DEDUP_REMOVED lines=14> */
[----:B------:R1:W-:Y:S04]  /*3f0f0*/  STL [R1+0x4b64], R60 ;  /* 0x004b643c01007387 */ /* 0x0003e80000100800 */
[----:B------:R-:W-:Y:S04]  /*3f100*/  STL [R1+0x4b60], R56 ;  /* 0x004b603801007387 */ /* 0x000fe80000100800 */
[----:B------:R1:W-:Y:S01]  /*3f110*/  STL [R1+0x4b5c], R21 ;  /* 0x004b5c1501007387 */ /* 0x0003e20000100800 */
[C---:B----4-:R-:W-:Y:S08]  /*3f120*/  HMMA.1688.F32.TF32 R180, R64.reuse, R40, R180 ;  /* 0x0000002840b4723c */ /* 0x050ff000000810b4 */
[----:B------:R-:W-:Y:S08]  /*3f130*/  HMMA.1688.F32.TF32 R64, R64, R36, R176 ;  /* 0x000000244040723c */ /* 0x000ff000000810b0 */
[----:B------:R-:W-:Y:S01]  /*3f140*/  HMMA.1688.F32.TF32 R176, R92, R152, R80 ;  /* 0x000000985cb0723c */ /* 0x000fe20000081050 */
[----:B------:R-:W4:Y:S10]  /*3f150*/  LDL.LU.64 R80, [R1+0xcd0] ;  /* 0x000cd00001507983 */ /* 0x000f340000300a00 */
[----:B-1----:R-:W-:Y:S01]  /*3f160*/  IMAD.MOV.U32 R60, RZ, RZ, R64 ;  /* 0x000000ffff3c7224 */ /* 0x002fe200078e0040 */
[----:B------:R-:W-:Y:S01]  /*3f170*/  MOV R21, R66 ;  /* 0x0000004200157202 */ /* 0x000fe20000000f00 */
[----:B------:R-:W-:-:S02]  /*3f180*/  IMAD.MOV.U32 R56, RZ, RZ, R65 ;  /* 0x000000ffff387224 */ /* 0x000fc400078e0041 */
[----:B------:R-:W-:Y:S02]  /*3f190*/  IMAD.MOV.U32 R156, RZ, RZ, R67 ;  /* 0x000000ffff9c7224 */ /* 0x000fe400078e0043 */
[C---:B---3--:R-:W-:Y:S02]  /*3f1a0*/  HMMA.1688.F32.TF32 R64, R92.reuse, R148, R76 ;  /* 0x000000945c40723c */ /* 0x048fe4000008104c */
[----:B------:R-:W-:Y:S04]  /*3f1b0*/  STL.64 [R1+0xc20], R176 ;  /* 0x000c20b001007387 */ /* 0x000fe80000100a00 */
[----:B------:R-:W-:Y:S04]  /*3f1c0*/  STL.64 [R1+0xc28], R178 ;  /* 0x000c28b201007387 */ /* 0x000fe80000100a00 */
[----:B------:R-:W4:Y:S09]  /*3f1d0*/  LDL.LU.64 R82, [R1+0xcd8] ;  /* 0x000cd80001527983 */ /* 0x000f320000300a00 */
[----:B------:R-:W-:Y:S04]  /*3f1e0*/  STL.64 [R1+0xc50], R64 ;  /* 0x000c504001007387 */ /* 0x000fe80000100a00 */
[----:B------:R1:W-:Y:S04]  /*3f1f0*/  STL.64 [R1+0xc58], R66 ;  /* 0x000c584201007387 */ /* 0x0003e80000100a00 */
[----:B------:R-:W3:Y:S04]  /*3f200*/  LDL.LU.64 R76, [R1+0xce0] ;  /* 0x000ce000014c7983 */ /* 0x000ee80000300a00 */
[----:B------:R-:W3:Y:S01]  /*3f210*/  LDL.LU.64 R78, [R1+0xce8] ;  /* 0x000ce800014e7983 */ /* 0x000ee20000300a00 */
[----:B-1----:R-:W-:Y:S03]  /*3f220*/  HMMA.1688.F32.TF32 R64, R92, R144, R72 ;  /* 0x000000905c40723c */ /* 0x002fe60000081048 */
[----:B------:R-:W3:Y:S04]  /*3f230*/  LDL.LU.64 R72, [R1+0xd00] ;  /* 0x000d000001487983 */ /* 0x000ee80000300a00 */
[----:B------:R-:W3:-:S12]  /*3f240*/  LDL.LU.64 R74, [R1+0xd08] ;  /* 0x000d0800014a7983 */ /* 0x000ed80000300a00 */
[----:B------:R-:W-:Y:S04]  /*3f250*/  STL.64 [R1+0xc60], R64 ;  /* 0x000c604001007387 */ /* 0x000fe80000100a00 */
[----:B------:R2:W-:Y:S02]  /*3f260*/  STL.64 [R1+0xc68], R66 ;  /* 0x000c684201007387 */ /* 0x0005e40000100a00 */
[----:B--2---:R-:W-:Y:S02]  /*3f270*/  HMMA.1688.F32.TF32 R64, R92, R140, R68 ;  /* 0x0000008c5c40723c */ /* 0x004fe40000081044 */
[----:B------:R-:W2:Y:S04]  /*3f280*/  LDL.LU.64 R68, [R1+0xd10] ;  /* 0x000d100001447983 */ /* 0x000ea80000300a00 */
[----:B------:R-:W2:-:S13]  /*3f290*/  LDL.LU.64 R70, [R1+0xd18] ;  /* 0x000d180001467983 */ /* 0x000e9a0000300a00 */
[----:B------:R-:W-:Y:S04]  /*3f2a0*/  STL.64 [R1+0xc70], R64 ;  /* 0x000c704001007387 */ /* 0x000fe80000100a00 */
[----:B------:R1:W-:Y:S01]  /*3f2b0*/  STL.64 [R1+0xc78], R66 ;  /* 0x000c784201007387 */ /* 0x0003e20000100a00 */
[C---:B------:R-:W-:Y:S08]  /*3f2c0*/  HMMA.1688.F32.TF32 R168, R92.reuse, R132, R168 ;  /* 0x000000845ca8723c */ /* 0x040ff000000810a8 */
[C---:B-1----:R-:W-:Y:S08]  /*3f2d0*/  HMMA.1688.F32.TF32 R64, R92.reuse, R136, R172 ;  /* 0x000000885c40723c */ /* 0x042ff000000810ac */
[C---:B------:R-:W-:Y:S11]  /*3f2e0*/  HMMA.1688.F32.TF32 R164, R92.reuse, R128, R164 ;  /* 0x000000805ca4723c */ /* 0x040ff600000810a4 */
[----:B------:R1:W-:Y:S04]  /*3f2f0*/  STL.64 [R1+0xc80], R64 ;  /* 0x000c804001007387 */ /* 0x0003e80000100a00 */
[----:B------:R1:W-:Y:S04]  /*3f300*/  STL.64 [R1+0xc88], R66 ;  /* 0x000c884201007387 */ /* 0x0003e80000100a00 */
[----:B-1----:R-:W2:Y:S04]  /*3f310*/  LDL.LU.64 R64, [R1+0xd20] ;  /* 0x000d200001407983 */ /* 0x002ea80000300a00 */
[----:B------:R1:W-:Y:S04]  /*3f320*/  STL.64 [R1+0xca0], R168 ;  /* 0x000ca0a801007387 */ /* 0x0003e80000100a00 */
[----:B------:R1:W-:Y:S04]  /*3f330*/  STL.64 [R1+0xca8], R170 ;  /* 0x000ca8aa01007387 */ /* 0x0003e80000100a00 */
[----:B------:R-:W2:Y:S04]  /*3f340*/  LDL.LU.64 R66, [R1+0xd28] ;  /* 0x000d280001427983 */ /* 0x000ea80000300a00 */
[----:B------:R1:W-:Y:S04]  /*3f350*/  STL.64 [R1+0xcc0], R164 ;  /* 0x000cc0a401007387 */ /* 0x0003e80000100a00 */
[----:B------:R4:W-:Y:S04]  /*3f360*/  STL.64 [R1+0xcc8], R166 ;  /* 0x000cc8a601007387 */ /* 0x0009e80000100a00 */
[----:B-1----:R-:W2:Y:S04]  /*3f370*/  LDL.LU.64 R168, [R1+0xd40] ;  /* 0x000d400001a87983 */ /* 0x002ea80000300a00 */
[----:B------:R-:W2:Y:S04]  /*3f380*/  LDL.LU.64 R170, [R1+0xd48] ;  /* 0x000d480001aa7983 */ /* 0x000ea80000300a00 */
[----:B------:R-:W2:Y:S04]  /*3f390*/  LDL.LU.64 R164, [R1+0xd60] ;  /* 0x000d600001a47983 */ /* 0x000ea80000300a00 */
[----:B----4-:R-:W4:Y:S01]  /*3f3a0*/  LDL.LU.64 R166, [R1+0xd68] ;  /* 0x000d680001a67983 */ /* 0x010f220000300a00 */
[C---:B------:R-:W-:Y:S03]  /*3f3b0*/  HMMA.1688.F32.TF32 R172, R92.reuse, R124, R80 ;  /* 0x0000007c5cac723c */ /* 0x040fe60000081050 */
[----:B------:R-:W4:Y:S05]  /*3f3c0*/  LDL.LU.64 R80, [R1+0xd70] ;  /* 0x000d700001507983 */ /* 0x000f2a0000300a00 */
[C---:B---3--:R-:W-:Y:S08]  /*3f3d0*/  HMMA.1688.F32.TF32 R76, R92.reuse, R120, R76 ;  /* 0x000000785c4c723c */ /* 0x048ff0000008104c */
[C---:B------:R-:W-:Y:S03]  /*3f3e0*/  HMMA.1688.F32.TF32 R72, R92.reuse, R116, R72 ;  /* 0x000000745c48723c */ /* 0x040fe60000081048 */
[----:B------:R-:W-:Y:S04]  /*3f3f0*/  STL.64 [R1+0xcd0], R172 ;  /* 0x000cd0ac01007387 */ /* 0x000fe80000100a00 */
[----:B------:R-:W-:Y:S04]  /*3f400*/  STL.64 [R1+0xcd8], R174 ;  /* 0x000cd8ae01007387 */ /* 0x000fe80000100a00 */
[----:B------:R-:W4:Y:S04]  /*3f410*/  LDL.LU.64 R82, [R1+0xd78] ;  /* 0x000d780001527983 */ /* 0x000f280000300a00 */
[----:B------:R1:W-:Y:S04]  /*3f420*/  STL.64 [R1+0xce0], R76 ;  /* 0x000ce04c01007387 */ /* 0x0003e80000100a00 */
[----:B------:R3:W-:Y:S04]  /*3f430*/  STL.64 [R1+0xce8], R78 ;  /* 0x000ce84e01007387 */ /* 0x0007e80000100a00 */
[----:B-1----:R-:W4:Y:S04]  /*3f440*/  LDL.LU.64 R76, [R1+0xd80] ;  /* 0x000d8000014c7983 */ /* 0x002f280000300a00 */
[----:B---3--:R-:W3:Y:S04]  /*3f450*/  LDL.LU.64 R78, [R1+0xd88] ;  /* 0x000d8800014e7983 */ /* 0x008ee80000300a00 */
[----:B------:R1:W-:Y:S04]  /*3f460*/  STL.64 [R1+0xd00], R72 ;  /* 0x000d004801007387 */ /* 0x0003e80000100a00 */
[----:B------:R1:W-:Y:S04]  /*3f470*/  STL.64 [R1+0xd08], R74 ;  /* 0x000d084a01007387 */ /* 0x0003e80000100a00 */
[----:B-1----:R-:W3:Y:S04]  /*3f480*/  LDL.LU.64 R72, [R1+0xd90] ;  /* 0x000d900001487983 */ /* 0x002ee80000300a00 */
[----:B------:R-:W3:Y:S01]  /*3f490*/  LDL.LU.64 R74, [R1+0xd98] ;  /* 0x000d9800014a7983 */ /* 0x000ee20000300a00 */
[----:B--2---:R-:W-:-:S15]  /*3f4a0*/  HMMA.1688.F32.TF32 R68, R92, R112, R68 ;  /* 0x000000705c44723c */ /* 0x004fde0000081044 */
[----:B------:R-:W-:-:S04]  /*3f4b0*/  NOP ;  /* 0x0000000000007918 */ /* 0x000fc80000000000 */
[----:B------:R1:W-:Y:S04]  /*3f4c0*/  STL.64 [R1+0xd10], R68 ;  /* 0x000d104401007387 */ /* 0x0003e80000100a00 */
[----:B------:R2:W-:Y:S04]  /*3f4d0*/  STL.64 [R1+0xd18], R70 ;  /* 0x000d184601007387 */ /* 0x0005e80000100a00 */
[----:B-1----:R-:W3:Y:S04]  /*3f4e0*/  LDL.LU.64 R68, [R1+0xdc0] ;  /* 0x000dc00001447983 */ /* 0x002ee80000300a00 */
[----:B--2---:R-:W2:Y:S01]  /*3f4f0*/  LDL.LU.64 R70, [R1+0xdc8] ;  /* 0x000dc80001467983 */ /* 0x004ea20000300a00 */
[C---:B------:R-:W-:Y:S03]  /*3f500*/  HMMA.1688.F32.TF32 R172, R92.reuse, R108, R64 ;  /* 0x0000006c5cac723c */ /* 0x040fe60000081040 */
[----:B------:R-:W2:Y:S04]  /*3f510*/  LDL.LU.64 R64, [R1+0xde0] ;  /* 0x000de00001407983 */ /* 0x000ea80000300a00 */
[----:B------:R-:W2:Y:S01]  /*3f520*/  LDL.LU.64 R66, [R1+0xde8] ;  /* 0x000de80001427983 */ /* 0x000ea20000300a00 */
[C---:B------:R-:W-:Y:S11]  /*3f530*/  HMMA.1688.F32.TF32 R168, R92.reuse, R104, R168 ;  /* 0x000000685ca8723c */ /* 0x040ff600000810a8 */
[----:B------:R-:W-:Y:S04]  /*3f540*/  STL.64 [R1+0xd20], R172 ;  /* 0x000d20ac01007387 */ /* 0x000fe80000100a00 */
[----:B------:R-:W-:Y:S04]  /*3f550*/  STL.64 [R1+0xd28], R174 ;  /* 0x000d28ae01007387 */ /* 0x000fe80000100a00 */
[----:B------:R-:W-:Y:S04]  /*3f560*/  STL.64 [R1+0xd40], R168 ;  /* 0x000d40a801007387 */ /* 0x000fe80000100a00 */
[----:B------:R-:W-:Y:S01]  /*3f570*/  STL.64 [R1+0xd48], R170 ;  /* 0x000d48aa01007387 */ /* 0x000fe20000100a00 */
[C---:B----4-:R-:W-:Y:S08]  /*3f580*/  HMMA.1688.F32.TF32 R80, R92.reuse, R96, R80 ;  /* 0x000000605c50723c */ /* 0x050ff00000081050 */
[----:B---3--:R-:W-:Y:S11]  /*3f590*/  HMMA.1688.F32.TF32 R76, R92, R52, R76 ;  /* 0x000000345c4c723c */ /* 0x008ff6000008104c */
[----:B------:R-:W-:Y:S01]  /*3f5a0*/  IMAD.MOV.U32 R116, RZ, RZ, R83 ;  /* 0x000000ffff747224 */ /* 0x000fe200078e0053 */
[----:B------:R-:W-:Y:S01]  /*3f5b0*/  MOV R252, R82 ;  /* 0x0000005200fc7202 */ /* 0x000fe20000000f00 */
[----:B------:R-:W-:-:S02]  /*3f5c0*/  IMAD.MOV.U32 R109, RZ, RZ, R81 ;  /* 0x000000ffff6d7224 */ /* 0x000fc400078e0051 */
[----:B------:R-:W-:Y:S01]  /*3f5d0*/  IMAD.MOV.U32 R108, RZ, RZ, R80 ;  /* 0x000000ffff6c7224 */ /* 0x000fe200078e0050 */
[----:B------:R1:W-:Y:S04]  /*3f5e0*/  STL [R1+0x4a8c], R116 ;  /* 0x004a8c7401007387 */ /* 0x0003e80000100800 */
[----:B------:R3:W-:Y:S04]  /*3f5f0*/  STL [R1+0x4a88], R252 ;  /* 0x004a88fc01007387 */ /* 0x0007e80000100800 */
[----:B------:R4:W-:Y:S04]  /*3f600*/  STL [R1+0x4a84], R109 ;  /* 0x004a846d01007387 */ /* 0x0009e80000100800 */
[----:B------:R1:W-:Y:S04]  /*3f610*/  STL [R1+0x4a80], R108 ;  /* 0x004a806c01007387 */ /* 0x0003e80000100800 */
[----:B------:R1:W-:Y:S04]  /*3f620*/  STL.64 [R1+0xd88], R78 ;  /* 0x000d884e01007387 */ /* 0x0003e80000100a00 */
[----:B------:R-:W4:Y:S04]  /*3f630*/  LDL.LU R35, [R1+0x4e94] ;  /* 0x004e940001237983 */ /* 0x000f280000300800 */
[----:B------:R-:W4:Y:S04]  /*3f640*/  LDL.LU R34, [R1+0x4e90] ;  /* 0x004e900001227983 */ /* 0x000f280000300800 */
[----:B------:R-:W4:Y:S04]  /*3f650*/  LDL.LU R31, [R1+0x4e8c] ;  /* 0x004e8c00011f7983 */ /* 0x000f280000300800 */
[----:B------:R-:W4:Y:S01]  /*3f660*/  LDL.LU R30, [R1+0x4e88] ;  /* 0x004e8800011e7983 */ /* 0x000f220000300800 */
[----:B--2---:R-:W-:-:S15]  /*3f670*/  HMMA.1688.F32.TF32 R68, R92, R44, R68 ;  /* 0x0000002c5c44723c */ /* 0x004fde0000081044 */
[----:B------:R-:W-:-:S04]  /*3f680*/  NOP ;  /* 0x0000000000007918 */ /* 0x000fc80000000000 */
[----:B------:R-:W-:Y:S01]  /*3f690*/  MOV R25, R68 ;  /* 0x0000004400197202 */ /* 0x000fe20000000f00 */
[----:B------:R-:W-:Y:S01]  /*3f6a0*/  IMAD.MOV.U32 R24, RZ, RZ, R69 ;  /* 0x000000ffff187224 */ /* 0x000fe200078e0045 */
[----:B------:R-:W-:Y:S01]  /*3f6b0*/  MOV R68, R6 ;  /* 0x0000000600447202 */ /* 0x000fe20000000f00 */
[----:B------:R-:W-:Y:S01]  /*3f6c0*/  IMAD.MOV.U32 R17, RZ, RZ, R70 ;  /* 0x000000ffff117224 */ /* 0x000fe200078e0046 */
[----:B------:R-:W2:Y:S01]  /*3f6d0*/  LDL.LU R6, [R1+0x4e84] ;  /* 0x004e840001067983 */ /* 0x000ea20000300800 */
[----:B------:R-:W-:Y:S02]  /*3f6e0*/  IMAD.MOV.U32 R69, RZ, RZ, R10 ;  /* 0x000000ffff457224 */ /* 0x000fe400078e000a */
[----:B------:R-:W-:Y:S01]  /*3f6f0*/  IMAD.MOV.U32 R16, RZ, RZ, R71 ;  /* 0x000000ffff107224 */ /* 0x000fe200078e0047 */
[----:B------:R-:W2:Y:S01]  /*3f700*/  LDL.LU R10, [R1+0x4e80] ;  /* 0x004e8000010a7983 */ /* 0x000ea20000300800 */
[----:B------:R-:W-:Y:S02]  /*3f710*/  IMAD.MOV.U32 R70, RZ, RZ, R62 ;  /* 0x000000ffff467224 */ /* 0x000fe400078e003e */
[----:B------:R-:W-:Y:S01]  /*3f720*/  IMAD.MOV.U32 R71, RZ, RZ, R63 ;  /* 0x000000ffff477224 */ /* 0x000fe200078e003f */
[----:B------:R-:W2:Y:S04]  /*3f730*/  LDL.LU R62, [R1+0x4e7c] ;  /* 0x004e7c00013e7983 */ /* 0x000ea80000300800 */
[----:B------:R-:W2:Y:S01]  /*3f740*/  LDL.LU R63, [R1+0x4e78] ;  /* 0x004e7800013f7983 */ /* 0x000ea20000300800 */
[C---:B------:R-:W-:Y:S08]  /*3f750*/  HMMA.1688.F32.TF32 R72, R92.reuse, R48, R72 ;  /* 0x000000305c48723c */ /* 0x040ff00000081048 */
[----:B------:R-:W-:Y:S11]  /*3f760*/  HMMA.1688.F32.TF32 R64, R92, R40, R64 ;  /* 0x000000285c40723c */ /* 0x000ff60000081040 */
[----:B-1----:R-:W-:Y:S01]  /*3f770*/  MOV R116, R72 ;  /* 0x0000004800747202 */ /* 0x002fe20000000f00 */
[----:B---3--:R-:W-:Y:S01]  /*3f780*/  IMAD.MOV.U32 R252, RZ, RZ, R73 ;  /* 0x000000fffffc7224 */ /* 0x008fe200078e0049 */
[----:B------:R-:W-:Y:S01]  /*3f790*/  MOV R72, R14 ;  /* 0x0000000e00487202 */ /* 0x000fe20000000f00 */
[----:B----4-:R-:W-:Y:S01]  /*3f7a0*/  IMAD.MOV.U32 R109, RZ, RZ, R74 ;  /* 0x000000ffff6d7224 */ /* 0x010fe200078e004a */
[----:B------:R-:W3:Y:S01]  /*3f7b0*/  LDL.LU R14, [R1+0x4e74] ;  /* 0x004e7400010e7983 */ /* 0x000ee20000300800 */
[----:B------:R-:W-:-:S02]  /*3f7c0*/  IMAD.MOV.U32 R73, RZ, RZ, R15 ;  /* 0x000000ffff497224 */ /* 0x000fc400078e000f */
[----:B------:R-:W-:Y:S01]  /*3f7d0*/  IMAD.MOV.U32 R108, RZ, RZ, R75 ;  /* 0x000000ffff6c7224 */ /* 0x000fe200078e004b */
[----:B------:R-:W3:Y:S01]  /*3f7e0*/  LDL.LU R15, [R1+0x4e70] ;  /* 0x004e7000010f7983 */ /* 0x000ee20000300800 */
[----:B------:R-:W-:Y:S02]  /*3f7f0*/  IMAD.MOV.U32 R74, RZ, RZ, R26 ;  /* 0x000000ffff4a7224 */ /* 0x000fe400078e001a */
[----:B------:R-:W-:Y:S01]  /*3f800*/  IMAD.MOV.U32 R75, RZ, RZ, R27 ;  /* 0x000000ffff4b7224 */ /* 0x000fe200078e001b */
[----:B------:R-:W4:Y:S04]  /*3f810*/  LDL.LU R26, [R1+0x4e6c] ;  /* 0x004e6c00011a7983 */ /* 0x000f280000300800 */
[----:B------:R-:W4:Y:S01]  /*3f820*/  LDL.LU R27, [R1+0x4e68] ;  /* 0x004e6800011b7983 */ /* 0x000f220000300800 */
[----:B------:R-:W-:Y:S01]  /*3f830*/  MOV R33, R64 ;  /* 0x0000004000217202 */ /* 0x000fe20000000f00 */
[----:B------:R-:W-:-:S02]  /*3f840*/  IMAD.MOV.U32 R32, RZ, RZ, R65 ;  /* 0x000000ffff207224 */ /* 0x000fc400078e0041 */
[----:B------:R-:W-:Y:S02]  /*3f850*/  IMAD.MOV.U32 R29, RZ, RZ, R66 ;  /* 0x000000ffff1d7224 */ /* 0x000fe400078e0042 */
[----:B------:R-:W-:Y:S02]  /*3f860*/  IMAD.MOV.U32 R28, RZ, RZ, R67 ;  /* 0x000000ffff1c7224 */ /* 0x000fe400078e0043 */
[----:B------:R-:W-:Y:S02]  /*3f870*/  IMAD.MOV.U32 R83, RZ, RZ, R35 ;  /* 0x000000ffff537224 */ /* 0x000fe400078e0023 */
[----:B------:R-:W-:Y:S02]  /*3f880*/  IMAD.MOV.U32 R82, RZ, RZ, R34 ;  /* 0x000000ffff527224 */ /* 0x000fe400078e0022 */
[----:B------:R-:W-:Y:S01]  /*3f890*/  IMAD.MOV.U32 R81, RZ, RZ, R31 ;  /* 0x000000ffff517224 */ /* 0x000fe200078e001f */
[----:B------:R-:W-:Y:S02]  /*3f8a0*/  MOV R80, R30 ;  /* 0x0000001e00507202 */ /* 0x000fe40000000f00 */
[----:B------:R-:W3:Y:S04]  /*3f8b0*/  LDL.LU R30, [R1+0x4e64] ;  /* 0x004e6400011e7983 */ /* 0x000ee80000300800 */
[----:B------:R-:W3:Y:S04]  /*3f8c0*/  LDL.LU R31, [R1+0x4e60] ;  /* 0x004e6000011f7983 */ /* 0x000ee80000300800 */
[----:B------:R-:W3:Y:S04]  /*3f8d0*/  LDL.LU R34, [R1+0x4e5c] ;  /* 0x004e5c0001227983 */ /* 0x000ee80000300800 */
[----:B------:R-:W3:Y:S04]  /*3f8e0*/  LDL.LU R35, [R1+0x4e58] ;  /* 0x004e580001237983 */ /* 0x000ee80000300800 */
[----:B------:R-:W3:Y:S04]  /*3f8f0*/  LDL.LU.64 R64, [R1+0xdd0] ;  /* 0x000dd00001407983 */ /* 0x000ee80000300a00 */
[----:B------:R-:W3:Y:S01]  /*3f900*/  LDL.LU.64 R66, [R1+0xdd8] ;  /* 0x000dd80001427983 */ /* 0x000ee20000300a00 */
[----:B--2---:R-:W-:-:S02]  /*3f910*/  IMAD.MOV.U32 R175, RZ, RZ, R6 ;  /* 0x000000ffffaf7224 */ /* 0x004fc400078e0006 */
[----:B------:R-:W-:Y:S02]  /*3f920*/  IMAD.MOV.U32 R174, RZ, RZ, R10 ;  /* 0x000000ffffae7224 */ /* 0x000fe400078e000a */
[----:B------:R-:W-:Y:S01]  /*3f930*/  IMAD.MOV.U32 R173, RZ, RZ, R62 ;  /* 0x000000ffffad7224 */ /* 0x000fe200078e003e */
[----:B------:R-:W-:Y:S02]  /*3f940*/  MOV R172, R63 ;  /* 0x0000003f00ac7202 */ /* 0x000fe40000000f00 */
[----:B------:R-:W2:Y:S04]  /*3f950*/  LDL.LU R63, [R1+0x4e54] ;  /* 0x004e5400013f7983 */ /* 0x000ea80000300800 */
[----:B------:R-:W3:Y:S04]  /*3f960*/  LDL.LU R62, [R1+0x4e50] ;  /* 0x004e5000013e7983 */ /* 0x000ee80000300800 */
[----:B------:R-:W4:Y:S04]  /*3f970*/  LDL.LU R10, [R1+0x4e4c] ;  /* 0x004e4c00010a7983 */ /* 0x000f280000300800 */
[----:B------:R-:W4:Y:S01]  /*3f980*/  LDL.LU R6, [R1+0x4e48] ;  /* 0x004e480001067983 */ /* 0x000f220000300800 */
[----:B------:R-:W-:Y:S03]  /*3f990*/  HMMA.1688.F32.TF32 R164, R92, R100, R164 ;  /* 0x000000645ca4723c */ /* 0x000fe600000810a4 */
[----:B------:R-:W4:Y:S04]  /*3f9a0*/  LDL.LU R248, [R1+0x7d0] ;  /* 0x0007d00001f87983 */ /* 0x000f280000300800 */
[----:B------:R-:W4:Y:S04]  /*3f9b0*/  LDL.LU R249, [R1+0x7d4] ;  /* 0x0007d40001f97983 */ /* 0x000f280000300800 */
[----:B------:R-:W4:Y:S04]  /*3f9c0*/  LDL.LU R250, [R1+0x7d8] ;  /* 0x0007d80001fa7983 */ /* 0x000f280000300800 */
[----:B------:R-:W4:Y:S04]  /*3f9d0*/  LDL.LU R251, [R1+0x7dc] ;  /* 0x0007dc0001fb7983 */ /* 0x000f280000300800 */
[----:B------:R-:W4:Y:S04]  /*3f9e0*/  LDL.LU R168, [R1+0x500] ;  /* 0x0005000001a87983 */ /* 0x000f280000300800 */
[----:B------:R-:W4:Y:S04]  /*3f9f0*/  LDL.LU R169, [R1+0x504] ;  /* 0x0005040001a97983 */ /* 0x000f280000300800 */
[----:B------:R-:W4:Y:S04]  /*3fa00*/  LDL.LU R170, [R1+0x508] ;  /* 0x0005080001aa7983 */ /* 0x000f280000300800 */
[----:B------:R-:W4:Y:S01]  /*3fa10*/  LDL.LU R171, [R1+0x50c] ;  /* 0x00050c0001ab7983 */ /* 0x000f220000300800 */
[----:B------:R-:W-:-:S03]  /*3fa20*/  IMAD.MOV.U32 R157, RZ, RZ, R180 ;  /* 0x000000ffff9d7224 */ /* 0x000fc600078e00b4 */
[----:B------:R-:W4:Y:S01]  /*3fa30*/  LDL.LU R176, [R1+0x5a0] ;  /* 0x0005a00001b07983 */ /* 0x000f220000300800 */
[----:B------:R-:W-:-:S03]  /*3fa40*/  IMAD.MOV.U32 R61, RZ, RZ, R181 ;  /* 0x000000ffff3d7224 */ /* 0x000fc600078e00b5 */
[----:B------:R-:W4:Y:S01]  /*3fa50*/  LDL.LU R177, [R1+0x5a4] ;  /* 0x0005a40001b17983 */ /* 0x000f220000300800 */
[----:B------:R-:W-:-:S03]  /*3fa60*/  MOV R3, R182 ;  /* 0x000000b600037202 */ /* 0x000fc60000000f00 */
[----:B------:R-:W4:Y:S01]  /*3fa70*/  LDL.LU R178, [R1+0x5a8] ;  /* 0x0005a80001b27983 */ /* 0x000f220000300800 */
[----:B------:R-:W-:-:S03]  /*3fa80*/  IMAD.MOV.U32 R20, RZ, RZ, R183 ;  /* 0x000000ffff147224 */ /* 0x000fc600078e00b7 */
        /* <DEDUP_REMOVED lines=12> */
[----:B------:R-:W4:Y:S01]  /*3fb50*/  LDL.LU R187, [R1+0x73c] ;  /* 0x00073c0001bb7983 */ /* 0x000f220000300800 */
[----:B--2---:R-:W-:Y:S02]  /*3fb60*/  IMAD.MOV.U32 R167, RZ, RZ, R63 ;  /* 0x000000ffffa77224 */ /* 0x004fe400078e003f */
[----:B---3--:R-:W-:Y:S02]  /*3fb70*/  IMAD.MOV.U32 R166, RZ, RZ, R62 ;  /* 0x000000ffffa67224 */ /* 0x008fe400078e003e */
[----:B----4-:R-:W-:Y:S01]  /*3fb80*/  IMAD.MOV.U32 R165, RZ, RZ, R10 ;  /* 0x000000ffffa57224 */ /* 0x010fe200078e000a */
[----:B------:R-:W-:-:S02]  /*3fb90*/  MOV R164, R6 ;  /* 0x0000000600a47202 */ /* 0x000fc40000000f00 */
[----:B------:R-:W2:Y:S04]  /*3fba0*/  LDL.LU R6, [R1+0x4e44] ;  /* 0x004e440001067983 */ /* 0x000ea80000300800 */
[----:B------:R-:W3:Y:S04]  /*3fbb0*/  LDL.LU R10, [R1+0x4e40] ;  /* 0x004e4000010a7983 */ /* 0x000ee80000300800 */
[----:B------:R-:W4:Y:S04]  /*3fbc0*/  LDL.LU R62, [R1+0x4e3c] ;  /* 0x004e3c00013e7983 */ /* 0x000f280000300800 */
[----:B------:R-:W4:Y:S01]  /*3fbd0*/  LDL.LU R63, [R1+0x4e38] ;  /* 0x004e3800013f7983 */ /* 0x000f220000300800 */
[----:B------:R-:W-:Y:S01]  /*3fbe0*/  HMMA.1688.F32.TF32 R64, R92, R36, R64 ;  /* 0x000000245c40723c */ /* 0x000fe20000081040 */
[----:B------:R-:W-:Y:S01]  /*3fbf0*/  IMAD.MOV.U32 R112, RZ, RZ, R76 ;  /* 0x000000ffff707224 */ /* 0x000fe200078e004c */
[----:B------:R-:W-:Y:S01]  /*3fc00*/  MOV R244, R18 ;  /* 0x0000001200f47202 */ /* 0x000fe20000000f00 */
[----:B------:R-:W-:Y:S01]  /*3fc10*/  IMAD.MOV.U32 R113, RZ, RZ, R77 ;  /* 0x000000ffff717224 */ /* 0x000fe200078e004d */
[----:B------:R-:W-:Y:S01]  /*3fc20*/  MOV R76, R9 ;  /* 0x00000009004c7202 */ /* 0x000fe20000000f00 */
[----:B------:R-:W-:Y:S01]  /*3fc30*/  IMAD.MOV.U32 R77, RZ, RZ, R8 ;  /* 0x000000ffff4d7224 */ /* 0x000fe200078e0008 */
[----:B------:R-:W2:Y:S01]  /*3fc40*/  LDL.LU R18, [R1+0x4e34] ;  /* 0x004e340001127983 */ /* 0x000ea20000300800 */
[----:B------:R-:W-:-:S02]  /*3fc50*/  IMAD.MOV.U32 R78, RZ, RZ, R5 ;  /* 0x000000ffff4e7224 */ /* 0x000fc400078e0005 */
[----:B------:R-:W-:Y:S02]  /*3fc60*/  IMAD.MOV.U32 R79, RZ, RZ, R4 ;  /* 0x000000ffff4f7224 */ /* 0x000fe400078e0004 */
[----:B------:R-:W-:Y:S02]  /*3fc70*/  IMAD.MOV.U32 R245, RZ, RZ, R22 ;  /* 0x000000fffff57224 */ /* 0x000fe400078e0016 */
[----:B------:R-:W2:Y:S01]  /*3fc80*/  LDL.LU R22, [R1+0x4e30] ;  /* 0x004e300001167983 */ /* 0x000ea20000300800 */
[----:B------:R-:W-:Y:S02]  /*3fc90*/  IMAD.MOV.U32 R246, RZ, RZ, R23 ;  /* 0x000000fffff67224 */ /* 0x000fe400078e0017 */
[----:B------:R-:W-:Y:S01]  /*3fca0*/  IMAD.MOV.U32 R247, RZ, RZ, R58 ;  /* 0x000000fffff77224 */ /* 0x000fe200078e003a */
[----:B------:R-:W2:Y:S02]  /*3fcb0*/  LDL.LU R23, [R1+0x4e2c] ;  /* 0x004e2c0001177983 */ /* 0x000ea40000300800 */
[----:B------:R-:W-:Y:S01]  /*3fcc0*/  MOV R9, R64 ;  /* 0x0000004000097202 */ /* 0x000fe20000000f00 */
[----:B------:R-:W-:Y:S01]  /*3fcd0*/  IMAD.MOV.U32 R8, RZ, RZ, R65 ;  /* 0x000000ffff087224 */ /* 0x000fe200078e0041 */
[----:B------:R-:W3:Y:S01]  /*3fce0*/  LDL.LU R58, [R1+0x4e28] ;  /* 0x004e2800013a7983 */ /* 0x000ee20000300800 */
[----:B------:R-:W-:-:S02]  /*3fcf0*/  IMAD.MOV.U32 R5, RZ, RZ, R66 ;  /* 0x000000ffff057224 */ /* 0x000fc400078e0042 */
[----:B------:R-:W-:Y:S02]  /*3fd00*/  IMAD.MOV.U32 R4, RZ, RZ, R67 ;  /* 0x000000ffff047224 */ /* 0x000fe400078e0043 */
[----:B----4-:R-:W-:Y:S01]  /*3fd10*/  HMMA.1688.F32.TF32 R64, R88, R62, R248 ;  /* 0x0000003e5840723c */ /* 0x010fe200000810f8 */
[----:B------:R-:W-:Y:S02]  /*3fd20*/  MOV R248, R59 ;  /* 0x0000003b00f87202 */ /* 0x000fe40000000f00 */
[----:B------:R-:W3:Y:S01]  /*3fd30*/  LDL.LU R59, [R1+0x4e24] ;  /* 0x004e2400013b7983 */ /* 0x000ee20000300800 */
[----:B------:R-:W-:Y:S02]  /*3fd40*/  IMAD.MOV.U32 R249, RZ, RZ, R19 ;  /* 0x000000fffff97224 */ /* 0x000fe400078e0013 */
[----:B------:R-:W-:Y:S01]  /*3fd50*/  IMAD.MOV.U32 R250, RZ, RZ, R11 ;  /* 0x000000fffffa7224 */ /* 0x000fe200078e000b */
[----:B------:R-:W4:Y:S04]  /*3fd60*/  LDL.LU R19, [R1+0x4e20] ;  /* 0x004e200001137983 */ /* 0x000f280000300800 */
[----:B------:R-:W4:Y:S01]  /*3fd70*/  LDL.LU R11, [R1+0x4e1c] ;  /* 0x004e1c00010b7983 */ /* 0x000f220000300800 */
[----:B------:R-:W-:-:S03]  /*3fd80*/  IMAD.MOV.U32 R251, RZ, RZ, R7 ;  /* 0x000000fffffb7224 */ /* 0x000fc600078e0007 */
[----:B------:R-:W4:Y:S01]  /*3fd90*/  LDL.LU R7, [R1+0x4e18] ;  /* 0x004e180001077983 */ /* 0x000f220000300800 */
[C---:B--2---:R-:W-:Y:S08]  /*3fda0*/  HMMA.1688.F32.TF32 R180, R88.reuse, R22, R180 ;  /* 0x0000001658b4723c */ /* 0x044ff000000810b4 */
[C---:B------:R-:W-:Y:S08]  /*3fdb0*/  HMMA.1688.F32.TF32 R76, R88.reuse, R14, R76 ;  /* 0x0000000e584c723c */ /* 0x040ff0000008104c */
[C---:B---3--:R-:W-:Y:S08]  /*3fdc0*/  HMMA.1688.F32.TF32 R92, R88.reuse, R58, R184 ;  /* 0x0000003a585c723c */ /* 0x048ff000000810b8 */
[C---:B----4-:R-:W-:Y:S11]  /*3fdd0*/  HMMA.1688.F32.TF32 R176, R88.reuse, R18, R176 ;  /* 0x0000001258b0723c */ /* 0x050ff600000810b0 */
[----:B------:R-:W-:Y:S04]  /*3fde0*/  STL.64 [R1+0xe30], R92 ;  /* 0x000e305c01007387 */ /* 0x000fe80000100a00 */
[----:B------:R1:W-:Y:S02]  /*3fdf0*/  STL.64 [R1+0xe38], R94 ;  /* 0x000e385e01007387 */ /* 0x0003e40000100a00 */
[C---:B-1----:R-:W-:Y:S02]  /*3fe00*/  HMMA.1688.F32.TF32 R92, R88.reuse, R10, R168 ;  /* 0x0000000a585c723c */ /* 0x042fe400000810a8 */
[----:B------:R-:W-:Y:S04]  /*3fe10*/  STL.64 [R1+0xe50], R180 ;  /* 0x000e50b401007387 */ /* 0x000fe80000100a00 */
[----:B------:R-:W-:Y:S04]  /*3fe20*/  STL.64 [R1+0xe58], R182 ;  /* 0x000e58b601007387 */ /* 0x000fe80000100a00 */
[----:B------:R-:W-:Y:S04]  /*3fe30*/  STL.64 [R1+0xe70], R176 ;  /* 0x000e70b001007387 */ /* 0x000fe80000100a00 */
[----:B------:R-:W-:Y:S05]  /*3fe40*/  STL.64 [R1+0xe78], R178 ;  /* 0x000e78b201007387 */ /* 0x000fea0000100a00 */
[----:B------:R-:W-:Y:S04]  /*3fe50*/  STL.64 [R1+0x500], R92 ;  /* 0x0005005c01007387 */ /* 0x000fe80000100a00 */
[----:B------:R1:W-:Y:S02]  /*3fe60*/  STL.64 [R1+0x508], R94 ;  /* 0x0005085e01007387 */ /* 0x0003e40000100a00 */
[C---:B-1----:R-:W-:Y:S08]  /*3fe70*/  HMMA.1688.F32.TF32 R92, R88.reuse, R30, R80 ;  /* 0x0000001e585c723c */ /* 0x042ff00000081050 */
[C---:B------:R-:W-:Y:S08]  /*3fe80*/  HMMA.1688.F32.TF32 R80, R88.reuse, R26, R72 ;  /* 0x0000001a5850723c */ /* 0x040ff00000081048 */
[C---:B------:R-:W-:Y:S08]  /*3fe90*/  HMMA.1688.F32.TF32 R72, R88.reuse, R162, R68 ;  /* 0x000000a25848723c */ /* 0x040ff00000081044 */
[C---:B------:R-:W-:Y:S08]  /*3fea0*/  HMMA.1688.F32.TF32 R68, R88.reuse, R158, R240 ;  /* 0x0000009e5844723c */ /* 0x040ff000000810f0 */
[C---:B------:R-:W-:Y:S08]  /*3feb0*/  HMMA.1688.F32.TF32 R168, R88.reuse, R6, R164 ;  /* 0x0000000658a8723c */ /* 0x040ff000000810a4 */
[----:B------:R-:W-:Y:S03]  /*3fec0*/  HMMA.1688.F32.TF32 R164, R88, R34, R172 ;  /* 0x0000002258a4723c */ /* 0x000fe600000810ac */
[----:B------:R-:W-:Y:S01]  /*3fed0*/  MOV R125, R68 ;  /* 0x00000044007d7202 */ /* 0x000fe20000000f00 */
[----:B------:R-:W-:-:S02]  /*3fee0*/  IMAD.MOV.U32 R124, RZ, RZ, R69 ;  /* 0x000000ffff7c7224 */ /* 0x000fc400078e0045 */
[----:B------:R-:W-:Y:S02]  /*3fef0*/  IMAD.MOV.U32 R121, RZ, RZ, R70 ;  /* 0x000000ffff797224 */ /* 0x000fe400078e0046 */
[----:B------:R-:W-:Y:S02]  /*3ff00*/  IMAD.MOV.U32 R120, RZ, RZ, R71 ;  /* 0x000000ffff787224 */ /* 0x000fe400078e0047 */
[----:B------:R-:W-:Y:S01]  /*3ff10*/  HMMA.1688.F32.TF32 R68, R88, R154, R244 ;  /* 0x0000009a5844723c */ /* 0x000fe200000810f4 */
[----:B------:R-:W-:Y:S04]  /*3ff20*/  STL.64 [R1+0x4c0], R168 ;  /* 0x0004c0a801007387 */ /* 0x000fe80000100a00 */
[----:B------:R-:W-:Y:S04]  /*3ff30*/  STL.64 [R1+0x4c8], R170 ;  /* 0x0004c8aa01007387 */ /* 0x000fe80000100a00 */
[----:B------:R-:W-:Y:S04]  /*3ff40*/  STL.64 [R1+0xe90], R164 ;  /* 0x000e90a401007387 */ /* 0x000fe80000100a00 */
[----:B------:R-:W-:Y:S04]  /*3ff50*/  STL.64 [R1+0xe98], R166 ;  /* 0x000e98a601007387 */ /* 0x000fe80000100a00 */
[----:B------:R-:W-:Y:S04]  /*3ff60*/  STL.64 [R1+0xea0], R92 ;  /* 0x000ea05c01007387 */ /* 0x000fe80000100a00 */
[----:B------:R-:W-:Y:S04]  /*3ff70*/  STL.64 [R1+0xea8], R94 ;  /* 0x000ea85e01007387 */ /* 0x000fe80000100a00 */
[----:B------:R-:W-:Y:S04]  /*3ff80*/  STL.64 [R1+0xeb0], R80 ;  /* 0x000eb05001007387 */ /* 0x000fe80000100a00 */
[----:B------:R-:W-:Y:S01]  /*3ff90*/  STL.64 [R1+0xeb8], R82 ;  /* 0x000eb85201007387 */ /* 0x000fe20000100a00 */
[----:B------:R-:W-:-:S03]  /*3ffa0*/  IMAD.MOV.U32 R128, RZ, RZ, R71 ;  /* 0x000000ffff807224 */ /* 0x000fc600078e0047 */
[----:B------:R-:W-:Y:S01]  /*3ffb0*/  STL.64 [R1+0xec0], R76 ;  /* 0x000ec04c01007387 */ /* 0x000fe20000100a00 */
[----:B------:R-:W-:-:S03]  /*3ffc0*/  IMAD.MOV.U32 R129, RZ, RZ, R70 ;  /* 0x000000ffff817224 */ /* 0x000fc600078e0046 */
[----:B------:R-:W-:Y:S01]  /*3ffd0*/  STL.64 [R1+0xec8], R78 ;  /* 0x000ec84e01007387 */ /* 0x000fe20000100a00 */
[----:B------:R-:W-:-:S03]  /*3ffe0*/  IMAD.MOV.U32 R132, RZ, RZ, R69 ;  /* 0x000000ffff847224 */ /* 0x000fc600078e0045 */
[----:B------:R1:W-:Y:S01]  /*3fff0*/  STL.64 [R1+0xed0], R72 ;  /* 0x000ed04801007387 */ /* 0x0003e20000100a00 */
[----:B------:R-:W-:-:S03]  /*40000*/  MOV R133, R68 ;  /* 0x0000004400857202 */ /* 0x000fc60000000f00 */
[----:B------:R2:W-:Y:S04]  /*40010*/  STL.64 [R1+0xed8], R74 ;  /* 0x000ed84a01007387 */ /* 0x0005e80000100a00 */
[----:B------:R-:W-:Y:S04]  /*40020*/  STL [R1+0x48a4], R120 ;  /* 0x0048a47801007387 */ /* 0x000fe80000100800 */
[----:B------:R-:W-:Y:S04]  /*40030*/  STL [R1+0x48a0], R121 ;  /* 0x0048a07901007387 */ /* 0x000fe80000100800 */
[----:B------:R-:W-:Y:S04]  /*40040*/  STL [R1+0x489c], R124 ;  /* 0x00489c7c01007387 */ /* 0x000fe80000100800 */
[----:B------:R-:W-:Y:S01]  /*40050*/  STL [R1+0x4898], R125 ;  /* 0x0048987d01007387 */ /* 0x000fe20000100800 */
[----:B------:R-:W-:-:S03]  /*40060*/  MOV R244, R110 ;  /* 0x0000006e00f47202 */ /* 0x000fc60000000f00 */
[----:B------:R-:W-:Y:S01]  /*40070*/  STL [R1+0x48b4], R128 ;  /* 0x0048b48001007387 */ /* 0x000fe20000100800 */
[----:B------:R-:W-:-:S03]  /*40080*/  IMAD.MOV.U32 R245, RZ, RZ, R111 ;  /* 0x000000fffff57224 */ /* 0x000fc600078e006f */
[----:B------:R-:W-:Y:S01]  /*40090*/  STL [R1+0x48b0], R129 ;  /* 0x0048b08101007387 */ /* 0x000fe20000100800 */
[----:B------:R-:W-:-:S03]  /*400a0*/  IMAD.MOV.U32 R246, RZ, RZ, R114 ;  /* 0x000000fffff67224 */ /* 0x000fc600078e0072 */
[----:B------:R-:W-:Y:S01]  /*400b0*/  STL [R1+0x48ac], R132 ;  /* 0x0048ac8401007387 */ /* 0x000fe20000100800 */
[----:B------:R-:W-:-:S03]  /*400c0*/  IMAD.MOV.U32 R247, RZ, RZ, R115 ;  /* 0x000000fffff77224 */ /* 0x000fc600078e0073 */
[----:B------:R-:W-:Y:S01]  /*400d0*/  STL [R1+0x48a8], R133 ;  /* 0x0048a88501007387 */ /* 0x000fe20000100800 */
[----:B------:R-:W-:-:S03]  /*400e0*/  MOV R240, R54 ;  /* 0x0000003600f07202 */ /* 0x000fc60000000f00 */
[----:B------:R-:W3:Y:S01]  /*400f0*/  LDL.LU R110, [R1+0x4e14] ;  /* 0x004e1400016e7983 */ /* 0x000ee20000300800 */
[----:B------:R-:W-:-:S03]  /*40100*/  IMAD.MOV.U32 R241, RZ, RZ, R55 ;  /* 0x000000fffff17224 */ /* 0x000fc600078e0037 */
[----:B------:R-:W4:Y:S01]  /*40110*/  LDL.LU R111, [R1+0x4e10] ;  /* 0x004e1000016f7983 */ /* 0x000f220000300800 */
[----:B------:R-:W-:-:S03]  /*40120*/  IMAD.MOV.U32 R242, RZ, RZ, R98 ;  /* 0x000000fffff27224 */ /* 0x000fc600078e0062 */
[----:B------:R-:W4:Y:S01]  /*40130*/  LDL.LU R114, [R1+0x4e0c] ;  /* 0x004e0c0001727983 */ /* 0x000f220000300800 */
[----:B------:R-:W-:-:S03]  /*40140*/  IMAD.MOV.U32 R243, RZ, RZ, R99 ;  /* 0x000000fffff37224 */ /* 0x000fc600078e0063 */
[----:B------:R-:W4:Y:S04]  /*40150*/  LDL.LU R115, [R1+0x4e08] ;  /* 0x004e080001737983 */ /* 0x000f280000300800 */
[----:B------:R-:W4:Y:S04]  /*40160*/  LDL.LU R54, [R1+0x4e04] ;  /* 0x004e040001367983 */ /* 0x000f280000300800 */
[----:B------:R-:W4:Y:S04]  /*40170*/  LDL.LU R55, [R1+0x4e00] ;  /* 0x004e000001377983 */ /* 0x000f280000300800 */
[----:B------:R-:W4:Y:S04]  /*40180*/  LDL.LU R98, [R1+0x4dfc] ;  /* 0x004dfc0001627983 */ /* 0x000f280000300800 */
[----:B------:R-:W4:Y:S01]  /*40190*/  LDL.LU R99, [R1+0x4df8] ;  /* 0x004df80001637983 */ /* 0x000f220000300800 */
[----:B------:R-:W-:Y:S01]  /*401a0*/  HMMA.1688.F32.TF32 R68, R88, R150, R248 ;  /* 0x000000965844723c */ /* 0x000fe200000810f8 */
[----:B-1----:R-:W-:Y:S01]  /*401b0*/  MOV R72, R43 ;  /* 0x0000002b00487202 */ /* 0x002fe20000000f00 */
[----:B------:R-:W-:-:S02]  /*401c0*/  IMAD.MOV.U32 R73, RZ, RZ, R42 ;  /* 0x000000ffff497224 */ /* 0x000fc400078e002a */
[----:B--2---:R-:W-:Y:S01]  /*401d0*/  IMAD.MOV.U32 R74, RZ, RZ, R39 ;  /* 0x000000ffff4a7224 */ /* 0x004fe200078e0027 */
[----:B------:R-:W-:Y:S01]  /*401e0*/  MOV R80, R51 ;  /* 0x0000003300507202 */ /* 0x000fe20000000f00 */
[----:B------:R-:W-:Y:S02]  /*401f0*/  IMAD.MOV.U32 R75, RZ, RZ, R38 ;  /* 0x000000ffff4b7224 */ /* 0x000fe400078e0026 */
[----:B------:R-:W-:-:S11]  /*40200*/  IMAD.MOV.U32 R81, RZ, RZ, R50 ;  /* 0x000000ffff517224 */ /* 0x000fd600078e0032 */
        /* <DEDUP_REMOVED lines=11> */
[----:B------:R-:W2:Y:S04]  /*402c0*/  LDL.LU R126, [R1+0x4de8] ;  /* 0x004de800017e7983 */ /* 0x000ea80000300800 */
[----:B------:R-:W2:Y:S04]  /*402d0*/  LDL.LU R43, [R1+0x4de4] ;  /* 0x004de400012b7983 */ /* 0x000ea80000300800 */
[----:B------:R-:W2:Y:S01]  /*402e0*/  LDL.LU R42, [R1+0x4de0] ;  /* 0x004de000012a7983 */ /* 0x000ea20000300800 */
[----:B------:R-:W-:-:S03]  /*402f0*/  IMAD.MOV.U32 R82, RZ, RZ, R47 ;  /* 0x000000ffff527224 */ /* 0x000fc600078e002f */
[----:B------:R-:W2:Y:S01]  /*40300*/  LDL.LU R39, [R1+0x4ddc] ;  /* 0x004ddc0001277983 */ /* 0x000ea20000300800 */
[----:B------:R-:W-:-:S03]  /*40310*/  IMAD.MOV.U32 R83, RZ, RZ, R46 ;  /* 0x000000ffff537224 */ /* 0x000fc600078e002e */
[----:B------:R-:W2:Y:S01]  /*40320*/  LDL.LU R38, [R1+0x4dd8] ;  /* 0x004dd80001267983 */ /* 0x000ea20000300800 */
[----:B------:R-:W-:-:S03]  /*40330*/  MOV R172, R107 ;  /* 0x0000006b00ac7202 */ /* 0x000fc60000000f00 */
[----:B------:R-:W2:Y:S01]  /*40340*/  LDL.LU R51, [R1+0x4dd4] ;  /* 0x004dd40001337983 */ /* 0x000ea20000300800 */
[----:B------:R-:W-:-:S03]  /*40350*/  IMAD.MOV.U32 R173, RZ, RZ, R106 ;  /* 0x000000ffffad7224 */ /* 0x000fc600078e006a */
        /* <DEDUP_REMOVED lines=12> */
[----:B------:R-:W2:Y:S04]  /*40420*/  LDL.LU R102, [R1+0x4db8] ;  /* 0x004db80001667983 */ /* 0x000ea80000300800 */
[----:B------:R-:W2:Y:S04]  /*40430*/  LDL.LU R123, [R1+0x4db4] ;  /* 0x004db400017b7983 */ /* 0x000ea80000300800 */
[----:B------:R-:W2:Y:S04]  /*40440*/  LDL.LU R122, [R1+0x4db0] ;  /* 0x004db000017a7983 */ /* 0x000ea80000300800 */
[----:B------:R-:W2:Y:S04]  /*40450*/  LDL.LU R119, [R1+0x4dac] ;  /* 0x004dac0001777983 */ /* 0x000ea80000300800 */
[----:B------:R-:W2:Y:S01]  /*40460*/  LDL.LU R118, [R1+0x4da8] ;  /* 0x004da80001767983 */ /* 0x000ea20000300800 */
[----:B---3--:R-:W-:-:S02]  /*40470*/  IMAD.MOV.U32 R179, RZ, RZ, R110 ;  /* 0x000000ffffb37224 */ /* 0x008fc400078e006e */
[----:B----4-:R-:W-:Y:S02]  /*40480*/  IMAD.MOV.U32 R178, RZ, RZ, R111 ;  /* 0x000000ffffb27224 */ /* 0x010fe400078e006f */
[----:B------:R-:W-:Y:S01]  /*40490*/  IMAD.MOV.U32 R177, RZ, RZ, R114 ;  /* 0x000000ffffb17224 */ /* 0x000fe200078e0072 */
[----:B------:R-:W-:Y:S02]  /*404a0*/  MOV R176, R115 ;  /* 0x0000007300b07202 */ /* 0x000fe40000000f00 */
[----:B------:R-:W3:Y:S04]  /*404b0*/  LDL.LU R115, [R1+0x4da4] ;  /* 0x004da40001737983 */ /* 0x000ee80000300800 */
[----:B------:R-:W4:Y:S04]  /*404c0*/  LDL.LU R114, [R1+0x4da0] ;  /* 0x004da00001727983 */ /* 0x000f280000300800 */
[----:B------:R-:W4:Y:S01]  /*404d0*/  LDL.LU R111, [R1+0x4d9c] ;  /* 0x004d9c00016f7983 */ /* 0x000f220000300800 */
[----:B------:R-:W-:-:S02]  /*404e0*/  IMAD.MOV.U32 R182, RZ, RZ, R55 ;  /* 0x000000ffffb67224 */ /* 0x000fc400078e0037 */
[----:B------:R-:W-:Y:S01]  /*404f0*/  IMAD.MOV.U32 R181, RZ, RZ, R98 ;  /* 0x000000ffffb57224 */ /* 0x000fe200078e0062 */
[----:B------:R-:W4:Y:S01]  /*40500*/  LDL.LU R110, [R1+0x4d98] ;  /* 0x004d9800016e7983 */ /* 0x000f220000300800 */
[----:B------:R-:W-:-:S03]  /*40510*/  MOV R180, R99 ;  /* 0x0000006300b47202 */ /* 0x000fc60000000f00 */
[----:B------:R-:W4:Y:S01]  /*40520*/  LDL.LU R99, [R1+0x4d94] ;  /* 0x004d940001637983 */ /* 0x000f220000300800 */
[----:B------:R-:W-:-:S03]  /*40530*/  IMAD.MOV.U32 R183, RZ, RZ, R54 ;  /* 0x000000ffffb77224 */ /* 0x000fc600078e0036 */
[----:B------:R-:W4:Y:S04]  /*40540*/  LDL.LU R98, [R1+0x4d90] ;  /* 0x004d900001627983 */ /* 0x000f280000300800 */
[----:B------:R-:W4:Y:S04]  /*40550*/  LDL.LU R55, [R1+0x4d8c] ;  /* 0x004d8c0001377983 */ /* 0x000f280000300800 */
[----:B------:R-:W4:Y:S01]  /*40560*/  LDL.LU R54, [R1+0x4d88] ;  /* 0x004d880001367983 */ /* 0x000f220000300800 */
[----:B------:R-:W-:Y:S01]  /*40570*/  MOV R164, R134 ;  /* 0x0000008600a47202 */ /* 0x000fe20000000f00 */
[----:B--2---:R-:W-:-:S02]  /*40580*/  IMAD.MOV.U32 R191, RZ, RZ, R43 ;  /* 0x000000ffffbf7224 */ /* 0x004fc400078e002b */
[----:B------:R-:W-:Y:S02]  /*40590*/  IMAD.MOV.U32 R190, RZ, RZ, R42 ;  /* 0x000000ffffbe7224 */ /* 0x000fe400078e002a */
[----:B------:R-:W-:Y:S01]  /*405a0*/  IMAD.MOV.U32 R189, RZ, RZ, R39 ;  /* 0x000000ffffbd7224 */ /* 0x000fe200078e0027 */
[----:B------:R-:W-:Y:S02]  /*405b0*/  MOV R188, R38 ;  /* 0x0000002600bc7202 */ /* 0x000fe40000000f00 */
[----:B------:R-:W2:Y:S04]  /*405c0*/  LDL.LU R38, [R1+0x4d84] ;  /* 0x004d840001267983 */ /* 0x000ea80000300800 */
[----:B------:R-:W2:Y:S04]  /*405d0*/  LDL.LU R39, [R1+0x4d80] ;  /* 0x004d800001277983 */ /* 0x000ea80000300800 */
[----:B------:R-:W2:Y:S01]  /*405e0*/  LDL.LU R42, [R1+0x4d7c] ;  /* 0x004d7c00012a7983 */ /* 0x000ea20000300800 */
[----:B------:R-:W-:-:S02]  /*405f0*/  IMAD.MOV.U32 R194, RZ, RZ, R50 ;  /* 0x000000ffffc27224 */ /* 0x000fc400078e0032 */
[----:B------:R-:W-:Y:S01]  /*40600*/  IMAD.MOV.U32 R193, RZ, RZ, R47 ;  /* 0x000000ffffc17224 */ /* 0x000fe200078e002f */
[----:B------:R-:W2:Y:S01]  /*40610*/  LDL.LU R43, [R1+0x4d78] ;  /* 0x004d7800012b7983 */ /* 0x000ea20000300800 */
[----:B------:R-:W-:-:S03]  /*40620*/  MOV R192, R46 ;  /* 0x0000002e00c07202 */ /* 0x000fc60000000f00 */
[----:B------:R-:W2:Y:S01]  /*40630*/  LDL.LU R46, [R1+0x4d74] ;  /* 0x004d7400012e7983 */ /* 0x000ea20000300800 */
[----:B------:R-:W-:-:S03]  /*40640*/  IMAD.MOV.U32 R195, RZ, RZ, R51 ;  /* 0x000000ffffc37224 */ /* 0x000fc600078e0033 */
[----:B------:R-:W2:Y:S04]  /*40650*/  LDL.LU R47, [R1+0x4d70] ;  /* 0x004d7000012f7983 */ /* 0x000ea80000300800 */
[----:B------:R-:W2:Y:S04]  /*40660*/  LDL.LU R50, [R1+0x4d6c] ;  /* 0x004d6c0001327983 */ /* 0x000ea80000300800 */
[----:B------:R-:W2:Y:S01]  /*40670*/  LDL.LU R51, [R1+0x4d68] ;  /* 0x004d680001337983 */ /* 0x000ea20000300800 */
[----:B------:R-:W-:Y:S01]  /*40680*/  IMAD.MOV.U32 R197, RZ, RZ, R103 ;  /* 0x000000ffffc57224 */ /* 0x000fe200078e0067 */
[----:B------:R-:W-:Y:S01]  /*40690*/  MOV R196, R102 ;  /* 0x0000006600c47202 */ /* 0x000fe20000000f00 */
[----:B------:R-:W-:-:S02]  /*406a0*/  IMAD.MOV.U32 R198, RZ, RZ, R106 ;  /* 0x000000ffffc67224 */ /* 0x000fc400078e006a */
[----:B------:R-:W-:Y:S01]  /*406b0*/  IMAD.MOV.U32 R199, RZ, RZ, R107 ;  /* 0x000000ffffc77224 */ /* 0x000fe200078e006b */
[----:B------:R-:W-:Y:S01]  /*406c0*/  MOV R184, R126 ;  /* 0x0000007e00b87202 */ /* 0x000fe20000000f00 */
[----:B------:R-:W-:Y:S02]  /*406d0*/  IMAD.MOV.U32 R203, RZ, RZ, R123 ;  /* 0x000000ffffcb7224 */ /* 0x000fe400078e007b */
[----:B------:R-:W-:Y:S02]  /*406e0*/  IMAD.MOV.U32 R202, RZ, RZ, R122 ;  /* 0x000000ffffca7224 */ /* 0x000fe400078e007a */
[----:B------:R-:W-:Y:S01]  /*406f0*/  IMAD.MOV.U32 R201, RZ, RZ, R119 ;  /* 0x000000ffffc97224 */ /* 0x000fe200078e0077 */
[----:B------:R-:W-:Y:S01]  /*40700*/  MOV R200, R118 ;  /* 0x0000007600c87202 */ /* 0x000fe20000000f00 */
[----:B------:R-:W-:Y:S02]  /*40710*/  IMAD.MOV.U32 R185, RZ, RZ, R127 ;  /* 0x000000ffffb97224 */ /* 0x000fe400078e007f */
[----:B------:R-:W-:-:S02]  /*40720*/  IMAD.MOV.U32 R186, RZ, RZ, R130 ;  /* 0x000000ffffba7224 */ /* 0x000fc400078e0082 */
[----:B------:R-:W-:Y:S02]  /*40730*/  IMAD.MOV.U32 R187, RZ, RZ, R131 ;  /* 0x000000ffffbb7224 */ /* 0x000fe400078e0083 */
[----:B------:R-:W-:Y:S02]  /*40740*/  IMAD.MOV.U32 R165, RZ, RZ, R135 ;  /* 0x000000ffffa57224 */ /* 0x000fe400078e0087 */
[----:B------:R-:W-:Y:S01]  /*40750*/  IMAD.MOV.U32 R166, RZ, RZ, R138 ;  /* 0x000000ffffa67224 */ /* 0x000fe200078e008a */
[----:B------:R-:W-:Y:S01]  /*40760*/  MOV R76, R142 ;  /* 0x0000008e004c7202 */ /* 0x000fe20000000f00 */
[----:B------:R-:W-:Y:S02]  /*40770*/  IMAD.MOV.U32 R167, RZ, RZ, R139 ;  /* 0x000000ffffa77224 */ /* 0x000fe400078e008b */
[----:B------:R-:W-:Y:S02]  /*40780*/  IMAD.MOV.U32 R77, RZ, RZ, R143 ;  /* 0x000000ffff4d7224 */ /* 0x000fe400078e008f */
[----:B------:R-:W-:-:S02]  /*40790*/  IMAD.MOV.U32 R78, RZ, RZ, R146 ;  /* 0x000000ffff4e7224 */ /* 0x000fc400078e0092 */
[----:B------:R-:W-:Y:S02]  /*407a0*/  IMAD.MOV.U32 R79, RZ, RZ, R147 ;  /* 0x000000ffff4f7224 */ /* 0x000fe400078e0093 */
[----:B---3--:R-:W-:Y:S02]  /*407b0*/  IMAD.MOV.U32 R207, RZ, RZ, R115 ;  /* 0x000000ffffcf7224 */ /* 0x008fe400078e0073 */
[----:B----4-:R-:W-:Y:S02]  /*407c0*/  IMAD.MOV.U32 R206, RZ, RZ, R114 ;  /* 0x000000ffffce7224 */ /* 0x010fe400078e0072 */
[----:B------:R-:W-:Y:S02]  /*407d0*/  IMAD.MOV.U32 R205, RZ, RZ, R111 ;  /* 0x000000ffffcd7224 */ /* 0x000fe400078e006f */
[----:B------:R-:W-:Y:S02]  /*407e0*/  IMAD.MOV.U32 R211, RZ, RZ, R99 ;  /* 0x000000ffffd37224 */ /* 0x000fe400078e0063 */
[----:B------:R-:W-:-:S02]  /*407f0*/  IMAD.MOV.U32 R210, RZ, RZ, R98 ;  /* 0x000000ffffd27224 */ /* 0x000fc400078e0062 */
[----:B------:R-:W-:Y:S01]  /*40800*/  IMAD.MOV.U32 R209, RZ, RZ, R55 ;  /* 0x000000ffffd17224 */ /* 0x000fe200078e0037 */
[----:B------:R-:W-:Y:S02]  /*40810*/  MOV R208, R54 ;  /* 0x0000003600d07202 */ /* 0x000fe40000000f00 */
[----:B------:R-:W3:Y:S04]  /*40820*/  LDL.LU R54, [R1+0x4d64] ;  /* 0x004d640001367983 */ /* 0x000ee80000300800 */
[----:B------:R-:W3:Y:S04]  /*40830*/  LDL.LU R55, [R1+0x4d60] ;  /* 0x004d600001377983 */ /* 0x000ee80000300800 */
[----:B------:R-:W4:Y:S04]  /*40840*/  LDL.LU R98, [R1+0x4d5c] ;  /* 0x004d5c0001627983 */ /* 0x000f280000300800 */
[----:B------:R-:W4:Y:S01]  /*40850*/  LDL.LU R99, [R1+0x4d58] ;  /* 0x004d580001637983 */ /* 0x000f220000300800 */
[----:B------:R-:W-:-:S03]  /*40860*/  MOV R204, R110 ;  /* 0x0000006e00cc7202 */ /* 0x000fc60000000f00 */
[----:B------:R-:W3:Y:S04]  /*40870*/  LDL.LU R102, [R1+0x4d54] ;  /* 0x004d540001667983 */ /* 0x000ee80000300800 */
[----:B------:R-:W3:Y:S04]  /*40880*/  LDL.LU R103, [R1+0x4d50] ;  /* 0x004d500001677983 */ /* 0x000ee80000300800 */
[----:B------:R-:W3:Y:S04]  /*40890*/  LDL.LU R106, [R1+0x4d4c] ;  /* 0x004d4c00016a7983 */ /* 0x000ee80000300800 */
[----:B------:R-:W3:Y:S04]  /*408a0*/  LDL.LU R107, [R1+0x4d48] ;  /* 0x004d4800016b7983 */ /* 0x000ee80000300800 */
[----:B------:R-:W3:Y:S04]  /*408b0*/  LDL.LU R110, [R1+0x4d44] ;  /* 0x004d4400016e7983 */ /* 0x000ee80000300800 */
[----:B------:R-:W3:Y:S04]  /*408c0*/  LDL.LU R111, [R1+0x4d40] ;  /* 0x004d4000016f7983 */ /* 0x000ee80000300800 */
[----:B------:R-:W3:Y:S04]  /*408d0*/  LDL.LU R114, [R1+0x4d3c] ;  /* 0x004d3c0001727983 */ /* 0x000ee80000300800 */
[----:B------:R-:W3:Y:S04]  /*408e0*/  LDL.LU R115, [R1+0x4d38] ;  /* 0x004d380001737983 */ /* 0x000ee80000300800 */
[----:B------:R-:W4:Y:S04]  /*408f0*/  LDL.LU R118, [R1+0x4d34] ;  /* 0x004d340001767983 */ /* 0x000f280000300800 */
        /* <DEDUP_REMOVED lines=19> */
[----:B------:R-:W-:Y:S04]  /*40a30*/  STL [R1+0x48c4], R136 ;  /* 0x0048c48801007387 */ /* 0x000fe80000100800 */
[----:B------:R-:W-:Y:S04]  /*40a40*/  STL [R1+0x48c0], R137 ;  /* 0x0048c08901007387 */ /* 0x000fe80000100800 */
[----:B------:R-:W-:Y:S04]  /*40a50*/  STL [R1+0x48bc], R140 ;  /* 0x0048bc8c01007387 */ /* 0x000fe80000100800 */
[----:B------:R-:W-:Y:S01]  /*40a60*/  STL [R1+0x48b8], R141 ;  /* 0x0048b88d01007387 */ /* 0x000fe20000100800 */
[----:B--2---:R-:W-:Y:S01]  /*40a70*/  HMMA.1688.F32.TF32 R68, R88, R46, R68 ;  /* 0x0000002e5844723c */ /* 0x004fe20000081044 */
[----:B------:R-:W-:Y:S01]  /*40a80*/  MOV R49, R64 ;  /* 0x0000004000317202 */ /* 0x000fe20000000f00 */
[----:B------:R-:W-:Y:S01]  /*40a90*/  IMAD.MOV.U32 R48, RZ, RZ, R65 ;  /* 0x000000ffff307224 */ /* 0x000fe200078e0041 */
[----:B------:R-:W-:Y:S01]  /*40aa0*/  LDS R64, [R0+UR9+0x21080] ;  /* 0x0210800900407984 */ /* 0x000fe20008000800 */
[----:B------:R-:W-:-:S02]  /*40ab0*/  IMAD.MOV.U32 R41, RZ, RZ, R66 ;  /* 0x000000ffff297224 */ /* 0x000fc400078e0042 */
[----:B------:R-:W-:Y:S01]  /*40ac0*/  IMAD.MOV.U32 R40, RZ, RZ, R67 ;  /* 0x000000ffff287224 */ /* 0x000fe200078e0043 */
[----:B------:R-:W-:Y:S04]  /*40ad0*/  LDS R66, [R0+UR9+0x21880] ;  /* 0x0218800900427984 */ /* 0x000fe80008000800 */
[----:B------:R-:W-:Y:S04]  /*40ae0*/  LDS R65, [R2+UR9+0x21080] ;  /* 0x0210800902417984 */ /* 0x000fe80008000800 */
[----:B------:R-:W1:Y:S01]  /*40af0*/  LDS R67, [R2+UR9+0x21880] ;  /* 0x0218800902437984 */ /* 0x000e620008000800 */
[C---:B---3--:R-:W-:Y:S08]  /*40b00*/  HMMA.1688.F32.TF32 R176, R88.reuse, R114, R176 ;  /* 0x0000007258b0723c */ /* 0x048ff000000810b0 */
[C---:B----4-:R-:W-:Y:S08]  /*40b10*/  HMMA.1688.F32.TF32 R188, R88.reuse, R126, R188 ;  /* 0x0000007e58bc723c */ /* 0x050ff000000810bc */
[C---:B------:R-:W-:Y:S08]  /*40b20*/  HMMA.1688.F32.TF32 R92, R88.reuse, R146, R208 ;  /* 0x00000092585c723c */ /* 0x040ff000000810d0 */
[C---:B------:R-:W-:Y:S08]  /*40b30*/  HMMA.1688.F32.TF32 R204, R88.reuse, R142, R204 ;  /* 0x0000008e58cc723c */ /* 0x040ff000000810cc */
[----:B------:R-:W-:Y:S03]  /*40b40*/  HMMA.1688.F32.TF32 R200, R88, R138, R200 ;  /* 0x0000008a58c8723c */ /* 0x000fe600000810c8 */
[----:B------:R-:W-:Y:S01]  /*40b50*/  MOV R149, R92 ;  /* 0x0000005c00957202 */ /* 0x000fe20000000f00 */
[----:B------:R-:W-:-:S02]  /*40b60*/  IMAD.MOV.U32 R148, RZ, RZ, R93 ;  /* 0x000000ffff947224 */ /* 0x000fc400078e005d */
[----:B------:R-:W-:Y:S02]  /*40b70*/  IMAD.MOV.U32 R145, RZ, RZ, R94 ;  /* 0x000000ffff917224 */ /* 0x000fe400078e005e */
[----:B------:R-:W-:Y:S02]  /*40b80*/  IMAD.MOV.U32 R144, RZ, RZ, R95 ;  /* 0x000000ffff907224 */ /* 0x000fe400078e005f */
[C---:B------:R-:W-:Y:S03]  /*40b90*/  HMMA.1688.F32.TF32 R92, R88.reuse, R134, R196 ;  /* 0x00000086585c723c */ /* 0x040fe600000810c4 */
[----:B------:R-:W-:Y:S04]  /*40ba0*/  STL [R1+0x48d4], R144 ;  /* 0x0048d49001007387 */ /* 0x000fe80000100800 */
[----:B------:R-:W-:Y:S04]  /*40bb0*/  STL [R1+0x48d0], R145 ;  /* 0x0048d09101007387 */ /* 0x000fe80000100800 */
[----:B------:R-:W-:Y:S01]  /*40bc0*/  STL [R1+0x48cc], R148 ;  /* 0x0048cc9401007387 */ /* 0x000fe20000100800 */
[C---:B------:R-:W-:Y:S03]  /*40bd0*/  HMMA.1688.F32.TF32 R192, R88.reuse, R130, R192 ;  /* 0x0000008258c0723c */ /* 0x040fe600000810c0 */
[----:B------:R-:W-:Y:S04]  /*40be0*/  STL [R1+0x48c8], R149 ;  /* 0x0048c89501007387 */ /* 0x000fe80000100800 */
[----:B------:R-:W-:Y:S04]  /*40bf0*/  STL.64 [R1+0xfe0], R204 ;  /* 0x000fe0cc01007387 */ /* 0x000fe80000100a00 */
[----:B------:R-:W-:Y:S04]  /*40c00*/  STL.64 [R1+0xfe8], R206 ;  /* 0x000fe8ce01007387 */ /* 0x000fe80000100a00 */
[----:B------:R-:W-:Y:S04]  /*40c10*/  STL.64 [R1+0xfd0], R200 ;  /* 0x000fd0c801007387 */ /* 0x000fe80000100a00 */
[----:B------:R-:W-:Y:S04]  /*40c20*/  STL.64 [R1+0xfd8], R202 ;  /* 0x000fd8ca01007387 */ /* 0x000fe80000100a00 */
[----:B------:R-:W-:Y:S04]  /*40c30*/  STL.64 [R1+0xfc0], R92 ;  /* 0x000fc05c01007387 */ /* 0x000fe80000100a00 */
[----:B------:R2:W-:Y:S02]  /*40c40*/  STL.64 [R1+0xfc8], R94 ;  /* 0x000fc85e01007387 */ /* 0x0005e40000100a00 */
[C---:B--2---:R-:W-:Y:S02]  /*40c50*/  HMMA.1688.F32.TF32 R92, R88.reuse, R122, R184 ;  /* 0x0000007a585c723c */ /* 0x044fe400000810b8 */
[----:B------:R-:W-:Y:S04]  /*40c60*/  STL.64 [R1+0xfb0], R192 ;  /* 0x000fb0c001007387 */ /* 0x000fe80000100a00 */
[----:B------:R-:W-:Y:S02]  /*40c70*/  STL.64 [R1+0xfb8], R194 ;  /* 0x000fb8c201007387 */ /* 0x000fe40000100a00 */
[C---:B------:R-:W-:Y:S02]  /*40c80*/  HMMA.1688.F32.TF32 R180, R88.reuse, R118, R180 ;  /* 0x0000007658b4723c */ /* 0x040fe400000810b4 */
[----:B------:R-:W-:Y:S04]  /*40c90*/  STL.64 [R1+0xfa0], R188 ;  /* 0x000fa0bc01007387 */ /* 0x000fe80000100a00 */
[----:B------:R-:W-:Y:S05]  /*40ca0*/  STL.64 [R1+0xfa8], R190 ;  /* 0x000fa8be01007387 */ /* 0x000fea0000100a00 */
[----:B------:R-:W-:Y:S04]  /*40cb0*/  STL.64 [R1+0xf90], R92 ;  /* 0x000f905c01007387 */ /* 0x000fe80000100a00 */
[----:B------:R2:W-:Y:S02]  /*40cc0*/  STL.64 [R1+0xf98], R94 ;  /* 0x000f985e01007387 */ /* 0x0005e40000100a00 */
[C---:B--2---:R-:W-:Y:S02]  /*40cd0*/  HMMA.1688.F32.TF32 R92, R88.reuse, R110, R168 ;  /* 0x0000006e585c723c */ /* 0x044fe400000810a8 */
[----:B------:R-:W-:Y:S04]  /*40ce0*/  STL.64 [R1+0xf80], R180 ;  /* 0x000f80b401007387 */ /* 0x000fe80000100a00 */
[----:B------:R-:W-:Y:S02]  /*40cf0*/  STL.64 [R1+0xf88], R182 ;  /* 0x000f88b601007387 */ /* 0x000fe40000100a00 */
[C---:B------:R-:W-:Y:S02]  /*40d00*/  HMMA.1688.F32.TF32 R168, R88.reuse, R106, R164 ;  /* 0x0000006a58a8723c */ /* 0x040fe400000810a4 */
[----:B------:R-:W-:Y:S04]  /*40d10*/  STL.64 [R1+0xf70], R176 ;  /* 0x000f70b001007387 */ /* 0x000fe80000100a00 */
[----:B------:R-:W-:Y:S02]  /*40d20*/  STL.64 [R1+0xf78], R178 ;  /* 0x000f78b201007387 */ /* 0x000fe40000100a00 */
[C---:B------:R-:W-:Y:S03]  /*40d30*/  HMMA.1688.F32.TF32 R164, R88.reuse, R102, R172 ;  /* 0x0000006658a4723c */ /* 0x040fe600000810ac */
[----:B------:R-:W-:Y:S04]  /*40d40*/  STL.64 [R1+0xf60], R92 ;  /* 0x000f605c01007387 */ /* 0x000fe80000100a00 */
[----:B------:R2:W-:Y:S02]  /*40d50*/  STL.64 [R1+0xf68], R94 ;  /* 0x000f685e01007387 */ /* 0x0005e40000100a00 */
[C---:B--2---:R-:W-:Y:S08]  /*40d60*/  HMMA.1688.F32.TF32 R92, R88.reuse, R98, R80 ;  /* 0x00000062585c723c */ /* 0x044ff00000081050 */
[C---:B------:R-:W-:Y:S08]  /*40d70*/  HMMA.1688.F32.TF32 R80, R88.reuse, R54, R72 ;  /* 0x000000365850723c */ /* 0x040ff00000081048 */
[C---:B------:R-:W-:Y:S01]  /*40d80*/  HMMA.1688.F32.TF32 R72, R88.reuse, R50, R76 ;  /* 0x000000325848723c */ /* 0x040fe2000008104c */
[----:B------:R-:W-:Y:S04]  /*40d90*/  STL.64 [R1+0xf50], R168 ;  /* 0x000f50a801007387 */ /* 0x000fe80000100a00 */
[----:B------:R-:W-:Y:S04]  /*40da0*/  STL.64 [R1+0xf58], R170 ;  /* 0x000f58aa01007387 */ /* 0x000fe80000100a00 */
[----:B------:R-:W-:Y:S04]  /*40db0*/  STL.64 [R1+0xf40], R164 ;  /* 0x000f40a401007387 */ /* 0x000fe80000100a00 */
[----:B------:R-:W-:Y:S04]  /*40dc0*/  STL.64 [R1+0xf48], R166 ;  /* 0x000f48a601007387 */ /* 0x000fe80000100a00 */
[----:B------:R-:W-:Y:S01]  /*40dd0*/  STL.64 [R1+0xf30], R92 ;  /* 0x000f305c01007387 */ /* 0x000fe20000100a00 */
[C---:B------:R-:W-:Y:S03]  /*40de0*/  HMMA.1688.F32.TF32 R76, R88.reuse, R42, R240 ;  /* 0x0000002a584c723c */ /* 0x040fe600000810f0 */
[----:B------:R-:W-:Y:S04]  /*40df0*/  STL.64 [R1+0xf38], R94 ;  /* 0x000f385e01007387 */ /* 0x000fe80000100a00 */
[----:B------:R-:W-:Y:S04]  /*40e00*/  STL.64 [R1+0xf20], R80 ;  /* 0x000f205001007387 */ /* 0x000fe80000100a00 */
[----:B------:R-:W-:Y:S04]  /*40e10*/  STL.64 [R1+0xf28], R82 ;  /* 0x000f285201007387 */ /* 0x000fe80000100a00 */
[----:B------:R-:W-:Y:S04]  /*40e20*/  STL.64 [R1+0xf10], R72 ;  /* 0x000f104801007387 */ /* 0x000fe80000100a00 */
[----:B------:R2:W-:Y:S02]  /*40e30*/  STL.64 [R1+0xf18], R74 ;  /* 0x000f184a01007387 */ /* 0x0005e40000100a00 */
[----:B--2---:R-:W-:Y:S02]  /*40e40*/  HMMA.1688.F32.TF32 R72, R88, R38, R244 ;  /* 0x000000265848723c */ /* 0x004fe400000810f4 */
[----:B------:R-:W-:Y:S04]  /*40e50*/  STL.64 [R1+0xf00], R68 ;  /* 0x000f004401007387 */ /* 0x000fe80000100a00 */
[----:B------:R-:W-:Y:S04]  /*40e60*/  STL.64 [R1+0xf08], R70 ;  /* 0x000f084601007387 */ /* 0x000fe80000100a00 */
[----:B------:R-:W-:Y:S04]  /*40e70*/  STL.64 [R1+0xef0], R76 ;  /* 0x000ef04c01007387 */ /* 0x000fe80000100a00 */
[----:B------:R-:W-:Y:S04]  /*40e80*/  STL.64 [R1+0xef8], R78 ;  /* 0x000ef84e01007387 */ /* 0x000fe80000100a00 */
[----:B------:R-:W-:Y:S04]  /*40e90*/  LDS R88, [R0+UR9+0x21100] ;  /* 0x0211000900587984 */ /* 0x000fe80008000800 */
[----:B------:R2:W-:Y:S04]  /*40ea0*/  STL.64 [R1+0xee0], R72 ;  /* 0x000ee04801007387 */ /* 0x0005e80000100a00 */
[----:B------:R3:W-:Y:S04]  /*40eb0*/  STL.64 [R1+0xee8], R74 ;  /* 0x000ee84a01007387 */ /* 0x0007e80000100a00 */
[----:B------:R-:W-:Y:S04]  /*40ec0*/  LDS R90, [R0+UR9+0x21900] ;  /* 0x02190009005a7984 */ /* 0x000fe80008000800 */
[----:B--2---:R-:W2:Y:S04]  /*40ed0*/  LDL.LU R72, [R1] ;  /* 0x0000000001487983 */ /* 0x004ea80000300800 */
[----:B------:R-:W2:Y:S04]  /*40ee0*/  LDL.LU R73, [R1+0x4] ;  /* 0x0000040001497983 */ /* 0x000ea80000300800 */
[----:B---3--:R-:W2:Y:S04]  /*40ef0*/  LDL.LU R74, [R1+0x8] ;  /* 0x00000800014a7983 */ /* 0x008ea80000300800 */
[----:B------:R-:W2:Y:S04]  /*40f00*/  LDL.LU R75, [R1+0xc] ;  /* 0x00000c00014b7983 */ /* 0x000ea80000300800 */
        /* <DEDUP_REMOVED lines=8> */
[----:B------:R-:W2:Y:S04]  /*40f90*/  LDL.LU R244, [R1+0x50] ;  /* 0x0000500001f47983 */ /* 0x000ea80000300800 */
        /* <DEDUP_REMOVED lines=75> */
[----:B-1----:R-:W-:Y:S03]  /*41450*/  HMMA.1688.F32.TF32 R68, R64, R62, R248 ;  /* 0x0000003e4044723c */ /* 0x002fe600000810f8 */
[----:B------:R-:W4:Y:S04]  /*41460*/  LDL.LU R176, [R1+0xb0] ;  /* 0x0000b00001b07983 */ /* 0x000f280000300800 */
[----:B------:R-:W4:Y:S04]  /*41470*/  LDL.LU R177, [R1+0xb4] ;  /* 0x0000b40001b17983 */ /* 0x000f280000300800 */
[----:B------:R-:W4:Y:S04]  /*41480*/  LDL.LU R178, [R1+0xb8] ;  /* 0x0000b80001b27983 */ /* 0x000f280000300800 */
[----:B------:R-:W4:Y:S04]  /*41490*/  LDL.LU R179, [R1+0xbc] ;  /* 0x0000bc0001b37983 */ /* 0x000f280000300800 */
[----:B------:R-:W-:Y:S01]  /*414a0*/  MOV R97, R68 ;  /* 0x0000004400617202 */ /* 0x000fe20000000f00 */
[----:B------:R-:W-:Y:S01]  /*414b0*/  IMAD.MOV.U32 R96, RZ, RZ, R69 ;  /* 0x000000ffff607224 */ /* 0x000fe200078e0045 */
[----:B------:R-:W4:Y:S01]  /*414c0*/  LDL.LU R68, [R1+0x70] ;  /* 0x0000700001447983 */ /* 0x000f220000300800 */
[----:B------:R-:W-:-:S02]  /*414d0*/  IMAD.MOV.U32 R53, RZ, RZ, R70 ;  /* 0x000000ffff357224 */ /* 0x000fc400078e0046 */
[----:B------:R-:W-:Y:S01]  /*414e0*/  IMAD.MOV.U32 R52, RZ, RZ, R71 ;  /* 0x000000ffff347224 */ /* 0x000fe200078e0047 */
        /* <DEDUP_REMOVED lines=11> */
[C---:B--2---:R-:W-:Y:S03]  /*415a0*/  HMMA.1688.F32.TF32 R164, R64.reuse, R134, R164 ;  /* 0x0000008640a4723c */ /* 0x044fe600000810a4 */
[----:B------:R-:W-:Y:S04]  /*415b0*/  LDS R89, [R2+UR9+0x21100] ;  /* 0x0211000902597984 */ /* 0x000fe80008000800 */
[----:B------:R-:W1:Y:S01]  /*415c0*/  LDS R91, [R2+UR9+0x21900] ;  /* 0x02190009025b7984 */ /* 0x000e620008000800 */
[C---:B---3--:R-:W-:Y:S08]  /*415d0*/  HMMA.1688.F32.TF32 R168, R64.reuse, R138, R168 ;  /* 0x0000008a40a8723c */ /* 0x048ff000000810a8 */
[C---:B----4-:R-:W-:Y:S08]  /*415e0*/  HMMA.1688.F32.TF32 R180, R64.reuse, R146, R180 ;  /* 0x0000009240b4723c */ /* 0x050ff000000810b4 */
[C---:B------:R-:W-:Y:S08]  /*415f0*/  HMMA.1688.F32.TF32 R184, R64.reuse, R150, R184 ;  /* 0x0000009640b8723c */ /* 0x040ff000000810b8 */
        /* <DEDUP_REMOVED lines=9> */
[C---:B------:R-:W-:Y:S11]  /*41690*/  HMMA.1688.F32.TF32 R224, R64.reuse, R18, R224 ;  /* 0x0000001240e0723c */ /* 0x040ff600000810e0 */
[----:B------:R-:W-:Y:S04]  /*416a0*/  STL.64 [R1+0x250], R232 ;  /* 0x000250e801007387 */ /* 0x000fe80000100a00 */
[----:B------:R2:W-:Y:S01]  /*416b0*/  STL.64 [R1+0x258], R234 ;  /* 0x000258ea01007387 */ /* 0x0005e20000100a00 */
[C---:B------:R-:W-:Y:S03]  /*416c0*/  HMMA.1688.F32.TF32 R208, R64.reuse, R30, R208 ;  /* 0x0000001e40d0723c */ /* 0x040fe600000810d0 */
[----:B--2---:R-:W2:Y:S04]  /*416d0*/  LDL.LU.64 R234, [R1+0x4cf0] ;  /* 0x004cf00001ea7983 */ /* 0x004ea80000300a00 */
[----:B------:R-:W2:Y:S04]  /*416e0*/  LDL.LU.64 R232, [R1+0x4ce8] ;  /* 0x004ce80001e87983 */ /* 0x000ea80000300a00 */
[----:B------:R-:W-:Y:S04]  /*416f0*/  STL.64 [R1+0x240], R228 ;  /* 0x000240e401007387 */ /* 0x000fe80000100a00 */
[----:B------:R3:W-:Y:S04]  /*41700*/  STL.64 [R1+0x248], R230 ;  /* 0x000248e601007387 */ /* 0x0007e80000100a00 */
[----:B---3--:R-:W3:Y:S04]  /*41710*/  LDL.LU.64 R230, [R1+0x4ce0] ;  /* 0x004ce00001e67983 */ /* 0x008ee80000300a00 */
[----:B------:R-:W3:Y:S04]  /*41720*/  LDL.LU.64 R228, [R1+0x4cd8] ;  /* 0x004cd80001e47983 */ /* 0x000ee80000300a00 */
[----:B------:R-:W-:Y:S04]  /*41730*/  STL.64 [R1+0x420], R224 ;  /* 0x000420e001007387 */ /* 0x000fe80000100a00 */
[----:B------:R4:W-:Y:S01]  /*41740*/  STL.64 [R1+0x428], R226 ;  /* 0x000428e201007387 */ /* 0x0009e20000100a00 */
[C---:B------:R-:W-:Y:S03]  /*41750*/  HMMA.1688.F32.TF32 R192, R64.reuse, R158, R192 ;  /* 0x0000009e40c0723c */ /* 0x040fe600000810c0 */
[----:B----4-:R-:W4:Y:S04]  /*41760*/  LDL.LU.64 R226, [R1+0x4cd0] ;  /* 0x004cd00001e27983 */ /* 0x010f280000300a00 */
[----:B------:R-:W4:Y:S04]  /*41770*/  LDL.LU.64 R224, [R1+0x4cc8] ;  /* 0x004cc80001e07983 */ /* 0x000f280000300a00 */
[----:B------:R-:W-:Y:S04]  /*41780*/  STL.64 [R1+0x290], R220 ;  /* 0x000290dc01007387 */ /* 0x000fe80000100a00 */
[----:B------:R1:W-:Y:S04]  /*41790*/  STL.64 [R1+0x298], R222 ;  /* 0x000298de01007387 */ /* 0x0003e80000100a00 */
[----:B-1----:R-:W2:Y:S04]  /*417a0*/  LDL.LU.64 R222, [R1+0x4cc0] ;  /* 0x004cc00001de7983 */ /* 0x002ea80000300a00 */
[----:B------:R-:W2:Y:S04]  /*417b0*/  LDL.LU.64 R220, [R1+0x4cb8] ;  /* 0x004cb80001dc7983 */ /* 0x000ea80000300a00 */
        /* <DEDUP_REMOVED lines=9> */
[----:B------:R1:W-:Y:S01]  /*41850*/  STL.64 [R1+0x438], R210 ;  /* 0x000438d201007387 */ /* 0x0003e20000100a00 */
[C---:B------:R-:W-:Y:S03]  /*41860*/  HMMA.1688.F32.TF32 R176, R64.reuse, R142, R176 ;  /* 0x0000008e40b0723c */ /* 0x040fe600000810b0 */
        /* <DEDUP_REMOVED lines=64> */
[----:B------:R1:W-:Y:S04]  /*41c70*/  STL.64 [R1+0x10c0], R92 ;  /* 0x0010c05c01007387 */ /* 0x0003e80000100a00 */
[----:B------:R3:W-:Y:S04]  /*41c80*/  STL.64 [R1+0x10c8], R94 ;  /* 0x0010c85e01007387 */ /* 0x0007e80000100a00 */
[----:B-1----:R-:W2:Y:S04]  /*41c90*/  LDL.LU R92, [R1+0x270] ;  /* 0x00027000015c7983 */ /* 0x002ea80000300800 */
[----:B------:R-:W2:Y:S04]  /*41ca0*/  LDL.LU R93, [R1+0x274] ;  /* 0x00027400015d7983 */ /* 0x000ea80000300800 */
[----:B---3--:R-:W3:Y:S04]  /*41cb0*/  LDL.LU R94, [R1+0x278] ;  /* 0x00027800015e7983 */ /* 0x008ee80000300800 */
[----:B------:R-:W3:Y:S04]  /*41cc0*/  LDL.LU R95, [R1+0x27c] ;  /* 0x00027c00015f7983 */ /* 0x000ee80000300800 */
[----:B------:R-:W-:Y:S04]  /*41cd0*/  STL.64 [R1+0x10b0], R248 ;  /* 0x0010b0f801007387 */ /* 0x000fe80000100a00 */
[----:B------:R1:W-:Y:S04]  /*41ce0*/  STL.64 [R1+0x10b8], R250 ;  /* 0x0010b8fa01007387 */ /* 0x0003e80000100a00 */
[----:B-1----:R-:W2:Y:S04]  /*41cf0*/  LDL.LU.64 R250, [R1+0x4ba0] ;  /* 0x004ba00001fa7983 */ /* 0x002ea80000300a00 */
[----:B------:R-:W2:Y:S01]  /*41d00*/  LDL.LU.64 R248, [R1+0x4b98] ;  /* 0x004b980001f87983 */ /* 0x000ea20000300a00 */
[----:B------:R-:W-:-:S15]  /*41d10*/  HMMA.1688.F32.TF32 R172, R64, R106, R172 ;  /* 0x0000006a40ac723c */ /* 0x000fde00000810ac */
[----:B------:R-:W-:-:S04]  /*41d20*/  NOP ;  /* 0x0000000000007918 */ /* 0x000fc80000000000 */
[----:B------:R-:W-:Y:S04]  /*41d30*/  STL.64 [R1+0x10a0], R172 ;  /* 0x0010a0ac01007387 */ /* 0x000fe80000100a00 */
[----:B------:R1:W-:Y:S02]  /*41d40*/  STL.64 [R1+0x10a8], R174 ;  /* 0x0010a8ae01007387 */ /* 0x0003e40000100a00 */
[C---:B-1----:R-:W-:Y:S08]  /*41d50*/  HMMA.1688.F32.TF32 R172, R64.reuse, R102, R80 ;  /* 0x0000006640ac723c */ /* 0x042ff00000081050 */
[C---:B------:R-:W-:Y:S11]  /*41d60*/  HMMA.1688.F32.TF32 R80, R64.reuse, R98, R72 ;  /* 0x000000624050723c */ /* 0x040ff60000081048 */
[----:B------:R-:W-:Y:S04]  /*41d70*/  STL.64 [R1+0x1090], R172 ;  /* 0x001090ac01007387 */ /* 0x000fe80000100a00 */
[----:B------:R-:W-:Y:S01]  /*41d80*/  STL.64 [R1+0x1098], R174 ;  /* 0x001098ae01007387 */ /* 0x000fe20000100a00 */
[C---:B--2---:R-:W-:Y:S03]  /*41d90*/  HMMA.1688.F32.TF32 R72, R64.reuse, R54, R248 ;  /* 0x000000364048723c */ /* 0x044fe600000810f8 */
[----:B------:R-:W2:Y:S04]  /*41da0*/  LDL.LU R248, [R1+0x400] ;  /* 0x0004000001f87983 */ /* 0x000ea80000300800 */
[----:B------:R-:W-:Y:S04]  /*41db0*/  STL.64 [R1+0x1080], R80 ;  /* 0x0010805001007387 */ /* 0x000fe80000100a00 */
[----:B------:R-:W-:Y:S08]  /*41dc0*/  STL.64 [R1+0x1088], R82 ;  /* 0x0010885201007387 */ /* 0x000ff00000100a00 */
[----:B------:R-:W-:Y:S04]  /*41dd0*/  STL.64 [R1+0x1070], R72 ;  /* 0x0010704801007387 */ /* 0x000fe80000100a00 */
[----:B------:R1:W-:Y:S04]  /*41de0*/  STL.64 [R1+0x1078], R74 ;  /* 0x0010784a01007387 */ /* 0x0003e80000100a00 */
[----:B------:R-:W2:Y:S04]  /*41df0*/  LDL.LU R249, [R1+0x404] ;  /* 0x0004040001f97983 */ /* 0x000ea80000300800 */
[----:B------:R-:W2:Y:S01]  /*41e00*/  LDL.LU R250, [R1+0x408] ;  /* 0x0004080001fa7983 */ /* 0x000ea20000300800 */
[----:B-1----:R-:W-:Y:S03]  /*41e10*/  HMMA.1688.F32.TF32 R72, R64, R50, R244 ;  /* 0x000000324048723c */ /* 0x002fe600000810f4 */
[----:B------:R-:W2:Y:S04]  /*41e20*/  LDL.LU R251, [R1+0x40c] ;  /* 0x00040c0001fb7983 */ /* 0x000ea80000300800 */
[----:B------:R-:W2:-:S12]  /*41e30*/  LDL.LU R80, [R1+0x670] ;  /* 0x0006700001507983 */ /* 0x000e980000300800 */
[----:B------:R1:W-:Y:S04]  /*41e40*/  STL.64 [R1+0x1060], R72 ;  /* 0x0010604801007387 */ /* 0x0003e80000100a00 */
[----:B------:R1:W-:Y:S04]  /*41e50*/  STL.64 [R1+0x1068], R74 ;  /* 0x0010684a01007387 */ /* 0x0003e80000100a00 */
[----:B------:R-:W2:Y:S04]  /*41e60*/  LDL.LU R81, [R1+0x674] ;  /* 0x0006740001517983 */ /* 0x000ea80000300800 */
[----:B------:R-:W2:Y:S04]  /*41e70*/  LDL.LU R82, [R1+0x678] ;  /* 0x0006780001527983 */ /* 0x000ea80000300800 */
        /* <DEDUP_REMOVED lines=9> */
[----:B-1----:R-:W4:Y:S04]  /*41f10*/  LDL.LU R72, [R1+0x5d0] ;  /* 0x0005d00001487983 */ /* 0x002f280000300800 */
[----:B------:R-:W4:Y:S04]  /*41f20*/  LDL.LU R73, [R1+0x5d4] ;  /* 0x0005d40001497983 */ /* 0x000f280000300800 */
[----:B------:R-:W4:Y:S04]  /*41f30*/  LDL.LU R74, [R1+0x5d8] ;  /* 0x0005d800014a7983 */ /* 0x000f280000300800 */
[----:B------:R-:W4:Y:S01]  /*41f40*/  LDL.LU R75, [R1+0x5dc] ;  /* 0x0005dc00014b7983 */ /* 0x000f220000300800 */
[C---:B------:R-:W-:Y:S08]  /*41f50*/  HMMA.1688.F32.TF32 R240, R64.reuse, R46, R240 ;  /* 0x0000002e40f0723c */ /* 0x040ff000000810f0 */
[C---:B------:R-:W-:Y:S08]  /*41f60*/  HMMA.1688.F32.TF32 R68, R64.reuse, R42, R68 ;  /* 0x0000002a4044723c */ /* 0x040ff00000081044 */
[----:B------:R-:W-:Y:S03]  /*41f70*/  HMMA.1688.F32.TF32 R76, R64, R38, R76 ;  /* 0x00000026404c723c */ /* 0x000fe6000008104c */
[----:B------:R1:W-:Y:S04]  /*41f80*/  STL.64 [R1+0x1050], R240 ;  /* 0x001050f001007387 */ /* 0x0003e80000100a00 */
[----:B------:R1:W-:Y:S04]  /*41f90*/  STL.64 [R1+0x1058], R242 ;  /* 0x001058f201007387 */ /* 0x0003e80000100a00 */
[----:B-1----:R-:W4:Y:S04]  /*41fa0*/  LDL.LU R240, [R1+0x4a0] ;  /* 0x0004a00001f07983 */ /* 0x002f280000300800 */
[----:B------:R-:W4:Y:S04]  /*41fb0*/  LDL.LU R241, [R1+0x4a4] ;  /* 0x0004a40001f17983 */ /* 0x000f280000300800 */
[----:B------:R-:W4:Y:S04]  /*41fc0*/  LDL.LU R242, [R1+0x4a8] ;  /* 0x0004a80001f27983 */ /* 0x000f280000300800 */
[----:B------:R-:W4:Y:S04]  /*41fd0*/  LDL.LU R243, [R1+0x4ac] ;  /* 0x0004ac0001f37983 */ /* 0x000f280000300800 */
[----:B------:R1:W-:Y:S04]  /*41fe0*/  STL.64 [R1+0x1040], R68 ;  /* 0x0010404401007387 */ /* 0x0003e80000100a00 */
[----:B------:R1:W-:Y:S04]  /*41ff0*/  STL.64 [R1+0x1048], R70 ;  /* 0x0010484601007387 */ /* 0x0003e80000100a00 */
[----:B-1----:R-:W4:Y:S04]  /*42000*/  LDL.LU R68, [R1+0x4e0] ;  /* 0x0004e00001447983 */ /* 0x002f280000300800 */
[----:B------:R-:W4:Y:S04]  /*42010*/  LDL.LU R69, [R1+0x4e4] ;  /* 0x0004e40001457983 */ /* 0x000f280000300800 */
[----:B------:R-:W4:Y:S04]  /*42020*/  LDL.LU R70, [R1+0x4e8] ;  /* 0x0004e80001467983 */ /* 0x000f280000300800 */
[----:B------:R-:W4:Y:S04]  /*42030*/  LDL.LU R71, [R1+0x4ec] ;  /* 0x0004ec0001477983 */ /* 0x000f280000300800 */
[----:B------:R-:W4:Y:S04]  /*42040*/  LDL.LU R64, [R1+0x780] ;  /* 0x0007800001407983 */ /* 0x000f280000300800 */
[----:B------:R1:W-:Y:S04]  /*42050*/  STL.64 [R1+0x1030], R76 ;  /* 0x0010304c01007387 */ /* 0x0003e80000100a00 */
[----:B------:R1:W-:Y:S04]  /*42060*/  STL.64 [R1+0x1038], R78 ;  /* 0x0010384e01007387 */ /* 0x0003e80000100a00 */
[----:B------:R-:W4:Y:S04]  /*42070*/  LDL.LU R65, [R1+0x784] ;  /* 0x0007840001417983 */ /* 0x000f280000300800 */
[----:B------:R-:W4:Y:S04]  /*42080*/  LDL.LU R66, [R1+0x788] ;  /* 0x0007880001427983 */ /* 0x000f280000300800 */
[----:B------:R-:W4:Y:S04]  /*42090*/  LDL.LU R67, [R1+0x78c] ;  /* 0x00078c0001437983 */ /* 0x000f280000300800 */
[----:B-1----:R-:W4:Y:S04]  /*420a0*/  LDL.LU R76, [R1+0x530] ;  /* 0x00053000014c7983 */ /* 0x002f280000300800 */
[----:B------:R-:W4:Y:S04]  /*420b0*/  LDL.LU R77, [R1+0x534] ;  /* 0x00053400014d7983 */ /* 0x000f280000300800 */
[----:B------:R-:W4:Y:S04]  /*420c0*/  LDL.LU R78, [R1+0x538] ;  /* 0x00053800014e7983 */ /* 0x000f280000300800 */
[----:B------:R-:W4:Y:S01]  /*420d0*/  LDL.LU R79, [R1+0x53c] ;  /* 0x00053c00014f7983 */ /* 0x000f220000300800 */
[C---:B--2---:R-:W-:Y:S08]  /*420e0*/  HMMA.1688.F32.TF32 R80, R88.reuse, R22, R80 ;  /* 0x000000165850723c */ /* 0x044ff00000081050 */
[----:B---3--:R-:W-:Y:S11]  /*420f0*/  HMMA.1688.F32.TF32 R172, R88, R58, R172 ;  /* 0x0000003a58ac723c */ /* 0x008ff600000810ac */
[----:B------:R-:W-:Y:S01]  /*42100*/  IMAD.MOV.U32 R37, RZ, RZ, R82 ;  /* 0x000000ffff257224 */ /* 0x000fe200078e0052 */
[----:B------:R-:W-:Y:S01]  /*42110*/  MOV R45, R80 ;  /* 0x00000050002d7202 */ /* 0x000fe20000000f00 */
[----:B------:R-:W-:-:S02]  /*42120*/  IMAD.MOV.U32 R36, RZ, RZ, R83 ;  /* 0x000000ffff247224 */ /* 0x000fc400078e0053 */
[----:B------:R-:W-:-:S04]  /*42130*/  IMAD.MOV.U32 R44, RZ, RZ, R81 ;  /* 0x000000ffff2c7224 */ /* 0x000fc800078e0051 */
[----:B------:R-:W-:Y:S01]  /*42140*/  STL.64 [R1+0x110], R172 ;  /* 0x000110ac01007387 */ /* 0x000fe20000100a00 */
[C---:B----4-:R-:W-:Y:S03]  /*42150*/  HMMA.1688.F32.TF32 R72, R88.reuse, R18, R72 ;  /* 0x000000125848723c */ /* 0x050fe60000081048 */
[----:B------:R1:W-:Y:S04]  /*42160*/  STL.64 [R1+0x118], R174 ;  /* 0x000118ae01007387 */ /* 0x0003e80000100a00 */
[----:B-1----:R-:W2:Y:S04]  /*42170*/  LDL.LU.64 R174, [R1+0x4b90] ;  /* 0x004b900001ae7983 */ /* 0x002ea80000300a00 */
[----:B------:R-:W2:Y:S04]  /*42180*/  LDL.LU.64 R172, [R1+0x4b88] ;  /* 0x004b880001ac7983 */ /* 0x000ea80000300a00 */
[----:B------:R-:W3:Y:S04]  /*42190*/  LDL.LU.64 R82, [R1+0x4b80] ;  /* 0x004b800001527983 */ /* 0x000ee80000300a00 */
[----:B------:R-:W3:Y:S04]  /*421a0*/  LDL.LU.64 R80, [R1+0x4b78] ;  /* 0x004b780001507983 */ /* 0x000ee80000300a00 */
[----:B------:R-:W-:Y:S04]  /*421b0*/  STL.64 [R1+0x160], R72 ;  /* 0x0001604801007387 */ /* 0x000fe80000100a00 */
[----:B------:R1:W-:Y:S04]  /*421c0*/  STL.64 [R1+0x168], R74 ;  /* 0x0001684a01007387 */ /* 0x0003e80000100a00 */
[----:B-1----:R-:W4:Y:S04]  /*421d0*/  LDL.LU.64 R74, [R1+0x4b70] ;  /* 0x004b7000014a7983 */ /* 0x002f280000300a00 */
[----:B------:R-:W4:Y:S01]  /*421e0*/  LDL.LU.64 R72, [R1+0x4b68] ;  /* 0x004b680001487983 */ /* 0x000f220000300a00 */
[----:B------:R-:W-:-:S15]  /*421f0*/  HMMA.1688.F32.TF32 R76, R88, R10, R76 ;  /* 0x0000000a584c723c */ /* 0x000fde000008104c */
[----:B------:R-:W-:-:S04]  /*42200*/  NOP ;  /* 0x0000000000007918 */ /* 0x000fc80000000000 */
[----:B------:R-:W-:Y:S04]  /*42210*/  STL.64 [R1+0x150], R76 ;  /* 0x0001504c01007387 */ /* 0x000fe80000100a00 */
[----:B------:R1:W-:Y:S02]  /*42220*/  STL.64 [R1+0x158], R78 ;  /* 0x0001584e01007387 */ /* 0x0003e40000100a00 */
[C---:B-1----:R-:W-:Y:S08]  /*42230*/  HMMA.1688.F32.TF32 R76, R88.reuse, R6, R68 ;  /* 0x00000006584c723c */ /* 0x042ff00000081044 */
[C---:B------:R-:W-:Y:S08]  /*42240*/  HMMA.1688.F32.TF32 R68, R88.reuse, R34, R240 ;  /* 0x000000225844723c */ /* 0x040ff000000810f0 */
[C---:B------:R-:W-:Y:S03]  /*42250*/  HMMA.1688.F32.TF32 R240, R88.reuse, R30, R244 ;  /* 0x0000001e58f0723c */ /* 0x040fe600000810f4 */
[----:B------:R-:W-:Y:S04]  /*42260*/  STL.64 [R1+0x140], R76 ;  /* 0x0001404c01007387 */ /* 0x000fe80000100a00 */
[----:B------:R1:W-:Y:S02]  /*42270*/  STL.64 [R1+0x148], R78 ;  /* 0x0001484e01007387 */ /* 0x0003e40000100a00 */
[C---:B-1----:R-:W-:Y:S02]  /*42280*/  HMMA.1688.F32.TF32 R76, R88.reuse, R26, R248 ;  /* 0x0000001a584c723c */ /* 0x042fe400000810f8 */
[----:B------:R-:W-:Y:S04]  /*42290*/  STL.64 [R1+0x130], R68 ;  /* 0x0001304401007387 */ /* 0x000fe80000100a00 */
[----:B------:R1:W-:Y:S04]  /*422a0*/  STL.64 [R1+0x138], R70 ;  /* 0x0001384601007387 */ /* 0x0003e80000100a00 */
[----:B------:R-:W-:Y:S04]  /*422b0*/  STL.64 [R1+0x170], R240 ;  /* 0x000170f001007387 */ /* 0x000fe80000100a00 */
[----:B------:R-:W-:Y:S01]  /*422c0*/  STL.64 [R1+0x178], R242 ;  /* 0x000178f201007387 */ /* 0x000fe20000100a00 */
[----:B-1----:R-:W-:Y:S04]  /*422d0*/  HMMA.1688.F32.TF32 R68, R88, R14, R92 ;  /* 0x0000000e5844723c */ /* 0x002fe8000008105c */
[----:B------:R-:W-:Y:S04]  /*422e0*/  STL.64 [R1+0x180], R76 ;  /* 0x0001804c01007387 */ /* 0x000fe80000100a00 */
[----:B------:R3:W-:Y:S04]  /*422f0*/  STL.64 [R1+0x188], R78 ;  /* 0x0001884e01007387 */ /* 0x0007e80000100a00 */
[----:B------:R-:W2:Y:S04]  /*42300*/  LDL.LU R92, [R1+0x800] ;  /* 0x00080000015c7983 */ /* 0x000ea80000300800 */
[----:B------:R-:W2:Y:S04]  /*42310*/  LDL.LU R93, [R1+0x804] ;  /* 0x00080400015d7983 */ /* 0x000ea80000300800 */
[----:B------:R-:W2:Y:S04]  /*42320*/  LDL.LU R94, [R1+0x808] ;  /* 0x00080800015e7983 */ /* 0x000ea80000300800 */
[----:B------:R-:W2:Y:S01]  /*42330*/  LDL.LU R95, [R1+0x80c] ;  /* 0x00080c00015f7983 */ /* 0x000ea20000300800 */
[----:B------:R-:W-:Y:S01]  /*42340*/  MOV R137, R68 ;  /* 0x0000004400897202 */ /* 0x000fe20000000f00 */
[----:B------:R-:W-:-:S02]  /*42350*/  IMAD.MOV.U32 R140, RZ, RZ, R69 ;  /* 0x000000ffff8c7224 */ /* 0x000fc400078e0045 */
[----:B------:R-:W-:Y:S02]  /*42360*/  IMAD.MOV.U32 R141, RZ, RZ, R70 ;  /* 0x000000ffff8d7224 */ /* 0x000fe400078e0046 */
[----:B------:R-:W-:-:S05]  /*42370*/  IMAD.MOV.U32 R128, RZ, RZ, R71 ;  /* 0x000000ffff807224 */ /* 0x000fca00078e0047 */
[----:B------:R-:W-:Y:S04]  /*42380*/  STL [R1+0x48e4], R128 ;  /* 0x0048e48001007387 */ /* 0x000fe80000100800 */
[----:B------:R-:W-:Y:S04]  /*42390*/  STL [R1+0x48e0], R141 ;  /* 0x0048e08d01007387 */ /* 0x000fe80000100800 */
[----:B------:R-:W-:Y:S04]  /*423a0*/  STL [R1+0x48dc], R140 ;  /* 0x0048dc8c01007387 */ /* 0x000fe80000100800 */
[----:B------:R-:W-:Y:S01]  /*423b0*/  STL [R1+0x48d8], R137 ;  /* 0x0048d88901007387 */ /* 0x000fe20000100800 */
[C---:B---3--:R-:W-:Y:S08]  /*423c0*/  HMMA.1688.F32.TF32 R76, R88.reuse, R158, R80 ;  /* 0x0000009e584c723c */ /* 0x048ff00000081050 */
[C---:B----4-:R-:W-:Y:S08]  /*423d0*/  HMMA.1688.F32.TF32 R68, R88.reuse, R162, R72 ;  /* 0x000000a25844723c */ /* 0x050ff00000081048 */
[----:B--2---:R-:W-:Y:S11]  /*423e0*/  HMMA.1688.F32.TF32 R72, R88, R154, R172 ;  /* 0x0000009a5848723c */ /* 0x004ff600000810ac */
[----:B------:R-:W-:Y:S01]  /*423f0*/  MOV R152, R68 ;  /* 0x0000004400987202 */ /* 0x000fe20000000f00 */
[----:B------:R-:W-:-:S02]  /*42400*/  IMAD.MOV.U32 R153, RZ, RZ, R69 ;  /* 0x000000ffff997224 */ /* 0x000fc400078e0045 */
[----:B------:R-:W-:Y:S02]  /*42410*/  IMAD.MOV.U32 R121, RZ, RZ, R70 ;  /* 0x000000ffff797224 */ /* 0x000fe400078e0046 */
[----:B------:R-:W-:Y:S02]  /*42420*/  IMAD.MOV.U32 R124, RZ, RZ, R71 ;  /* 0x000000ffff7c7224 */ /* 0x000fe400078e0047 */
[C---:B------:R-:W-:Y:S03]  /*42430*/  HMMA.1688.F32.TF32 R68, R88.reuse, R150, R164 ;  /* 0x000000965844723c */ /* 0x040fe600000810a4 */
[----:B------:R-:W-:Y:S04]  /*42440*/  STL [R1+0x48f4], R124 ;  /* 0x0048f47c01007387 */ /* 0x000fe80000100800 */
[----:B------:R-:W-:Y:S04]  /*42450*/  STL [R1+0x48f0], R121 ;  /* 0x0048f07901007387 */ /* 0x000fe80000100800 */
[----:B------:R-:W-:Y:S04]  /*42460*/  STL [R1+0x48ec], R153 ;  /* 0x0048ec9901007387 */ /* 0x000fe80000100800 */
[----:B------:R-:W-:Y:S04]  /*42470*/  STL [R1+0x48e8], R152 ;  /* 0x0048e89801007387 */ /* 0x000fe80000100800 */
[----:B------:R-:W-:Y:S04]  /*42480*/  STL.64 [R1+0x12c0], R76 ;  /* 0x0012c04c01007387 */ /* 0x000fe80000100a00 */
[----:B------:R1:W-:Y:S04]  /*42490*/  STL.64 [R1+0x12c8], R78 ;  /* 0x0012c84e01007387 */ /* 0x0003e80000100a00 */
[----:B------:R-:W-:Y:S04]  /*424a0*/  STL.64 [R1+0x12b0], R72 ;  /* 0x0012b04801007387 */ /* 0x000fe80000100a00 */
[----:B------:R2:W-:Y:S01]  /*424b0*/  STL.64 [R1+0x12b8], R74 ;  /* 0x0012b84a01007387 */ /* 0x0005e20000100a00 */
[C---:B-1----:R-:W-:Y:S03]  /*424c0*/  HMMA.1688.F32.TF32 R76, R88.reuse, R146, R168 ;  /* 0x00000092584c723c */ /* 0x042fe600000810a8 */
[----:B------:R-:W-:Y:S04]  /*424d0*/  STL.64 [R1+0x12a0], R68 ;  /* 0x0012a04401007387 */ /* 0x000fe80000100a00 */
[----:B------:R1:W-:Y:S01]  /*424e0*/  STL.64 [R1+0x12a8], R70 ;  /* 0x0012a84601007387 */ /* 0x0003e20000100a00 */
[C---:B--2---:R-:W-:Y:S08]  /*424f0*/  HMMA.1688.F32.TF32 R72, R88.reuse, R142, R176 ;  /* 0x0000008e5848723c */ /* 0x044ff000000810b0 */
[C---:B-1----:R-:W-:Y:S03]  /*42500*/  HMMA.1688.F32.TF32 R68, R88.reuse, R138, R180 ;  /* 0x0000008a5844723c */ /* 0x042fe600000810b4 */
        /* <DEDUP_REMOVED lines=28> */
[----:B------:R1:W-:Y:S01]  /*426d0*/  STL.64 [R1+0x1208], R78 ;  /* 0x0012084e01007387 */ /* 0x0003e20000100a00 */
[C---:B------:R-:W-:Y:S03]  /*426e0*/  HMMA.1688.F32.TF32 R64, R88.reuse, R62, R64 ;  /* 0x0000003e5840723c */ /* 0x040fe60000081040 */
[----:B------:R-:W-:Y:S04]  /*426f0*/  STL.64 [R1+0x11f0], R72 ;  /* 0x0011f04801007387 */ /* 0x000fe80000100a00 */
[----:B------:R2:W-:Y:S01]  /*42700*/  STL.64 [R1+0x11f8], R74 ;  /* 0x0011f84a01007387 */ /* 0x0005e20000100a00 */
[C---:B-1----:R-:W-:Y:S03]  /*42710*/  HMMA.1688.F32.TF32 R76, R88.reuse, R98, R220 ;  /* 0x00000062584c723c */ /* 0x042fe600000810dc */
[----:B------:R-:W-:Y:S04]  /*42720*/  STL.64 [R1+0x11e0], R68 ;  /* 0x0011e04401007387 */ /* 0x000fe80000100a00 */
[----:B------:R1:W-:Y:S01]  /*42730*/  STL.64 [R1+0x11e8], R70 ;  /* 0x0011e84601007387 */ /* 0x0003e20000100a00 */
[C---:B--2---:R-:W-:Y:S08]  /*42740*/  HMMA.1688.F32.TF32 R72, R88.reuse, R54, R224 ;  /* 0x000000365848723c */ /* 0x044ff000000810e0 */
[----:B-1----:R-:W-:Y:S01]  /*42750*/  HMMA.1688.F32.TF32 R68, R88, R50, R228 ;  /* 0x000000325844723c */ /* 0x002fe200000810e4 */
[----:B------:R-:W-:Y:S01]  /*42760*/  MOV R105, R64 ;  /* 0x0000004000697202 */ /* 0x000fe20000000f00 */
[----:B------:R-:W-:Y:S01]  /*42770*/  IMAD.MOV.U32 R104, RZ, RZ, R65 ;  /* 0x000000ffff687224 */ /* 0x000fe200078e0041 */
[----:B------:R-:W-:Y:S01]  /*42780*/  LDS R64, [R0+UR9+0x21180] ;  /* 0x0211800900407984 */ /* 0x000fe20008000800 */
[----:B------:R-:W-:-:S02]  /*42790*/  IMAD.MOV.U32 R101, RZ, RZ, R66 ;  /* 0x000000ffff657224 */ /* 0x000fc400078e0042 */
[----:B------:R-:W-:Y:S01]  /*427a0*/  IMAD.MOV.U32 R100, RZ, RZ, R67 ;  /* 0x000000ffff647224 */ /* 0x000fe200078e0043 */
[----:B------:R-:W-:Y:S04]  /*427b0*/  LDS R66, [R0+UR9+0x21980] ;  /* 0x0219800900427984 */ /* 0x000fe80008000800 */
[----:B------:R-:W-:Y:S04]  /*427c0*/  LDS R65, [R2+UR9+0x21180] ;  /* 0x0211800902417984 */ /* 0x000fe80008000800 */
[----:B------:R-:W1:Y:S04]  /*427d0*/  LDS R67, [R2+UR9+0x21980] ;  /* 0x0219800902437984 */ /* 0x000e680008000800 */
[----:B------:R-:W-:Y:S04]  /*427e0*/  STL.64 [R1+0x11d0], R76 ;  /* 0x0011d04c01007387 */ /* 0x000fe80000100a00 */
[----:B------:R2:W-:Y:S04]  /*427f0*/  STL.64 [R1+0x11d8], R78 ;  /* 0x0011d84e01007387 */ /* 0x0005e80000100a00 */
[----:B------:R-:W-:Y:S04]  /*42800*/  STL.64 [R1+0x11c0], R72 ;  /* 0x0011c04801007387 */ /* 0x000fe80000100a00 */
[----:B------:R3:W-:Y:S01]  /*42810*/  STL.64 [R1+0x11c8], R74 ;  /* 0x0011c84a01007387 */ /* 0x0007e20000100a00 */
[C---:B--2---:R-:W-:Y:S03]  /*42820*/  HMMA.1688.F32.TF32 R76, R88.reuse, R46, R232 ;  /* 0x0000002e584c723c */ /* 0x044fe600000810e8 */
[----:B------:R-:W-:Y:S04]  /*42830*/  STL.64 [R1+0x11b0], R68 ;  /* 0x0011b04401007387 */ /* 0x000fe80000100a00 */
[----:B------:R2:W-:Y:S01]  /*42840*/  STL.64 [R1+0x11b8], R70 ;  /* 0x0011b84601007387 */ /* 0x0005e20000100a00 */
[C---:B---3--:R-:W-:Y:S08]  /*42850*/  HMMA.1688.F32.TF32 R72, R88.reuse, R42, R236 ;  /* 0x0000002a5848723c */ /* 0x048ff000000810ec */
[----:B--2---:R-:W-:Y:S03]  /*42860*/  HMMA.1688.F32.TF32 R68, R88, R38, R84 ;  /* 0x000000265844723c */ /* 0x004fe60000081054 */
[----:B------:R-:W-:Y:S04]  /*42870*/  STL.64 [R1+0x11a0], R76 ;  /* 0x0011a04c01007387 */ /* 0x000fe80000100a00 */
[----:B------:R-:W-:Y:S04]  /*42880*/  STL.64 [R1+0x11a8], R78 ;  /* 0x0011a84e01007387 */ /* 0x000fe80000100a00 */
[----:B------:R-:W-:Y:S04]  /*42890*/  STL.64 [R1+0x1190], R72 ;  /* 0x0011904801007387 */ /* 0x000fe80000100a00 */
[----:B------:R1:W-:Y:S04]  /*428a0*/  STL.64 [R1+0x1198], R74 ;  /* 0x0011984a01007387 */ /* 0x0003e80000100a00 */
[----:B------:R2:W-:Y:S04]  /*428b0*/  STL.64 [R1+0x1180], R68 ;  /* 0x0011804401007387 */ /* 0x0005e80000100a00 */
[----:B------:R3:W-:Y:S04]  /*428c0*/  STL.64 [R1+0x1188], R70 ;  /* 0x0011884601007387 */ /* 0x0007e80000100a00 */
        /* <DEDUP_REMOVED lines=8> */
[C---:B-1----:R-:W-:Y:S03]  /*42950*/  HMMA.1688.F32.TF32 R72, R64.reuse, R62, R92 ;  /* 0x0000003e4048723c */ /* 0x042fe6000008105c */
        /* <DEDUP_REMOVED lines=24> */
[----:B--2---:R-:W2:Y:S04]  /*42ae0*/  LDL.LU R68, [R1+0x450] ;  /* 0x0004500001447983 */ /* 0x004ea80000300800 */
[----:B------:R-:W2:Y:S04]  /*42af0*/  LDL.LU R69, [R1+0x454] ;  /* 0x0004540001457983 */ /* 0x000ea80000300800 */
[----:B---3--:R-:W2:Y:S04]  /*42b00*/  LDL.LU R70, [R1+0x458] ;  /* 0x0004580001467983 */ /* 0x008ea80000300800 */
[----:B------:R-:W2:Y:S04]  /*42b10*/  LDL.LU R71, [R1+0x45c] ;  /* 0x00045c0001477983 */ /* 0x000ea80000300800 */
[----:B------:R-:W-:Y:S04]  /*42b20*/  STL.64 [R1+0x4970], R74 ;  /* 0x0049704a01007387 */ /* 0x000fe80000100a00 */
[----:B------:R4:W-:Y:S02]  /*42b30*/  STL.64 [R1+0x4968], R72 ;  /* 0x0049684801007387 */ /* 0x0009e40000100a00 */
[C---:B----4-:R-:W-:Y:S08]  /*42b40*/  HMMA.1688.F32.TF32 R72, R64.reuse, R26, R80 ;  /* 0x0000001a4048723c */ /* 0x050ff00000081050 */
[C---:B------:R-:W-:Y:S08]  /*42b50*/  HMMA.1688.F32.TF32 R248, R64.reuse, R18, R248 ;  /* 0x0000001240f8723c */ /* 0x040ff000000810f8 */
[C---:B------:R-:W-:Y:S08]  /*42b60*/  HMMA.1688.F32.TF32 R164, R64.reuse, R58, R164 ;  /* 0x0000003a40a4723c */ /* 0x040ff000000810a4 */
[C---:B------:R-:W-:Y:S11]  /*42b70*/  HMMA.1688.F32.TF32 R92, R64.reuse, R22, R92 ;  /* 0x00000016405c723c */ /* 0x040ff6000008105c */
[----:B------:R-:W-:Y:S01]  /*42b80*/  STL.64 [R1+0x4980], R166 ;  /* 0x004980a601007387 */ /* 0x000fe20000100a00 */
[C---:B------:R-:W-:Y:S03]  /*42b90*/  HMMA.1688.F32.TF32 R244, R64.reuse, R10, R244 ;  /* 0x0000000a40f4723c */ /* 0x040fe600000810f4 */
[----:B------:R1:W-:Y:S05]  /*42ba0*/  STL.64 [R1+0x4978], R164 ;  /* 0x004978a401007387 */ /* 0x0003ea0000100a00 */
[C---:B------:R-:W-:Y:S01]  /*42bb0*/  HMMA.1688.F32.TF32 R240, R64.reuse, R6, R240 ;  /* 0x0000000640f0723c */ /* 0x040fe200000810f0 */
[----:B------:R-:W-:Y:S07]  /*42bc0*/  STL.64 [R1+0x4990], R94 ;  /* 0x0049905e01007387 */ /* 0x000fee0000100a00 */
[C---:B------:R-:W-:Y:S01]  /*42bd0*/  HMMA.1688.F32.TF32 R232, R64.reuse, R34, R168 ;  /* 0x0000002240e8723c */ /* 0x040fe200000810a8 */
[----:B------:R-:W-:Y:S04]  /*42be0*/  STL.64 [R1+0x4988], R92 ;  /* 0x0049885c01007387 */ /* 0x000fe80000100a00 */
[----:B------:R-:W-:Y:S03]  /*42bf0*/  STL.64 [R1+0x49a0], R250 ;  /* 0x0049a0fa01007387 */ /* 0x000fe60000100a00 */
[C---:B------:R-:W-:Y:S01]  /*42c00*/  HMMA.1688.F32.TF32 R84, R64.reuse, R30, R172 ;  /* 0x0000001e4054723c */ /* 0x040fe200000810ac */
[----:B------:R-:W-:Y:S04]  /*42c10*/  STL.64 [R1+0x4998], R248 ;  /* 0x004998f801007387 */ /* 0x000fe80000100a00 */
[----:B------:R-:W-:Y:S04]  /*42c20*/  STL.64 [R1+0x49b0], R246 ;  /* 0x0049b0f601007387 */ /* 0x000fe80000100a00 */
[----:B------:R-:W-:Y:S01]  /*42c30*/  STL.64 [R1+0x49a8], R244 ;  /* 0x0049a8f401007387 */ /* 0x000fe20000100a00 */
[----:B--2---:R-:W-:Y:S03]  /*42c40*/  HMMA.1688.F32.TF32 R68, R64, R14, R68 ;  /* 0x0000000e4044723c */ /* 0x004fe60000081044 */
[----:B------:R-:W-:Y:S04]  /*42c50*/  STL.64 [R1+0x49c8], R242 ;  /* 0x0049c8f201007387 */ /* 0x000fe80000100a00 */
[----:B------:R-:W-:Y:S01]  /*42c60*/  STL.64 [R1+0x49c0], R240 ;  /* 0x0049c0f001007387 */ /* 0x000fe20000100a00 */
[----:B------:R-:W-:-:S03]  /*42c70*/  MOV R124, R75 ;  /* 0x0000004b007c7202 */ /* 0x000fc60000000f00 */
[----:B------:R-:W-:Y:S04]  /*42c80*/  STL [R1+0x4944], R232 ;  /* 0x004944e801007387 */ /* 0x000fe80000100800 */
[----:B------:R-:W-:Y:S04]  /*42c90*/  STL [R1+0x4940], R233 ;  /* 0x004940e901007387 */ /* 0x000fe80000100800 */
[----:B------:R-:W-:Y:S04]  /*42ca0*/  STL [R1+0x493c], R234 ;  /* 0x00493cea01007387 */ /* 0x000fe80000100800 */
[----:B------:R-:W-:Y:S04]  /*42cb0*/  STL [R1+0x4938], R235 ;  /* 0x004938eb01007387 */ /* 0x000fe80000100800 */
[----:B------:R-:W-:Y:S01]  /*42cc0*/  STL.64 [R1+0xe0], R72 ;  /* 0x0000e04801007387 */ /* 0x000fe20000100a00 */
[----:B------:R-:W-:-:S03]  /*42cd0*/  IMAD.MOV.U32 R80, RZ, RZ, R60 ;  /* 0x000000ffff507224 */ /* 0x000fc600078e003c */
[----:B------:R2:W-:Y:S04]  /*42ce0*/  STL.64 [R1+0xf0], R84 ;  /* 0x0000f05401007387 */ /* 0x0005e80000100a00 */
[----:B------:R3:W-:Y:S04]  /*42cf0*/  STL.64 [R1+0xf8], R86 ;  /* 0x0000f85601007387 */ /* 0x0007e80000100a00 */
[----:B------:R4:W-:Y:S01]  /*42d00*/  STL [R1+0xe8], R74 ;  /* 0x0000e84a01007387 */ /* 0x0009e20000100800 */
[----:B------:R-:W-:-:S03]  /*42d10*/  IMAD.MOV.U32 R81, RZ, RZ, R56 ;  /* 0x000000ffff517224 */ /* 0x000fc600078e0038 */
[----:B------:R-:W-:Y:S01]  /*42d20*/  STL [R1+0x48f8], R124 ;  /* 0x0048f87c01007387 */ /* 0x000fe20000100800 */
[----:B------:R-:W-:-:S03]  /*42d30*/  IMAD.MOV.U32 R82, RZ, RZ, R21 ;  /* 0x000000ffff527224 */ /* 0x000fc600078e0015 */
[----:B------:R-:W2:Y:S04]  /*42d40*/  LDL.LU R60, [R1+0x4b64] ;  /* 0x004b6400013c7983 */ /* 0x000ea80000300800 */
[----:B------:R1:W-:Y:S04]  /*42d50*/  STL.64 [R1+0xd0], R68 ;  /* 0x0000d04401007387 */ /* 0x0003e80000100a00 */
[----:B------:R1:W-:Y:S04]  /*42d60*/  STL.64 [R1+0xd8], R70 ;  /* 0x0000d84601007387 */ /* 0x0003e80000100a00 */
[----:B------:R-:W3:Y:S04]  /*42d70*/  LDL.LU R56, [R1+0x4b60] ;  /* 0x004b600001387983 */ /* 0x000ee80000300800 */
[----:B------:R-:W4:Y:S01]  /*42d80*/  LDL.LU R21, [R1+0x4b5c] ;  /* 0x004b5c0001157983 */ /* 0x000f220000300800 */
[----:B------:R-:W-:Y:S01]  /*42d90*/  MOV R83, R156 ;  /* 0x0000009c00537202 */ /* 0x000fe20000000f00 */
[----:B------:R-:W-:-:S02]  /*42da0*/  IMAD.MOV.U32 R172, RZ, RZ, R157 ;  /* 0x000000ffffac7224 */ /* 0x000fc400078e009d */
[----:B------:R-:W4:Y:S01]  /*42db0*/  LDL.LU R156, [R1+0x4b58] ;  /* 0x004b5800019c7983 */ /* 0x000f220000300800 */
[----:B------:R-:W-:Y:S01]  /*42dc0*/  IMAD.MOV.U32 R173, RZ, RZ, R61 ;  /* 0x000000ffffad7224 */ /* 0x000fe200078e003d */
[----:B------:R-:W-:Y:S01]  /*42dd0*/  MOV R175, R20 ;  /* 0x0000001400af7202 */ /* 0x000fe20000000f00 */
[----:B------:R-:W-:Y:S01]  /*42de0*/  IMAD.MOV.U32 R174, RZ, RZ, R3 ;  /* 0x000000ffffae7224 */ /* 0x000fe200078e0003 */
[----:B------:R-:W4:Y:S04]  /*42df0*/  LDL.LU R157, [R1+0x4b54] ;  /* 0x004b5400019d7983 */ /* 0x000f280000300800 */
[----:B------:R-:W4:Y:S04]  /*42e00*/  LDL.LU R61, [R1+0x4b50] ;  /* 0x004b5000013d7983 */ /* 0x000f280000300800 */
[----:B------:R-:W4:Y:S04]  /*42e10*/  LDL.LU R3, [R1+0x4b4c] ;  /* 0x004b4c0001037983 */ /* 0x000f280000300800 */
[----:B------:R-:W4:Y:S01]  /*42e20*/  LDL.LU R20, [R1+0x4b48] ;  /* 0x004b480001147983 */ /* 0x000f220000300800 */
[----:B------:R-:W-:Y:S01]  /*42e30*/  MOV R171, R57 ;  /* 0x0000003900ab7202 */ /* 0x000fe20000000f00 */
[----:B--2---:R-:W-:-:S02]  /*42e40*/  IMAD.MOV.U32 R170, RZ, RZ, R60 ;  /* 0x000000ffffaa7224 */ /* 0x004fc400078e003c */
[----:B---3--:R-:W-:Y:S02]  /*42e50*/  IMAD.MOV.U32 R169, RZ, RZ, R56 ;  /* 0x000000ffffa97224 */ /* 0x008fe400078e0038 */
[----:B----4-:R-:W-:Y:S02]  /*42e60*/  IMAD.MOV.U32 R168, RZ, RZ, R21 ;  /* 0x000000ffffa87224 */ /* 0x010fe400078e0015 */
[----:B------:R-:W2:Y:S04]  /*42e70*/  LDL.LU R21, [R1+0x4b44] ;  /* 0x004b440001157983 */ /* 0x000ea80000300800 */
[----:B------:R-:W3:Y:S04]  /*42e80*/  LDL.LU R56, [R1+0x4b40] ;  /* 0x004b400001387983 */ /* 0x000ee80000300800 */
[----:B------:R-:W4:Y:S04]  /*42e90*/  LDL.LU R60, [R1+0x4b3c] ;  /* 0x004b3c00013c7983 */ /* 0x000f280000300800 */
[----:B------:R-:W4:Y:S04]  /*42ea0*/  LDL.LU R57, [R1+0x4b38] ;  /* 0x004b380001397983 */ /* 0x000f280000300800 */
[----:B------:R-:W4:Y:S01]  /*42eb0*/  LDL.LU R180, [R1+0x2f0] ;  /* 0x0002f00001b47983 */ /* 0x000f220000300800 */
[----:B------:R-:W-:-:S03]  /*42ec0*/  IMAD.MOV.U32 R183, RZ, RZ, R20 ;  /* 0x000000ffffb77224 */ /* 0x000fc600078e0014 */
[----:B------:R-:W4:Y:S04]  /*42ed0*/  LDL.LU R181, [R1+0x2f4] ;  /* 0x0002f40001b57983 */ /* 0x000f280000300800 */
[----:B------:R-:W4:Y:S04]  /*42ee0*/  LDL.LU R182, [R1+0x2f8] ;  /* 0x0002f80001b67983 */ /* 0x000f280000300800 */
[----:B------:R-:W4:Y:S01]  /*42ef0*/  LDL.LU R20, [R1+0x4b34] ;  /* 0x004b340001147983 */ /* 0x000f220000300800 */
[----:B--2---:R-:W-:Y:S01]  /*42f00*/  IMAD.MOV.U32 R187, RZ, RZ, R21 ;  /* 0x000000ffffbb7224 */ /* 0x004fe200078e0015 */
[----:B---3--:R-:W-:Y:S01]  /*42f10*/  MOV R186, R56 ;  /* 0x0000003800ba7202 */ /* 0x008fe20000000f00 */
[----:B----4-:R-:W-:-:S02]  /*42f20*/  IMAD.MOV.U32 R184, RZ, RZ, R60 ;  /* 0x000000ffffb87224 */ /* 0x010fc400078e003c */
[----:B------:R-:W2:Y:S01]  /*42f30*/  LDL.LU R60, [R1+0x4b30] ;  /* 0x004b3000013c7983 */ /* 0x000ea20000300800 */
[----:B------:R-:W-:-:S03]  /*42f40*/  IMAD.MOV.U32 R185, RZ, RZ, R57 ;  /* 0x000000ffffb97224 */ /* 0x000fc600078e0039 */
[----:B------:R-:W3:Y:S04]  /*42f50*/  LDL.LU R57, [R1+0x4b2c] ;  /* 0x004b2c0001397983 */ /* 0x000ee80000300800 */
[----:B------:R-:W4:Y:S04]  /*42f60*/  LDL.LU R56, [R1+0x4b28] ;  /* 0x004b280001387983 */ /* 0x000f280000300800 */
[----:B------:R-:W2:Y:S04]  /*42f70*/  LDL.LU R21, [R1+0x4b24] ;  /* 0x004b240001157983 */ /* 0x000ea80000300800 */
[----:B------:R-:W2:Y:S01]  /*42f80*/  LDL.LU R188, [R1+0x310] ;  /* 0x0003100001bc7983 */ /* 0x000ea20000300800 */
[----:B------:R-:W-:-:S03]  /*42f90*/  IMAD.MOV.U32 R191, RZ, RZ, R20 ;  /* 0x000000ffffbf7224 */ /* 0x000fc600078e0014 */
[----:B------:R-:W2:Y:S04]  /*42fa0*/  LDL.LU R189, [R1+0x314] ;  /* 0x0003140001bd7983 */ /* 0x000ea80000300800 */
[----:B------:R-:W2:Y:S04]  /*42fb0*/  LDL.LU R190, [R1+0x318] ;  /* 0x0003180001be7983 */ /* 0x000ea80000300800 */
[----:B------:R-:W2:Y:S04]  /*42fc0*/  LDL.LU R20, [R1+0x4b20] ;  /* 0x004b200001147983 */ /* 0x000ea80000300800 */
[----:B------:R-:W3:Y:S04]  /*42fd0*/  LDL.LU R196, [R1+0x330] ;  /* 0x0003300001c47983 */ /* 0x000ee80000300800 */
[----:B------:R-:W3:Y:S04]  /*42fe0*/  LDL.LU R197, [R1+0x334] ;  /* 0x0003340001c57983 */ /* 0x000ee80000300800 */
[----:B------:R-:W3:Y:S04]  /*42ff0*/  LDL.LU R198, [R1+0x338] ;  /* 0x0003380001c67983 */ /* 0x000ee80000300800 */
[----:B------:R-:W3:Y:S04]  /*43000*/  LDL.LU R199, [R1+0x33c] ;  /* 0x00033c0001c77983 */ /* 0x000ee80000300800 */
[----:B------:R-:W3:Y:S04]  /*43010*/  LDL.LU R200, [R1+0x340] ;  /* 0x0003400001c87983 */ /* 0x000ee80000300800 */
[----:B------:R-:W3:Y:S04]  /*43020*/  LDL.LU R201, [R1+0x344] ;  /* 0x0003440001c97983 */ /* 0x000ee80000300800 */
[----:B------:R-:W3:Y:S01]  /*43030*/  LDL.LU R202, [R1+0x348] ;  /* 0x0003480001ca7983 */ /* 0x000ee20000300800 */
[----:B--2---:R-:W-:-:S03]  /*43040*/  IMAD.MOV.U32 R203, RZ, RZ, R20 ;  /* 0x000000ffffcb7224 */ /* 0x004fc600078e0014 */
        /* <DEDUP_REMOVED lines=25> */
[----:B-1----:R-:W2:Y:S04]  /*431e0*/  LDL.LU R164, [R1+0x2b0] ;  /* 0x0002b00001a47983 */ /* 0x002ea80000300800 */
        /* <DEDUP_REMOVED lines=19> */
[----:B------:R-:W-:-:S03]  /*43320*/  IMAD.MOV.U32 R192, RZ, RZ, R21 ;  /* 0x000000ffffc07224 */ /* 0x000fc600078e0015 */
[----:B------:R-:W2:Y:S01]  /*43330*/  LDL.LU R208, [R1+0x360] ;  /* 0x0003600001d07983 */ /* 0x000ea20000300800 */
[----:B----4-:R-:W-:-:S03]  /*43340*/  IMAD.MOV.U32 R193, RZ, RZ, R56 ;  /* 0x000000ffffc17224 */ /* 0x010fc600078e0038 */
[----:B------:R-:W4:Y:S01]  /*43350*/  LDL.LU R209, [R1+0x364] ;  /* 0x0003640001d17983 */ /* 0x000f220000300800 */
[----:B---3--:R-:W-:-:S03]  /*43360*/  IMAD.MOV.U32 R194, RZ, RZ, R57 ;  /* 0x000000ffffc27224 */ /* 0x008fc600078e0039 */
[----:B------:R-:W4:Y:S01]  /*43370*/  LDL.LU R210, [R1+0x368] ;  /* 0x0003680001d27983 */ /* 0x000f220000300800 */
[----:B------:R-:W-:Y:S01]  /*43380*/  MOV R195, R60 ;  /* 0x0000003c00c37202 */ /* 0x000fe20000000f00 */
[----:B------:R-:W-:Y:S01]  /*43390*/  IMAD.MOV.U32 R176, RZ, RZ, R3 ;  /* 0x000000ffffb07224 */ /* 0x000fe200078e0003 */
[----:B--2---:R-:W-:Y:S02]  /*433a0*/  MOV R211, R20 ;  /* 0x0000001400d37202 */ /* 0x004fe40000000f00 */
[----:B------:R-:W2:Y:S04]  /*433b0*/  LDL.LU R20, [R1+0x4b18] ;  /* 0x004b180001147983 */ /* 0x000ea80000300800 */
[----:B------:R-:W3:Y:S04]  /*433c0*/  LDL.LU R21, [R1+0x4b14] ;  /* 0x004b140001157983 */ /* 0x000ee80000300800 */
[----:B------:R-:W2:Y:S04]  /*433d0*/  LDL.LU R56, [R1+0x4b10] ;  /* 0x004b100001387983 */ /* 0x000ea80000300800 */
[----:B------:R-:W2:Y:S04]  /*433e0*/  LDL.LU R57, [R1+0x4b0c] ;  /* 0x004b0c0001397983 */ /* 0x000ea80000300800 */
[----:B------:R-:W2:Y:S04]  /*433f0*/  LDL.LU R60, [R1+0x4b08] ;  /* 0x004b0800013c7983 */ /* 0x000ea80000300800 */
[----:B------:R-:W2:Y:S01]  /*43400*/  LDL.LU R3, [R1+0x4b04] ;  /* 0x004b040001037983 */ /* 0x000ea20000300800 */
[----:B------:R-:W-:-:S03]  /*43410*/  IMAD.MOV.U32 R177, RZ, RZ, R61 ;  /* 0x000000ffffb17224 */ /* 0x000fc600078e003d */
[----:B------:R-:W3:Y:S04]  /*43420*/  LDL.LU R61, [R1+0x4b00] ;  /* 0x004b0000013d7983 */ /* 0x000ee80000300800 */
[----:B------:R-:W3:Y:S04]  /*43430*/  LDL.LU R68, [R1+0x9a0] ;  /* 0x0009a00001447983 */ /* 0x000ee80000300800 */
[----:B------:R-:W3:Y:S04]  /*43440*/  LDL.LU R69, [R1+0x9a4] ;  /* 0x0009a40001457983 */ /* 0x000ee80000300800 */
[----:B------:R-:W3:Y:S01]  /*43450*/  LDL.LU R70, [R1+0x9a8] ;  /* 0x0009a80001467983 */ /* 0x000ee20000300800 */
[----:B------:R-:W-:Y:S01]  /*43460*/  IMAD.MOV.U32 R178, RZ, RZ, R157 ;  /* 0x000000ffffb27224 */ /* 0x000fe200078e009d */
[----:B------:R-:W-:Y:S01]  /*43470*/  MOV R179, R156 ;  /* 0x0000009c00b37202 */ /* 0x000fe20000000f00 */
[----:B------:R-:W-:-:S15]  /*43480*/  HMMA.1688.F32.TF32 R92, R64, R162, R164 ;  /* 0x000000a2405c723c */ /* 0x000fde00000810a4 */
[----:B------:R-:W-:-:S04]  /*43490*/  NOP ;  /* 0x0000000000007918 */ /* 0x000fc80000000000 */
[----:B------:R-:W-:Y:S01]  /*434a0*/  IMAD.MOV.U32 R156, RZ, RZ, R92 ;  /* 0x000000ffff9c7224 */ /* 0x000fe200078e005c */
[----:B------:R-:W-:Y:S01]  /*434b0*/  MOV R125, R94 ;  /* 0x0000005e007d7202 */ /* 0x000fe20000000f00 */
[----:B------:R-:W-:Y:S01]  /*434c0*/  IMAD.MOV.U32 R157, RZ, RZ, R93 ;  /* 0x000000ffff9d7224 */ /* 0x000fe200078e005d */
[C---:B------:R-:W-:Y:S02]  /*434d0*/  LOP3.LUT R117, R0.reuse, 0x40, RZ, 0x3c, !PT ;  /* 0x0000004000757812 */ /* 0x040fe400078e3cff */
[----:B------:R-:W-:-:S03]  /*434e0*/  LOP3.LUT R144, R0, 0x60, RZ, 0x3c, !PT ;  /* 0x0000006000907812 */ /* 0x000fc600078e3cff */
[----:B------:R-:W-:Y:S04]  /*434f0*/  LDS R76, [R117+UR9+0x21000] ;  /* 0x02100009754c7984 */ /* 0x000fe80008000800 */
[----:B------:R-:W-:Y:S04]  /*43500*/  LDS R78, [R117+UR9+0x21800] ;  /* 0x02180009754e7984 */ /* 0x000fe80008000800 */
[----:B------:R-:W-:Y:S04]  /*43510*/  LDS R77, [R144+UR9+0x21000] ;  /* 0x02100009904d7984 */ /* 0x000fe80008000800 */
[----:B------:R-:W3:Y:S01]  /*43520*/  LDS R79, [R144+UR9+0x21800] ;  /* 0x02180009904f7984 */ /* 0x000ee20008000800 */
[----:B--2---:R-:W-:-:S02]  /*43530*/  IMAD.MOV.U32 R71, RZ, RZ, R3 ;  /* 0x000000ffff477224 */ /* 0x004fc400078e0003 */
[----:B------:R-:W-:Y:S02]  /*43540*/  IMAD.MOV.U32 R3, RZ, RZ, R95 ;  /* 0x000000ffff037224 */ /* 0x000fe400078e005f */
[C---:B------:R-:W-:Y:S08]  /*43550*/  HMMA.1688.F32.TF32 R92, R64.reuse, R158, R72 ;  /* 0x0000009e405c723c */ /* 0x040ff00000081048 */
[C---:B------:R-:W-:Y:S01]  /*43560*/  HMMA.1688.F32.TF32 R72, R64.reuse, R154, R88 ;  /* 0x0000009a4048723c */ /* 0x040fe20000081058 */
[----:B------:R-:W-:Y:S04]  /*43570*/  STL [R1+0x4908], R3 ;  /* 0x0049080301007387 */ /* 0x000fe80000100800 */
[----:B------:R-:W-:Y:S04]  /*43580*/  STL [R1+0x4904], R125 ;  /* 0x0049047d01007387 */ /* 0x000fe80000100800 */
[----:B------:R-:W-:Y:S01]  /*43590*/  STL [R1+0x4900], R157 ;  /* 0x0049009d01007387 */ /* 0x000fe20000100800 */
[C---:B------:R-:W-:Y:S03]  /*435a0*/  HMMA.1688.F32.TF32 R88, R64.reuse, R150, R84 ;  /* 0x000000964058723c */ /* 0x040fe60000081054 */
[----:B------:R-:W-:Y:S04]  /*435b0*/  STL [R1+0x48fc], R156 ;  /* 0x0048fc9c01007387 */ /* 0x000fe80000100800 */
[----:B------:R-:W-:Y:S01]  /*435c0*/  STL.64 [R1+0x12e0], R92 ;  /* 0x0012e05c01007387 */ /* 0x000fe20000100a00 */
[C---:B------:R-:W-:Y:S03]  /*435d0*/  HMMA.1688.F32.TF32 R84, R64.reuse, R146, R236 ;  /* 0x000000924054723c */ /* 0x040fe600000810ec */
[----:B------:R-:W-:Y:S04]  /*435e0*/  STL.64 [R1+0x12e8], R94 ;  /* 0x0012e85e01007387 */ /* 0x000fe80000100a00 */
[----:B------:R-:W-:Y:S04]  /*435f0*/  STL.64 [R1+0x12f0], R72 ;  /* 0x0012f04801007387 */ /* 0x000fe80000100a00 */
[----:B------:R1:W-:Y:S02]  /*43600*/  STL.64 [R1+0x12f8], R74 ;  /* 0x0012f84a01007387 */ /* 0x0003e40000100a00 */
[C---:B-1----:R-:W-:Y:S02]  /*43610*/  HMMA.1688.F32.TF32 R72, R64.reuse, R142, R228 ;  /* 0x0000008e4048723c */ /* 0x042fe400000810e4 */
[----:B------:R-:W-:Y:S04]  /*43620*/  STL.64 [R1+0x1370], R88 ;  /* 0x0013705801007387 */ /* 0x000fe80000100a00 */
[----:B------:R1:W-:Y:S04]  /*43630*/  STL.64 [R1+0x1378], R90 ;  /* 0x0013785a01007387 */ /* 0x0003e80000100a00 */
[----:B------:R-:W-:Y:S04]  /*43640*/  STL.64 [R1+0x1360], R84 ;  /* 0x0013605401007387 */ /* 0x000fe80000100a00 */
[----:B------:R2:W-:Y:S01]  /*43650*/  STL.64 [R1+0x1368], R86 ;  /* 0x0013685601007387 */ /* 0x0005e20000100a00 */
[C---:B-1----:R-:W-:Y:S04]  /*43660*/  HMMA.1688.F32.TF32 R88, R64.reuse, R138, R224 ;  /* 0x0000008a4058723c */ /* 0x042fe800000810e0 */
[----:B------:R-:W-:Y:S04]  /*43670*/  STL.64 [R1+0x1350], R72 ;  /* 0x0013504801007387 */ /* 0x000fe80000100a00 */
[----:B------:R1:W-:Y:S01]  /*43680*/  STL.64 [R1+0x1358], R74 ;  /* 0x0013584a01007387 */ /* 0x0003e20000100a00 */
[C---:B--2---:R-:W-:Y:S08]  /*43690*/  HMMA.1688.F32.TF32 R84, R64.reuse, R134, R220 ;  /* 0x000000864054723c */ /* 0x044ff000000810dc */
[C---:B-1----:R-:W-:Y:S02]  /*436a0*/  HMMA.1688.F32.TF32 R72, R64.reuse, R130, R216 ;  /* 0x000000824048723c */ /* 0x042fe400000810d8 */
[----:B------:R-:W-:Y:S04]  /*436b0*/  STL.64 [R1+0x1340], R88 ;  /* 0x0013405801007387 */ /* 0x000fe80000100a00 */
[----:B------:R1:W-:Y:S05]  /*436c0*/  STL.64 [R1+0x1348], R90 ;  /* 0x0013485a01007387 */ /* 0x0003ea0000100a00 */
[----:B------:R-:W-:Y:S04]  /*436d0*/  STL.64 [R1+0x1330], R84 ;  /* 0x0013305401007387 */ /* 0x000fe80000100a00 */
[----:B------:R4:W-:Y:S01]  /*436e0*/  STL.64 [R1+0x1338], R86 ;  /* 0x0013385601007387 */ /* 0x0009e20000100a00 */
[C---:B-1----:R-:W-:Y:S03]  /*436f0*/  HMMA.1688.F32.TF32 R88, R64.reuse, R126, R212 ;  /* 0x0000007e4058723c */ /* 0x042fe600000810d4 */
[----:B------:R-:W-:Y:S04]  /*43700*/  STL.64 [R1+0x1320], R72 ;  /* 0x0013204801007387 */ /* 0x000fe80000100a00 */
[----:B------:R1:W-:Y:S01]  /*43710*/  STL.64 [R1+0x1328], R74 ;  /* 0x0013284a01007387 */ /* 0x0003e20000100a00 */
[C---:B----4-:R-:W-:Y:S08]  /*43720*/  HMMA.1688.F32.TF32 R84, R64.reuse, R122, R208 ;  /* 0x0000007a4054723c */ /* 0x050ff000000810d0 */
        /* <DEDUP_REMOVED lines=27> */
[C---:B-1----:R-:W-:Y:S08]  /*438e0*/  HMMA.1688.F32.TF32 R72, R64.reuse, R42, R172 ;  /* 0x0000002a4048723c */ /* 0x042ff000000810ac */
[----:B------:R-:W-:Y:S01]  /*438f0*/  HMMA.1688.F32.TF32 R64, R64, R38, R80 ;  /* 0x000000264040723c */ /* 0x000fe20000081050 */
[----:B------:R-:W-:Y:S04]  /*43900*/  STL.64 [R1+0x13a0], R88 ;  /* 0x0013a05801007387 */ /* 0x000fe80000100a00 */
[----:B------:R-:W-:Y:S04]  /*43910*/  STL.64 [R1+0x13a8], R90 ;  /* 0x0013a85a01007387 */ /* 0x000fe80000100a00 */
[----:B------:R-:W-:Y:S04]  /*43920*/  STL.64 [R1+0x1390], R84 ;  /* 0x0013905401007387 */ /* 0x000fe80000100a00 */
[----:B------:R-:W-:Y:S04]  /*43930*/  STL.64 [R1+0x1398], R86 ;  /* 0x0013985601007387 */ /* 0x000fe80000100a00 */
[----:B------:R-:W-:Y:S04]  /*43940*/  STL.64 [R1+0x1380], R72 ;  /* 0x0013804801007387 */ /* 0x000fe80000100a00 */
[----:B------:R-:W-:Y:S04]  /*43950*/  STL.64 [R1+0x1388], R74 ;  /* 0x0013884a01007387 */ /* 0x000fe80000100a00 */
[----:B------:R-:W2:Y:S04]  /*43960*/  LDL.LU R172, [R1+0x8a0] ;  /* 0x0008a00001ac7983 */ /* 0x000ea80000300800 */
[----:B------:R-:W-:Y:S01]  /*43970*/  STL.64 [R1+0x1300], R64 ;  /* 0x0013004001007387 */ /* 0x000fe20000100a00 */
[C---:B---3--:R-:W-:Y:S03]  /*43980*/  HMMA.1688.F32.TF32 R176, R76.reuse, R62, R68 ;  /* 0x0000003e4cb0723c */ /* 0x048fe60000081044 */
[----:B------:R-:W-:Y:S04]  /*43990*/  STL.64 [R1+0x1308], R66 ;  /* 0x0013084201007387 */ /* 0x000fe80000100a00 */
        /* <DEDUP_REMOVED lines=31> */
[----:B------:R-:W-:Y:S04]  /*43b90*/  STL.64 [R1+0x49d8], R178 ;  /* 0x0049d8b201007387 */ /* 0x000fe80000100a00 */
[----:B------:R-:W-:Y:S04]  /*43ba0*/  STL.64 [R1+0x49d0], R176 ;  /* 0x0049d0b001007387 */ /* 0x000fe80000100a00 */
[----:B------:R-:W-:Y:S04]  /*43bb0*/  LDS R64, [R117+UR9+0x21080] ;  /* 0x0210800975407984 */ /* 0x000fe80008000800 */
[----:B------:R-:W-:Y:S04]  /*43bc0*/  LDS R66, [R117+UR9+0x21880] ;  /* 0x0218800975427984 */ /* 0x000fe80008000800 */
[----:B------:R-:W-:Y:S04]  /*43bd0*/  LDS R65, [R144+UR9+0x21080] ;  /* 0x0210800990417984 */ /* 0x000fe80008000800 */
[----:B------:R-:W1:Y:S01]  /*43be0*/  LDS R67, [R144+UR9+0x21880] ;  /* 0x0218800990437984 */ /* 0x000e620008000800 */
[----:B---3--:R-:W-:-:S15]  /*43bf0*/  HMMA.1688.F32.TF32 R68, R76, R58, R68 ;  /* 0x0000003a4c44723c */ /* 0x008fde0000081044 */
[----:B------:R-:W-:-:S04]  /*43c00*/  NOP ;  /* 0x0000000000007918 */ /* 0x000fc80000000000 */
[----:B------:R-:W-:Y:S04]  /*43c10*/  STL.64 [R1+0x49e8], R70 ;  /* 0x0049e84601007387 */ /* 0x000fe80000100a00 */
[----:B------:R4:W-:Y:S04]  /*43c20*/  STL.64 [R1+0x49e0], R68 ;  /* 0x0049e04401007387 */ /* 0x0009e80000100a00 */
[----:B------:R-:W3:Y:S04]  /*43c30*/  LDL.LU R168, [R1+0x590] ;  /* 0x0005900001a87983 */ /* 0x000ee80000300800 */
[----:B------:R-:W3:Y:S04]  /*43c40*/  LDL.LU R169, [R1+0x594] ;  /* 0x0005940001a97983 */ /* 0x000ee80000300800 */
[----:B------:R-:W3:Y:S04]  /*43c50*/  LDL.LU R170, [R1+0x598] ;  /* 0x0005980001aa7983 */ /* 0x000ee80000300800 */
[----:B------:R-:W3:Y:S01]  /*43c60*/  LDL.LU R171, [R1+0x59c] ;  /* 0x00059c0001ab7983 */ /* 0x000ee20000300800 */
[C---:B--2---:R-:W-:Y:S08]  /*43c70*/  HMMA.1688.F32.TF32 R172, R76.reuse, R22, R172 ;  /* 0x000000164cac723c */ /* 0x044ff000000810ac */
[C---:B------:R-:W-:Y:S11]  /*43c80*/  HMMA.1688.F32.TF32 R228, R76.reuse, R18, R80 ;  /* 0x000000124ce4723c */ /* 0x040ff60000081050 */
[----:B------:R-:W-:Y:S04]  /*43c90*/  STL.64 [R1+0x49f8], R174 ;  /* 0x0049f8ae01007387 */ /* 0x000fe80000100a00 */
[----:B------:R-:W-:Y:S04]  /*43ca0*/  STL.64 [R1+0x49f0], R172 ;  /* 0x0049f0ac01007387 */ /* 0x000fe80000100a00 */
[----:B------:R-:W2:Y:S04]  /*43cb0*/  LDL.LU R80, [R1+0x510] ;  /* 0x0005100001507983 */ /* 0x000ea80000300800 */
[----:B------:R-:W2:Y:S04]  /*43cc0*/  LDL.LU R81, [R1+0x514] ;  /* 0x0005140001517983 */ /* 0x000ea80000300800 */
[----:B------:R-:W2:Y:S04]  /*43cd0*/  LDL.LU R82, [R1+0x518] ;  /* 0x0005180001527983 */ /* 0x000ea80000300800 */
[----:B------:R-:W2:Y:S01]  /*43ce0*/  LDL.LU R83, [R1+0x51c] ;  /* 0x00051c0001537983 */ /* 0x000ea20000300800 */
[C---:B----4-:R-:W-:Y:S08]  /*43cf0*/  HMMA.1688.F32.TF32 R68, R76.reuse, R26, R180 ;  /* 0x0000001a4c44723c */ /* 0x050ff000000810b4 */
[C---:B------:R-:W-:Y:S08]  /*43d00*/  HMMA.1688.F32.TF32 R224, R76.reuse, R10, R196 ;  /* 0x0000000a4ce0723c */ /* 0x040ff000000810c4 */
[----:B------:R-:W-:Y:S03]  /*43d10*/  HMMA.1688.F32.TF32 R220, R76, R6, R192 ;  /* 0x000000064cdc723c */ /* 0x000fe600000810c0 */
[----:B------:R-:W-:Y:S01]  /*43d20*/  IMAD.MOV.U32 R232, RZ, RZ, R68 ;  /* 0x000000ffffe87224 */ /* 0x000fe200078e0044 */
[----:B------:R-:W-:-:S04]  /*43d30*/  MOV R234, R70 ;  /* 0x0000004600ea7202 */ /* 0x000fc80000000f00 */
[----:B------:R-:W-:Y:S01]  /*43d40*/  HMMA.1688.F32.TF32 R216, R76, R34, R188 ;  /* 0x000000224cd8723c */ /* 0x000fe200000810bc */
[----:B------:R-:W-:Y:S02]  /*43d50*/  IMAD.MOV.U32 R233, RZ, RZ, R69 ;  /* 0x000000ffffe97224 */ /* 0x000fe400078e0045 */
[----:B------:R-:W-:-:S05]  /*43d60*/  IMAD.MOV.U32 R235, RZ, RZ, R71 ;  /* 0x000000ffffeb7224 */ /* 0x000fca00078e0047 */
[C---:B------:R-:W-:Y:S01]  /*43d70*/  HMMA.1688.F32.TF32 R72, R76.reuse, R30, R184 ;  /* 0x0000001e4c48723c */ /* 0x040fe200000810b8 */
[----:B------:R-:W-:Y:S04]  /*43d80*/  STL.64 [R1+0x4a08], R230 ;  /* 0x004a08e601007387 */ /* 0x000fe80000100a00 */
[----:B------:R-:W-:Y:S04]  /*43d90*/  STL.64 [R1+0x4a00], R228 ;  /* 0x004a00e401007387 */ /* 0x000fe80000100a00 */
[----:B------:R-:W-:Y:S04]  /*43da0*/  STL.64 [R1+0x4a18], R226 ;  /* 0x004a18e201007387 */ /* 0x000fe80000100a00 */
[----:B------:R-:W-:Y:S04]  /*43db0*/  STL.64 [R1+0x4a10], R224 ;  /* 0x004a10e001007387 */ /* 0x000fe80000100a00 */
[----:B------:R-:W-:Y:S04]  /*43dc0*/  STL.64 [R1+0x4a28], R222 ;  /* 0x004a28de01007387 */ /* 0x000fe80000100a00 */
[----:B------:R-:W-:Y:S04]  /*43dd0*/  STL.64 [R1+0x4a20], R220 ;  /* 0x004a20dc01007387 */ /* 0x000fe80000100a00 */
[----:B------:R-:W-:Y:S04]  /*43de0*/  STL [R1+0x4954], R216 ;  /* 0x004954d801007387 */ /* 0x000fe80000100800 */
[----:B------:R-:W-:Y:S04]  /*43df0*/  STL [R1+0x4950], R217 ;  /* 0x004950d901007387 */ /* 0x000fe80000100800 */
[----:B------:R-:W-:Y:S04]  /*43e00*/  STL [R1+0x494c], R218 ;  /* 0x00494cda01007387 */ /* 0x000fe80000100800 */
[----:B------:R-:W-:Y:S04]  /*43e10*/  STL [R1+0x4948], R219 ;  /* 0x004948db01007387 */ /* 0x000fe80000100800 */
[----:B------:R4:W-:Y:S04]  /*43e20*/  STL.64 [R1+0xb0], R72 ;  /* 0x0000b04801007387 */ /* 0x0009e80000100a00 */
[----:B------:R1:W-:Y:S04]  /*43e30*/  STL.64 [R1+0xb8], R74 ;  /* 0x0000b84a01007387 */ /* 0x0003e80000100a00 */
        /* <DEDUP_REMOVED lines=41> */
[----:B------:R-:W3:Y:S01]  /*440d0*/  LDL.LU R215, [R1+0x6cc] ;  /* 0x0006cc0001d77983 */ /* 0x000ee20000300800 */
[----:B--2---:R-:W-:Y:S03]  /*440e0*/  HMMA.1688.F32.TF32 R68, R76, R162, R80 ;  /* 0x000000a24c44723c */ /* 0x004fe60000081050 */
        /* <DEDUP_REMOVED lines=31> */
[----:B------:R-:W2:Y:S04]  /*442e0*/  LDL.LU R179, [R1+0x55c] ;  /* 0x00055c0001b37983 */ /* 0x000ea80000300800 */
        /* <DEDUP_REMOVED lines=16> */
[----:B----4-:R-:W4:Y:S04]  /*443f0*/  LDL.LU R72, [R1+0x650] ;  /* 0x0006500001487983 */ /* 0x010f280000300800 */
[----:B------:R-:W4:Y:S04]  /*44400*/  LDL.LU R73, [R1+0x654] ;  /* 0x0006540001497983 */ /* 0x000f280000300800 */
[----:B-1----:R-:W4:Y:S04]  /*44410*/  LDL.LU R74, [R1+0x658] ;  /* 0x00065800014a7983 */ /* 0x002f280000300800 */
        /* <DEDUP_REMOVED lines=17> */
[C---:B--2---:R-:W-:Y:S08]  /*44530*/  HMMA.1688.F32.TF32 R172, R76.reuse, R154, R176 ;  /* 0x0000009a4cac723c */ /* 0x044ff000000810b0 */
[C---:B---3--:R-:W-:Y:S08]  /*44540*/  HMMA.1688.F32.TF32 R216, R76.reuse, R158, R68 ;  /* 0x0000009e4cd8723c */ /* 0x048ff00000081044 */
[C---:B------:R-:W-:Y:S11]  /*44550*/  HMMA.1688.F32.TF32 R68, R76.reuse, R150, R240 ;  /* 0x000000964c44723c */ /* 0x040ff600000810f0 */
[----:B------:R-:W-:Y:S04]  /*44560*/  STL.64 [R1+0x1a0], R216 ;  /* 0x0001a0d801007387 */ /* 0x000fe80000100a00 */
[----:B------:R-:W-:Y:S01]  /*44570*/  STL.64 [R1+0x1a8], R218 ;  /* 0x0001a8da01007387 */ /* 0x000fe20000100a00 */
[C---:B------:R-:W-:Y:S03]  /*44580*/  HMMA.1688.F32.TF32 R176, R76.reuse, R146, R244 ;  /* 0x000000924cb0723c */ /* 0x040fe600000810f4 */
[----:B------:R-:W-:Y:S04]  /*44590*/  STL.64 [R1+0x1b0], R172 ;  /* 0x0001b0ac01007387 */ /* 0x000fe80000100a00 */
[----:B------:R1:W-:Y:S04]  /*445a0*/  STL.64 [R1+0x1b8], R174 ;  /* 0x0001b8ae01007387 */ /* 0x0003e80000100a00 */
[----:B------:R-:W-:Y:S04]  /*445b0*/  STL.64 [R1+0x1c0], R68 ;  /* 0x0001c04401007387 */ /* 0x000fe80000100a00 */
[----:B------:R2:W-:Y:S01]  /*445c0*/  STL.64 [R1+0x1c8], R70 ;  /* 0x0001c84601007387 */ /* 0x0005e20000100a00 */
[C---:B-1----:R-:W-:Y:S08]  /*445d0*/  HMMA.1688.F32.TF32 R172, R76.reuse, R142, R248 ;  /* 0x0000008e4cac723c */ /* 0x042ff000000810f8 */
[C---:B--2---:R-:W-:Y:S01]  /*445e0*/  HMMA.1688.F32.TF32 R68, R76.reuse, R138, R92 ;  /* 0x0000008a4c44723c */ /* 0x044fe2000008105c */
[----:B------:R-:W-:Y:S04]  /*445f0*/  STL.64 [R1+0x1d0], R176 ;  /* 0x0001d0b001007387 */ /* 0x000fe80000100a00 */
[----:B------:R-:W-:Y:S03]  /*44600*/  STL.64 [R1+0x1d8], R178 ;  /* 0x0001d8b201007387 */ /* 0x000fe60000100a00 */
[C---:B------:R-:W-:Y:S03]  /*44610*/  HMMA.1688.F32.TF32 R164, R76.reuse, R134, R164 ;  /* 0x000000864ca4723c */ /* 0x040fe600000810a4 */
[----:B------:R-:W-:Y:S05]  /*44620*/  STL.64 [R1+0x1e0], R172 ;  /* 0x0001e0ac01007387 */ /* 0x000fea0000100a00 */
[C---:B------:R-:W-:Y:S01]  /*44630*/  HMMA.1688.F32.TF32 R92, R76.reuse, R130, R188 ;  /* 0x000000824c5c723c */ /* 0x040fe200000810bc */
[----:B------:R-:W-:Y:S04]  /*44640*/  STL.64 [R1+0x1e8], R174 ;  /* 0x0001e8ae01007387 */ /* 0x000fe80000100a00 */
[----:B------:R-:W-:Y:S04]  /*44650*/  STL.64 [R1+0x1f0], R68 ;  /* 0x0001f04401007387 */ /* 0x000fe80000100a00 */
[----:B------:R1:W-:Y:S02]  /*44660*/  STL.64 [R1+0x1f8], R70 ;  /* 0x0001f84601007387 */ /* 0x0003e40000100a00 */
[C---:B-1----:R-:W-:Y:S02]  /*44670*/  HMMA.1688.F32.TF32 R68, R76.reuse, R126, R80 ;  /* 0x0000007e4c44723c */ /* 0x042fe40000081050 */
[----:B------:R-:W-:Y:S04]  /*44680*/  STL.64 [R1+0x200], R164 ;  /* 0x000200a401007387 */ /* 0x000fe80000100a00 */
[----:B------:R-:W-:Y:S04]  /*44690*/  STL.64 [R1+0x208], R166 ;  /* 0x000208a601007387 */ /* 0x000fe80000100a00 */
[----:B------:R-:W2:Y:S04]  /*446a0*/  LDL.LU R80, [R1+0xb20] ;  /* 0x000b200001507983 */ /* 0x000ea80000300800 */
[----:B------:R-:W-:Y:S04]  /*446b0*/  STL.64 [R1+0x210], R92 ;  /* 0x0002105c01007387 */ /* 0x000fe80000100a00 */
[----:B------:R4:W-:Y:S04]  /*446c0*/  STL.64 [R1+0x218], R94 ;  /* 0x0002185e01007387 */ /* 0x0009e80000100a00 */
[----:B------:R-:W-:Y:S04]  /*446d0*/  STL.64 [R1+0x220], R68 ;  /* 0x0002204401007387 */ /* 0x000fe80000100a00 */
[----:B------:R1:W-:Y:S01]  /*446e0*/  STL.64 [R1+0x228], R70 ;  /* 0x0002284601007387 */ /* 0x0003e20000100a00 */
[C---:B----4-:R-:W-:Y:S03]  /*446f0*/  HMMA.1688.F32.TF32 R92, R76.reuse, R122, R72 ;  /* 0x0000007a4c5c723c */ /* 0x050fe60000081048 */
[----:B------:R-:W2:Y:S04]  /*44700*/  LDL.LU R81, [R1+0xb24] ;  /* 0x000b240001517983 */ /* 0x000ea80000300800 */
[----:B------:R-:W2:Y:S01]  /*44710*/  LDL.LU R82, [R1+0xb28] ;  /* 0x000b280001527983 */ /* 0x000ea20000300800 */
[C---:B------:R-:W-:Y:S03]  /*44720*/  HMMA.1688.F32.TF32 R72, R76.reuse, R118, R88 ;  /* 0x000000764c48723c */ /* 0x040fe60000081058 */
[----:B------:R-:W2:Y:S04]  /*44730*/  LDL.LU R83, [R1+0xb2c] ;  /* 0x000b2c0001537983 */ /* 0x000ea80000300800 */
[----:B------:R-:W3:Y:S01]  /*44740*/  LDL.LU R188, [R1+0xaa0] ;  /* 0x000aa00001bc7983 */ /* 0x000ee20000300800 */
[C---:B-1----:R-:W-:Y:S03]  /*44750*/  HMMA.1688.F32.TF32 R68, R76.reuse, R114, R84 ;  /* 0x000000724c44723c */ /* 0x042fe60000081054 */
[----:B------:R-:W3:Y:S04]  /*44760*/  LDL.LU R189, [R1+0xaa4] ;  /* 0x000aa40001bd7983 */ /* 0x000ee80000300800 */
[----:B------:R-:W3:Y:S04]  /*44770*/  LDL.LU R190, [R1+0xaa8] ;  /* 0x000aa80001be7983 */ /* 0x000ee80000300800 */
[----:B------:R-:W3:Y:S01]  /*44780*/  LDL.LU R191, [R1+0xaac] ;  /* 0x000aac0001bf7983 */ /* 0x000ee20000300800 */
[C---:B------:R-:W-:Y:S03]  /*44790*/  HMMA.1688.F32.TF32 R84, R76.reuse, R110, R236 ;  /* 0x0000006e4c54723c */ /* 0x040fe600000810ec */
[----:B------:R-:W-:Y:S04]  /*447a0*/  STL.64 [R1+0x530], R92 ;  /* 0x0005305c01007387 */ /* 0x000fe80000100a00 */
[----:B------:R-:W-:Y:S04]  /*447b0*/  STL.64 [R1+0x538], R94 ;  /* 0x0005385e01007387 */ /* 0x000fe80000100a00 */
[----:B------:R-:W-:Y:S04]  /*447c0*/  STL.64 [R1+0x540], R72 ;  /* 0x0005404801007387 */ /* 0x000fe80000100a00 */
[----:B------:R1:W-:Y:S04]  /*447d0*/  STL.64 [R1+0x548], R74 ;  /* 0x0005484a01007387 */ /* 0x0003e80000100a00 */
[----:B------:R-:W-:Y:S04]  /*447e0*/  STL.64 [R1+0x550], R68 ;  /* 0x0005504401007387 */ /* 0x000fe80000100a00 */
[----:B------:R4:W-:Y:S01]  /*447f0*/  STL.64 [R1+0x558], R70 ;  /* 0x0005584601007387 */ /* 0x0009e20000100a00 */
[C---:B-1----:R-:W-:Y:S03]  /*44800*/  HMMA.1688.F32.TF32 R72, R76.reuse, R106, R212 ;  /* 0x0000006a4c48723c */ /* 0x042fe600000810d4 */
[----:B------:R-:W-:Y:S04]  /*44810*/  LDS R236, [R117+UR9+0x21100] ;  /* 0x0211000975ec7984 */ /* 0x000fe80008000800 */
[----:B------:R-:W-:Y:S01]  /*44820*/  LDS R238, [R117+UR9+0x21900] ;  /* 0x0219000975ee7984 */ /* 0x000fe20008000800 */
[----:B----4-:R-:W-:Y:S03]  /*44830*/  HMMA.1688.F32.TF32 R68, R76, R102, R208 ;  /* 0x000000664c44723c */ /* 0x010fe600000810d0 */
[----:B------:R-:W-:Y:S04]  /*44840*/  STL.64 [R1+0x560], R84 ;  /* 0x0005605401007387 */ /* 0x000fe80000100a00 */
[----:B------:R1:W-:Y:S01]  /*44850*/  STL.64 [R1+0x568], R86 ;  /* 0x0005685601007387 */ /* 0x0003e20000100a00 */
[----:B------:R-:W-:Y:S03]  /*44860*/  HMMA.1688.F32.TF32 R168, R64, R62, R168 ;  /* 0x0000003e40a8723c */ /* 0x000fe600000810a8 */
[----:B------:R-:W-:Y:S04]  /*44870*/  LDS R237, [R144+UR9+0x21100] ;  /* 0x0211000990ed7984 */ /* 0x000fe80008000800 */
[----:B------:R-:W-:Y:S01]  /*44880*/  STL.64 [R1+0x570], R72 ;  /* 0x0005704801007387 */ /* 0x000fe20000100a00 */
[C---:B-1----:R-:W-:Y:S03]  /*44890*/  HMMA.1688.F32.TF32 R84, R76.reuse, R98, R204 ;  /* 0x000000624c54723c */ /* 0x042fe600000810cc */
[----:B------:R1:W-:Y:S04]  /*448a0*/  STL.64 [R1+0x578], R74 ;  /* 0x0005784a01007387 */ /* 0x0003e80000100a00 */
[----:B------:R-:W-:Y:S04]  /*448b0*/  STL.64 [R1+0x580], R68 ;  /* 0x0005804401007387 */ /* 0x000fe80000100a00 */
[----:B------:R4:W-:Y:S01]  /*448c0*/  STL.64 [R1+0x588], R70 ;  /* 0x0005884601007387 */ /* 0x0009e20000100a00 */
[C---:B-1----:R-:W-:Y:S03]  /*448d0*/  HMMA.1688.F32.TF32 R72, R76.reuse, R54, R200 ;  /* 0x000000364c48723c */ /* 0x042fe600000810c8 */
[----:B------:R-:W1:Y:S05]  /*448e0*/  LDS R239, [R144+UR9+0x21900] ;  /* 0x0219000990ef7984 */ /* 0x000e6a0008000800 */
[C---:B----4-:R-:W-:Y:S01]  /*448f0*/  HMMA.1688.F32.TF32 R68, R76.reuse, R50, R196 ;  /* 0x000000324c44723c */ /* 0x050fe200000810c4 */
[----:B------:R-:W-:Y:S04]  /*44900*/  STL.64 [R1+0x590], R84 ;  /* 0x0005905401007387 */ /* 0x000fe80000100a00 */
[----:B------:R4:W-:Y:S06]  /*44910*/  STL.64 [R1+0x598], R86 ;  /* 0x0005985601007387 */ /* 0x0009ec0000100a00 */
[----:B------:R-:W-:Y:S04]  /*44920*/  STL.64 [R1+0x5a0], R72 ;  /* 0x0005a04801007387 */ /* 0x000fe80000100a00 */
[----:B------:R1:W-:Y:S01]  /*44930*/  STL.64 [R1+0x5a8], R74 ;  /* 0x0005a84a01007387 */ /* 0x0003e20000100a00 */
[C---:B----4-:R-:W-:Y:S03]  /*44940*/  HMMA.1688.F32.TF32 R84, R76.reuse, R46, R192 ;  /* 0x0000002e4c54723c */ /* 0x050fe600000810c0 */
[----:B------:R-:W-:Y:S04]  /*44950*/  STL.64 [R1+0x5b0], R68 ;  /* 0x0005b04401007387 */ /* 0x000fe80000100a00 */
[----:B------:R4:W-:Y:S01]  /*44960*/  STL.64 [R1+0x5b8], R70 ;  /* 0x0005b84601007387 */ /* 0x0009e20000100a00 */
[C---:B-1----:R-:W-:Y:S08]  /*44970*/  HMMA.1688.F32.TF32 R72, R76.reuse, R42, R184 ;  /* 0x0000002a4c48723c */ /* 0x042ff000000810b8 */
[----:B----4-:R-:W-:Y:S03]  /*44980*/  HMMA.1688.F32.TF32 R68, R76, R38, R180 ;  /* 0x000000264c44723c */ /* 0x010fe600000810b4 */
[----:B------:R-:W-:Y:S04]  /*44990*/  STL.64 [R1+0x5c0], R84 ;  /* 0x0005c05401007387 */ /* 0x000fe80000100a00 */
[----:B------:R-:W-:Y:S04]  /*449a0*/  STL.64 [R1+0x5c8], R86 ;  /* 0x0005c85601007387 */ /* 0x000fe80000100a00 */
[----:B------:R-:W-:Y:S04]  /*449b0*/  STL.64 [R1+0x5e0], R72 ;  /* 0x0005e04801007387 */ /* 0x000fe80000100a00 */
[----:B------:R-:W-:Y:S04]  /*449c0*/  STL.64 [R1+0x5e8], R74 ;  /* 0x0005e84a01007387 */ /* 0x000fe80000100a00 */
[----:B------:R-:W4:Y:S04]  /*449d0*/  LDL.LU R184, [R1+0xa30] ;  /* 0x000a300001b87983 */ /* 0x000f280000300800 */
[----:B------:R-:W-:Y:S04]  /*449e0*/  STL.64 [R1+0x5d0], R68 ;  /* 0x0005d04401007387 */ /* 0x000fe80000100a00 */
        /* <DEDUP_REMOVED lines=9> */
[----:B------:R-:W-:Y:S01]  /*44a80*/  STL.64 [R1+0x4a30], R168 ;  /* 0x004a30a801007387 */ /* 0x000fe20000100a00 */
[----:B--2---:R-:W-:-:S15]  /*44a90*/  HMMA.1688.F32.TF32 R80, R64, R58, R80 ;  /* 0x0000003a4050723c */ /* 0x004fde0000081050 */
[----:B------:R-:W-:-:S04]  /*44aa0*/  NOP ;  /* 0x0000000000007918 */ /* 0x000fc80000000000 */
[----:B------:R-:W-:Y:S04]  /*44ab0*/  STL.64 [R1+0x4a48], R82 ;  /* 0x004a485201007387 */ /* 0x000fe80000100a00 */
[----:B------:R-:W-:Y:S04]  /*44ac0*/  STL.64 [R1+0x4a40], R80 ;  /* 0x004a405001007387 */ /* 0x000fe80000100a00 */
        /* <DEDUP_REMOVED lines=8> */
[----:B------:R-:W1:Y:S04]  /*44b50*/  LDL.LU R196, [R1+0x940] ;  /* 0x0009400001c47983 */ /* 0x000e680000300800 */
[----:B------:R-:W1:Y:S04]  /*44b60*/  LDL.LU R197, [R1+0x944] ;  /* 0x0009440001c57983 */ /* 0x000e680000300800 */
[----:B------:R-:W1:Y:S04]  /*44b70*/  LDL.LU R198, [R1+0x948] ;  /* 0x0009480001c67983 */ /* 0x000e680000300800 */
[----:B------:R-:W1:Y:S01]  /*44b80*/  LDL.LU R199, [R1+0x94c] ;  /* 0x00094c0001c77983 */ /* 0x000e620000300800 */
[C---:B---3--:R-:W-:Y:S03]  /*44b90*/  HMMA.1688.F32.TF32 R76, R64.reuse, R22, R188 ;  /* 0x00000016404c723c */ /* 0x048fe600000810bc */
[----:B------:R-:W3:Y:S04]  /*44ba0*/  LDL.LU R192, [R1+0x8e0] ;  /* 0x0008e00001c07983 */ /* 0x000ee80000300800 */
[----:B------:R-:W3:Y:S04]  /*44bb0*/  LDL.LU R193, [R1+0x8e4] ;  /* 0x0008e40001c17983 */ /* 0x000ee80000300800 */
[----:B------:R-:W3:Y:S04]  /*44bc0*/  LDL.LU R194, [R1+0x8e8] ;  /* 0x0008e80001c27983 */ /* 0x000ee80000300800 */
[----:B------:R-:W3:Y:S04]  /*44bd0*/  LDL.LU R195, [R1+0x8ec] ;  /* 0x0008ec0001c37983 */ /* 0x000ee80000300800 */
[----:B------:R-:W-:Y:S04]  /*44be0*/  STL.64 [R1+0x4a58], R78 ;  /* 0x004a584e01007387 */ /* 0x000fe80000100a00 */
[----:B------:R-:W-:Y:S04]  /*44bf0*/  STL.64 [R1+0x4a50], R76 ;  /* 0x004a504c01007387 */ /* 0x000fe80000100a00 */
[----:B------:R-:W2:Y:S04]  /*44c00*/  LDL.LU R188, [R1+0x880] ;  /* 0x0008800001bc7983 */ /* 0x000ea80000300800 */
[----:B------:R-:W2:Y:S04]  /*44c10*/  LDL.LU R189, [R1+0x884] ;  /* 0x0008840001bd7983 */ /* 0x000ea80000300800 */
[----:B------:R-:W2:Y:S04]  /*44c20*/  LDL.LU R190, [R1+0x888] ;  /* 0x0008880001be7983 */ /* 0x000ea80000300800 */
[----:B------:R-:W2:Y:S01]  /*44c30*/  LDL.LU R191, [R1+0x88c] ;  /* 0x00088c0001bf7983 */ /* 0x000ea20000300800 */
[----:B----4-:R-:W-:-:S15]  /*44c40*/  HMMA.1688.F32.TF32 R212, R64, R18, R184 ;  /* 0x0000001240d4723c */ /* 0x010fde00000810b8 */
[----:B------:R-:W-:-:S04]  /*44c50*/  NOP ;  /* 0x0000000000007918 */ /* 0x000fc80000000000 */
[----:B------:R-:W-:Y:S04]  /*44c60*/  STL.64 [R1+0x4a68], R214 ;  /* 0x004a68d601007387 */ /* 0x000fe80000100a00 */
[----:B------:R-:W-:Y:S04]  /*44c70*/  STL.64 [R1+0x4a60], R212 ;  /* 0x004a60d401007387 */ /* 0x000fe80000100a00 */
[----:B------:R-:W4:Y:S04]  /*44c80*/  LDL.LU R184, [R1+0x810] ;  /* 0x0008100001b87983 */ /* 0x000f280000300800 */
[----:B------:R-:W4:Y:S04]  /*44c90*/  LDL.LU R185, [R1+0x814] ;  /* 0x0008140001b97983 */ /* 0x000f280000300800 */
[----:B------:R-:W4:Y:S04]  /*44ca0*/  LDL.LU R186, [R1+0x818] ;  /* 0x0008180001ba7983 */ /* 0x000f280000300800 */
[----:B------:R-:W4:Y:S01]  /*44cb0*/  LDL.LU R187, [R1+0x81c] ;  /* 0x00081c0001bb7983 */ /* 0x000f220000300800 */
[C---:B------:R-:W-:Y:S03]  /*44cc0*/  HMMA.1688.F32.TF32 R208, R64.reuse, R10, R180 ;  /* 0x0000000a40d0723c */ /* 0x040fe600000810b4 */
[----:B------:R-:W4:Y:S04]  /*44cd0*/  LDL.LU R180, [R1+0x830] ;  /* 0x0008300001b47983 */ /* 0x000f280000300800 */
[----:B------:R-:W4:Y:S04]  /*44ce0*/  LDL.LU R181, [R1+0x834] ;  /* 0x0008340001b57983 */ /* 0x000f280000300800 */
[----:B------:R-:W4:Y:S04]  /*44cf0*/  LDL.LU R182, [R1+0x838] ;  /* 0x0008380001b67983 */ /* 0x000f280000300800 */
[----:B------:R-:W4:Y:S04]  /*44d00*/  LDL.LU R183, [R1+0x83c] ;  /* 0x00083c0001b77983 */ /* 0x000f280000300800 */
[----:B------:R-:W-:Y:S04]  /*44d10*/  STL.64 [R1+0x4a78], R210 ;  /* 0x004a78d201007387 */ /* 0x000fe80000100a00 */
[----:B------:R-:W-:Y:S01]  /*44d20*/  STL.64 [R1+0x4a70], R208 ;  /* 0x004a70d001007387 */ /* 0x000fe20000100a00 */
[----:B-1----:R-:W-:-:S15]  /*44d30*/  HMMA.1688.F32.TF32 R68, R64, R30, R196 ;  /* 0x0000001e4044723c */ /* 0x002fde00000810c4 */
[----:B------:R-:W-:-:S04]  /*44d40*/  NOP ;  /* 0x0000000000007918 */ /* 0x000fc80000000000 */
[----:B------:R-:W-:Y:S01]  /*44d50*/  IMAD.MOV.U32 R216, RZ, RZ, R68 ;  /* 0x000000ffffd87224 */ /* 0x000fe200078e0044 */
[----:B------:R-:W-:Y:S01]  /*44d60*/  MOV R218, R70 ;  /* 0x0000004600da7202 */ /* 0x000fe20000000f00 */
[----:B------:R-:W-:Y:S02]  /*44d70*/  IMAD.MOV.U32 R217, RZ, RZ, R69 ;  /* 0x000000ffffd97224 */ /* 0x000fe400078e0045 */
[----:B------:R-:W-:Y:S02]  /*44d80*/  IMAD.MOV.U32 R219, RZ, RZ, R71 ;  /* 0x000000ffffdb7224 */ /* 0x000fe400078e0047 */
[----:B---3--:R-:W-:-:S15]  /*44d90*/  HMMA.1688.F32.TF32 R68, R64, R26, R192 ;  /* 0x0000001a4044723c */ /* 0x008fde00000810c0 */
[----:B------:R-:W-:-:S04]  /*44da0*/  NOP ;  /* 0x0000000000007918 */ /* 0x000fc80000000000 */
[----:B------:R-:W-:Y:S01]  /*44db0*/  IMAD.MOV.U32 R121, RZ, RZ, R68 ;  /* 0x000000ffff797224 */ /* 0x000fe200078e0044 */
[----:B------:R-:W-:Y:S01]  /*44dc0*/  MOV R152, R70 ;  /* 0x0000004600987202 */ /* 0x000fe20000000f00 */
[----:B------:R-:W-:Y:S02]  /*44dd0*/  IMAD.MOV.U32 R153, RZ, RZ, R69 ;  /* 0x000000ffff997224 */ /* 0x000fe400078e0045 */
[----:B------:R-:W-:Y:S02]  /*44de0*/  IMAD.MOV.U32 R128, RZ, RZ, R71 ;  /* 0x000000ffff807224 */ /* 0x000fe400078e0047 */
[----:B--2---:R-:W-:-:S15]  /*44df0*/  HMMA.1688.F32.TF32 R68, R64, R14, R188 ;  /* 0x0000000e4044723c */ /* 0x004fde00000810bc */
[----:B------:R-:W-:-:S04]  /*44e00*/  NOP ;  /* 0x0000000000007918 */ /* 0x000fc80000000000 */
[----:B------:R-:W-:Y:S01]  /*44e10*/  IMAD.MOV.U32 R125, RZ, RZ, R68 ;  /* 0x000000ffff7d7224 */ /* 0x000fe200078e0044 */
[----:B------:R-:W-:Y:S01]  /*44e20*/  MOV R156, R70 ;  /* 0x00000046009c7202 */ /* 0x000fe20000000f00 */
[----:B------:R-:W-:Y:S02]  /*44e30*/  IMAD.MOV.U32 R157, RZ, RZ, R69 ;  /* 0x000000ffff9d7224 */ /* 0x000fe400078e0045 */
[----:B------:R-:W-:Y:S01]  /*44e40*/  IMAD.MOV.U32 R124, RZ, RZ, R71 ;  /* 0x000000ffff7c7224 */ /* 0x000fe200078e0047 */
[C---:B------:R-:W-:Y:S08]  /*44e50*/  HMMA.1688.F32.TF32 R204, R64.reuse, R6, R204 ;  /* 0x0000000640cc723c */ /* 0x040ff000000810cc */
[C---:B------:R-:W-:Y:S11]  /*44e60*/  HMMA.1688.F32.TF32 R200, R64.reuse, R34, R200 ;  /* 0x0000002240c8723c */ /* 0x040ff600000810c8 */
[----:B------:R-:W-:Y:S04]  /*44e70*/  STL.64 [R1+0x4a98], R206 ;  /* 0x004a98ce01007387 */ /* 0x000fe80000100a00 */
[----:B------:R-:W-:Y:S01]  /*44e80*/  STL.64 [R1+0x4a90], R204 ;  /* 0x004a90cc01007387 */ /* 0x000fe20000100a00 */
[----:B----4-:R-:W-:Y:S03]  /*44e90*/  HMMA.1688.F32.TF32 R68, R64, R162, R184 ;  /* 0x000000a24044723c */ /* 0x010fe600000810b8 */
[----:B------:R-:W-:-:S15]  /*44ea0*/  STL.64 [R1+0x4aa8], R202 ;  /* 0x004aa8ca01007387 */ /* 0x000fde0000100a00 */
[----:B------:R-:W-:Y:S01]  /*44eb0*/  NOP ;  /* 0x0000000000007918 */ /* 0x000fe20000000000 */
[----:B------:R-:W-:Y:S01]  /*44ec0*/  IMAD.MOV.U32 R133, RZ, RZ, R68 ;  /* 0x000000ffff857224 */ /* 0x000fe200078e0044 */
[----:B------:R-:W-:Y:S01]  /*44ed0*/  MOV R129, R70 ;  /* 0x0000004600817202 */ /* 0x000fe20000000f00 */
[----:B------:R-:W-:Y:S02]  /*44ee0*/  IMAD.MOV.U32 R132, RZ, RZ, R69 ;  /* 0x000000ffff847224 */ /* 0x000fe400078e0045 */
[----:B------:R-:W-:Y:S02]  /*44ef0*/  IMAD.MOV.U32 R136, RZ, RZ, R71 ;  /* 0x000000ffff887224 */ /* 0x000fe400078e0047 */
[C---:B------:R-:W-:Y:S01]  /*44f00*/  HMMA.1688.F32.TF32 R68, R64.reuse, R158, R180 ;  /* 0x0000009e4044723c */ /* 0x040fe200000810b4 */
[----:B------:R-:W-:Y:S04]  /*44f10*/  STL.64 [R1+0x4aa0], R200 ;  /* 0x004aa0c801007387 */ /* 0x000fe80000100a00 */
[----:B------:R-:W-:Y:S04]  /*44f20*/  STL [R1+0x4934], R152 ;  /* 0x0049349801007387 */ /* 0x000fe80000100800 */
[----:B------:R-:W-:Y:S04]  /*44f30*/  STL [R1+0x4930], R153 ;  /* 0x0049309901007387 */ /* 0x000fe80000100800 */
[----:B------:R-:W-:Y:S04]  /*44f40*/  STL [R1+0x492c], R121 ;  /* 0x00492c7901007387 */ /* 0x000fe80000100800 */
[----:B------:R-:W2:Y:S04]  /*44f50*/  LDL.LU R184, [R1+0xbf0] ;  /* 0x000bf00001b87983 */ /* 0x000ea80000300800 */
[----:B------:R1:W-:Y:S04]  /*44f60*/  STL.64 [R1+0x5f0], R68 ;  /* 0x0005f04401007387 */ /* 0x0003e80000100a00 */
[----:B------:R3:W-:Y:S04]  /*44f70*/  STL.64 [R1+0x5f8], R70 ;  /* 0x0005f84601007387 */ /* 0x0007e80000100a00 */
[----:B------:R-:W2:Y:S04]  /*44f80*/  LDL.LU R185, [R1+0xbf4] ;  /* 0x000bf40001b97983 */ /* 0x000ea80000300800 */
[----:B------:R-:W2:Y:S04]  /*44f90*/  LDL.LU R186, [R1+0xbf8] ;  /* 0x000bf80001ba7983 */ /* 0x000ea80000300800 */
[----:B------:R-:W2:Y:S04]  /*44fa0*/  LDL.LU R187, [R1+0xbfc] ;  /* 0x000bfc0001bb7983 */ /* 0x000ea80000300800 */
        /* <DEDUP_REMOVED lines=34> */
[----:B---3--:R-:W2:Y:S04]  /*451d0*/  LDL.LU R70, [R1+0x958] ;  /* 0x0009580001467983 */ /* 0x008ea80000300800 */
[----:B------:R-:W2:Y:S04]  /*451e0*/  LDL.LU R71, [R1+0x95c] ;  /* 0x00095c0001477983 */ /* 0x000ea80000300800 */
[----:B------:R-:W3:Y:S04]  /*451f0*/  LDL.LU R172, [R1+0x930] ;  /* 0x0009300001ac7983 */ /* 0x000ee80000300800 */
[----:B------:R-:W3:Y:S04]  /*45200*/  LDL.LU R173, [R1+0x934] ;  /* 0x0009340001ad7983 */ /* 0x000ee80000300800 */
[----:B------:R-:W3:Y:S04]  /*45210*/  LDL.LU R174, [R1+0x938] ;  /* 0x0009380001ae7983 */ /* 0x000ee80000300800 */
[----:B------:R-:W3:Y:S04]  /*45220*/  LDL.LU R175, [R1+0x93c] ;  /* 0x00093c0001af7983 */ /* 0x000ee80000300800 */
        /* <DEDUP_REMOVED lines=64> */
[C---:B--2---:R-:W-:Y:S08]  /*45630*/  HMMA.1688.F32.TF32 R80, R64.reuse, R134, R80 ;  /* 0x000000864050723c */ /* 0x044ff00000081050 */
[----:B---3--:R-:W-:-:S15]  /*45640*/  HMMA.1688.F32.TF32 R200, R64, R154, R200 ;  /* 0x0000009a40c8723c */ /* 0x008fde00000810c8 */
[----:B------:R-:W-:-:S04]  /*45650*/  NOP ;  /* 0x0000000000007918 */ /* 0x000fc80000000000 */
[----:B------:R-:W-:Y:S04]  /*45660*/  STL.64 [R1+0x600], R200 ;  /* 0x000600c801007387 */ /* 0x000fe80000100a00 */
[----:B------:R1:W-:Y:S02]  /*45670*/  STL.64 [R1+0x608], R202 ;  /* 0x000608ca01007387 */ /* 0x0003e40000100a00 */
[C---:B-1----:R-:W-:Y:S08]  /*45680*/  HMMA.1688.F32.TF32 R200, R64.reuse, R150, R204 ;  /* 0x0000009640c8723c */ /* 0x042ff000000810cc */
[C---:B----4-:R-:W-:Y:S08]  /*45690*/  HMMA.1688.F32.TF32 R208, R64.reuse, R146, R208 ;  /* 0x0000009240d0723c */ /* 0x050ff000000810d0 */
[C---:B------:R-:W-:Y:S03]  /*456a0*/  HMMA.1688.F32.TF32 R204, R64.reuse, R142, R212 ;  /* 0x0000008e40cc723c */ /* 0x040fe600000810d4 */
[----:B------:R-:W-:Y:S04]  /*456b0*/  STL.64 [R1+0x610], R200 ;  /* 0x000610c801007387 */ /* 0x000fe80000100a00 */
[----:B------:R1:W-:Y:S02]  /*456c0*/  STL.64 [R1+0x618], R202 ;  /* 0x000618ca01007387 */ /* 0x0003e40000100a00 */
[C---:B-1----:R-:W-:Y:S08]  /*456d0*/  HMMA.1688.F32.TF32 R200, R64.reuse, R138, R76 ;  /* 0x0000008a40c8723c */ /* 0x042ff0000008104c */
[C---:B------:R-:W-:Y:S01]  /*456e0*/  HMMA.1688.F32.TF32 R76, R64.reuse, R130, R168 ;  /* 0x00000082404c723c */ /* 0x040fe200000810a8 */
        /* <DEDUP_REMOVED lines=8> */
[----:B------:R1:W-:Y:S04]  /*45770*/  STL.64 [R1+0x658], R82 ;  /* 0x0006585201007387 */ /* 0x0003e80000100a00 */
[----:B------:R-:W-:Y:S04]  /*45780*/  STL.64 [R1+0x660], R76 ;  /* 0x0006604c01007387 */ /* 0x000fe80000100a00 */
[----:B------:R2:W-:Y:S01]  /*45790*/  STL.64 [R1+0x668], R78 ;  /* 0x0006684e01007387 */ /* 0x0005e20000100a00 */
[C---:B-1----:R-:W-:Y:S08]  /*457a0*/  HMMA.1688.F32.TF32 R80, R64.reuse, R122, R220 ;  /* 0x0000007a4050723c */ /* 0x042ff000000810dc */
[C---:B--2---:R-:W-:Y:S01]  /*457b0*/  HMMA.1688.F32.TF32 R76, R64.reuse, R118, R224 ;  /* 0x00000076404c723c */ /* 0x044fe200000810e0 */
[----:B------:R-:W-:Y:S04]  /*457c0*/  STL.64 [R1+0x670], R168 ;  /* 0x000670a801007387 */ /* 0x000fe80000100a00 */
[----:B------:R1:W-:Y:S06]  /*457d0*/  STL.64 [R1+0x678], R170 ;  /* 0x000678aa01007387 */ /* 0x0003ec0000100a00 */
[----:B------:R-:W-:Y:S04]  /*457e0*/  STL.64 [R1+0x680], R80 ;  /* 0x0006805001007387 */ /* 0x000fe80000100a00 */
[----:B------:R2:W-:Y:S01]  /*457f0*/  STL.64 [R1+0x688], R82 ;  /* 0x0006885201007387 */ /* 0x0005e20000100a00 */
[C---:B-1----:R-:W-:Y:S03]  /*45800*/  HMMA.1688.F32.TF32 R168, R64.reuse, R114, R228 ;  /* 0x0000007240a8723c */ /* 0x042fe600000810e4 */
[----:B------:R-:W-:Y:S04]  /*45810*/  STL.64 [R1+0x690], R76 ;  /* 0x0006904c01007387 */ /* 0x000fe80000100a00 */
[----:B------:R1:W-:Y:S01]  /*45820*/  STL.64 [R1+0x698], R78 ;  /* 0x0006984e01007387 */ /* 0x0003e20000100a00 */
[C---:B--2---:R-:W-:Y:S08]  /*45830*/  HMMA.1688.F32.TF32 R80, R64.reuse, R110, R172 ;  /* 0x0000006e4050723c */ /* 0x044ff000000810ac */
[C---:B-1----:R-:W-:Y:S08]  /*45840*/  HMMA.1688.F32.TF32 R76, R64.reuse, R106, R68 ;  /* 0x0000006a404c723c */ /* 0x042ff00000081044 */
[C---:B------:R-:W-:Y:S01]  /*45850*/  HMMA.1688.F32.TF32 R68, R64.reuse, R102, R176 ;  /* 0x000000664044723c */ /* 0x040fe200000810b0 */
[----:B------:R-:W-:Y:S04]  /*45860*/  STL.64 [R1+0x6a0], R168 ;  /* 0x0006a0a801007387 */ /* 0x000fe80000100a00 */
[----:B------:R-:W-:Y:S04]  /*45870*/  STL.64 [R1+0x6a8], R170 ;  /* 0x0006a8aa01007387 */ /* 0x000fe80000100a00 */
        /* <DEDUP_REMOVED lines=17> */
[----:B-1----:R-:W-:Y:S03]  /*45990*/  HMMA.1688.F32.TF32 R68, R64, R38, R72 ;  /* 0x000000264044723c */ /* 0x002fe60000081048 */
[----:B------:R-:W-:Y:S04]  /*459a0*/  STL.64 [R1+0x710], R80 ;  /* 0x0007105001007387 */ /* 0x000fe80000100a00 */
[----:B------:R-:W-:Y:S04]  /*459b0*/  STL.64 [R1+0x718], R82 ;  /* 0x0007185201007387 */ /* 0x000fe80000100a00 */
[----:B------:R-:W-:Y:S04]  /*459c0*/  STL.64 [R1+0x730], R76 ;  /* 0x0007304c01007387 */ /* 0x000fe80000100a00 */
[----:B------:R-:W-:Y:S04]  /*459d0*/  STL.64 [R1+0x738], R78 ;  /* 0x0007384e01007387 */ /* 0x000fe80000100a00 */
[----:B------:R1:W-:Y:S04]  /*459e0*/  STL.64 [R1+0x720], R68 ;  /* 0x0007204401007387 */ /* 0x0003e80000100a00 */
[----:B------:R2:W-:Y:S04]  /*459f0*/  STL.64 [R1+0x728], R70 ;  /* 0x0007284601007387 */ /* 0x0005e80000100a00 */
        /* <DEDUP_REMOVED lines=20> */
[----:B-1----:R-:W3:Y:S04]  /*45b40*/  LDL.LU R68, [R1+0xa60] ;  /* 0x000a600001447983 */ /* 0x002ee80000300800 */
[----:B------:R-:W3:Y:S04]  /*45b50*/  LDL.LU R69, [R1+0xa64] ;  /* 0x000a640001457983 */ /* 0x000ee80000300800 */
[----:B--2---:R-:W3:Y:S04]  /*45b60*/  LDL.LU R70, [R1+0xa68] ;  /* 0x000a680001467983 */ /* 0x004ee80000300800 */
[----:B------:R-:W3:Y:S04]  /*45b70*/  LDL.LU R71, [R1+0xa6c] ;  /* 0x000a6c0001477983 */ /* 0x000ee80000300800 */
        /* <DEDUP_REMOVED lines=36> */
[C---:B------:R-:W-:Y:S03]  /*45dc0*/  HMMA.1688.F32.TF32 R64, R236.reuse, R62, R192 ;  /* 0x0000003eec40723c */ /* 0x040fe600000810c0 */
[----:B------:R-:W-:Y:S04]  /*45dd0*/  LDS R193, [R144+UR9+0x21180] ;  /* 0x0211800990c17984 */ /* 0x000fe80008000800 */
[----:B------:R1:W-:Y:S04]  /*45de0*/  LDS R195, [R144+UR9+0x21980] ;  /* 0x0219800990c37984 */ /* 0x0003e80008000800 */
[----:B------:R-:W-:Y:S04]  /*45df0*/  LDS R192, [R117+UR9+0x21180] ;  /* 0x0211800975c07984 */ /* 0x000fe80008000800 */
[----:B------:R-:W1:Y:S01]  /*45e00*/  LDS R194, [R117+UR9+0x21980] ;  /* 0x0219800975c27984 */ /* 0x000e620008000800 */
[----:B--2---:R-:W-:-:S15]  /*45e10*/  HMMA.1688.F32.TF32 R76, R236, R30, R232 ;  /* 0x0000001eec4c723c */ /* 0x004fde00000810e8 */
        /* <DEDUP_REMOVED lines=10> */
[----:B-1----:R-:W-:Y:S02]  /*45ec0*/  IMAD.MOV.U32 R144, RZ, RZ, R79 ;  /* 0x000000ffff907224 */ /* 0x002fe400078e004f */
[----:B----4-:R-:W-:-:S15]  /*45ed0*/  HMMA.1688.F32.TF32 R76, R236, R14, R168 ;  /* 0x0000000eec4c723c */ /* 0x010fde00000810a8 */
[----:B------:R-:W-:-:S04]  /*45ee0*/  NOP ;  /* 0x0000000000007918 */ /* 0x000fc80000000000 */
[----:B------:R-:W-:Y:S01]  /*45ef0*/  IMAD.MOV.U32 R149, RZ, RZ, R76 ;  /* 0x000000ffff957224 */ /* 0x000fe200078e004c */
[----:B------:R-:W-:Y:S01]  /*45f00*/  MOV R145, R78 ;  /* 0x0000004e00917202 */ /* 0x000fe20000000f00 */
[----:B------:R-:W-:Y:S02]  /*45f10*/  IMAD.MOV.U32 R148, RZ, RZ, R77 ;  /* 0x000000ffff947224 */ /* 0x000fe400078e004d */
[----:B------:R-:W-:Y:S02]  /*45f20*/  IMAD.MOV.U32 R3, RZ, RZ, R79 ;  /* 0x000000ffff037224 */ /* 0x000fe400078e004f */
[----:B------:R-:W-:-:S15]  /*45f30*/  HMMA.1688.F32.TF32 R76, R236, R162, R220 ;  /* 0x000000a2ec4c723c */ /* 0x000fde00000810dc */
[----:B------:R-:W-:-:S04]  /*45f40*/  NOP ;  /* 0x0000000000007918 */ /* 0x000fc80000000000 */
[----:B------:R-:W-:Y:S01]  /*45f50*/  IMAD.MOV.U32 R152, RZ, RZ, R76 ;  /* 0x000000ffff987224 */ /* 0x000fe200078e004c */
[----:B------:R-:W-:Y:S01]  /*45f60*/  MOV R121, R78 ;  /* 0x0000004e00797202 */ /* 0x000fe20000000f00 */
[----:B------:R-:W-:Y:S02]  /*45f70*/  IMAD.MOV.U32 R153, RZ, RZ, R77 ;  /* 0x000000ffff997224 */ /* 0x000fe400078e004d */
[----:B------:R-:W-:Y:S02]  /*45f80*/  IMAD.MOV.U32 R120, RZ, RZ, R79 ;  /* 0x000000ffff787224 */ /* 0x000fe400078e004f */
[C---:B------:R-:W-:Y:S08]  /*45f90*/  HMMA.1688.F32.TF32 R76, R236.reuse, R158, R224 ;  /* 0x0000009eec4c723c */ /* 0x040ff000000810e0 */
[C---:B------:R-:W-:Y:S08]  /*45fa0*/  HMMA.1688.F32.TF32 R168, R236.reuse, R154, R228 ;  /* 0x0000009aeca8723c */ /* 0x040ff000000810e4 */
[C---:B------:R-:W-:Y:S03]  /*45fb0*/  HMMA.1688.F32.TF32 R80, R236.reuse, R150, R172 ;  /* 0x00000096ec50723c */ /* 0x040fe600000810ac */
[----:B------:R-:W-:Y:S04]  /*45fc0*/  STL.64 [R1+0x740], R76 ;  /* 0x0007404c01007387 */ /* 0x000fe80000100a00 */
[----:B------:R1:W-:Y:S02]  /*45fd0*/  STL.64 [R1+0x748], R78 ;  /* 0x0007484e01007387 */ /* 0x0003e40000100a00 */
        /* <DEDUP_REMOVED lines=22> */
[----:B------:R1:W-:Y:S04]  /*46140*/  STL.64 [R1+0x7f0], R80 ;  /* 0x0007f05001007387 */ /* 0x0003e80000100a00 */
[----:B------:R2:W-:Y:S04]  /*46150*/  STL.64 [R1+0x7f8], R82 ;  /* 0x0007f85201007387 */ /* 0x0005e80000100a00 */
[----:B------:R-:W3:Y:S04]  /*46160*/  LDL.LU R244, [R1+0xd50] ;  /* 0x000d500001f47983 */ /* 0x000ee80000300800 */
[----:B------:R4:W-:Y:S04]  /*46170*/  STL.64 [R1+0x800], R76 ;  /* 0x0008004c01007387 */ /* 0x0009e80000100a00 */
[----:B------:R1:W-:Y:S04]  /*46180*/  STL.64 [R1+0x808], R78 ;  /* 0x0008084e01007387 */ /* 0x0003e80000100a00 */
[----:B------:R1:W-:Y:S04]  /*46190*/  STL.64 [R1+0x810], R68 ;  /* 0x0008104401007387 */ /* 0x0003e80000100a00 */
[----:B------:R-:W-:Y:S04]  /*461a0*/  STL.64 [R1+0x818], R70 ;  /* 0x0008184601007387 */ /* 0x000fe80000100a00 */
        /* <DEDUP_REMOVED lines=16> */
[----:B------:R-:W3:Y:S01]  /*462b0*/  LDL.LU R20, [R1+0x4af8] ;  /* 0x004af80001147983 */ /* 0x000ee20000300800 */
[----:B------:R-:W-:Y:S01]  /*462c0*/  MOV R224, R61 ;  /* 0x0000003d00e07202 */ /* 0x000fe20000000f00 */
[----:B------:R-:W-:-:S02]  /*462d0*/  IMAD.MOV.U32 R225, RZ, RZ, R60 ;  /* 0x000000ffffe17224 */ /* 0x000fc400078e003c */
[----:B------:R-:W4:Y:S01]  /*462e0*/  LDL.LU R61, [R1+0x4af4] ;  /* 0x004af400013d7983 */ /* 0x000f220000300800 */
[----:B------:R-:W-:Y:S02]  /*462f0*/  IMAD.MOV.U32 R226, RZ, RZ, R57 ;  /* 0x000000ffffe27224 */ /* 0x000fe400078e0039 */
[----:B------:R-:W-:Y:S01]  /*46300*/  IMAD.MOV.U32 R227, RZ, RZ, R56 ;  /* 0x000000ffffe37224 */ /* 0x000fe200078e0038 */
[----:B------:R-:W4:Y:S04]  /*46310*/  LDL.LU R60, [R1+0x4af0] ;  /* 0x004af000013c7983 */ /* 0x000f280000300800 */
[----:B------:R-:W4:Y:S04]  /*46320*/  LDL.LU R57, [R1+0x4aec] ;  /* 0x004aec0001397983 */ /* 0x000f280000300800 */
[----:B------:R-:W4:Y:S04]  /*46330*/  LDL.LU R56, [R1+0x4ae8] ;  /* 0x004ae80001387983 */ /* 0x000f280000300800 */
[----:B------:R-:W4:Y:S04]  /*46340*/  LDL.LU R220, [R1+0xbc0] ;  /* 0x000bc00001dc7983 */ /* 0x000f280000300800 */
[----:B------:R-:W4:Y:S01]  /*46350*/  LDL.LU R221, [R1+0xbc4] ;  /* 0x000bc40001dd7983 */ /* 0x000f220000300800 */
[----:B--2---:R-:W-:Y:S01]  /*46360*/  IMAD.MOV.U32 R223, RZ, RZ, R21 ;  /* 0x000000ffffdf7224 */ /* 0x004fe200078e0015 */
[----:B---3--:R-:W-:-:S02]  /*46370*/  MOV R222, R20 ;  /* 0x0000001400de7202 */ /* 0x008fc40000000f00 */
[----:B------:R-:W2:Y:S04]  /*46380*/  LDL.LU R20, [R1+0x4ae4] ;  /* 0x004ae40001147983 */ /* 0x000ea80000300800 */
[----:B------:R-:W3:Y:S04]  /*46390*/  LDL.LU R21, [R1+0x4ae0] ;  /* 0x004ae00001157983 */ /* 0x000ee80000300800 */
[----:B-1----:R-:W3:Y:S04]  /*463a0*/  LDL.LU R80, [R1+0xb80] ;  /* 0x000b800001507983 */ /* 0x002ee80000300800 */
[----:B------:R-:W3:Y:S04]  /*463b0*/  LDL.LU R81, [R1+0xb84] ;  /* 0x000b840001517983 */ /* 0x000ee80000300800 */
[----:B------:R-:W3:Y:S04]  /*463c0*/  LDL.LU R82, [R1+0xb88] ;  /* 0x000b880001527983 */ /* 0x000ee80000300800 */
[----:B------:R-:W3:Y:S04]  /*463d0*/  LDL.LU R83, [R1+0xb8c] ;  /* 0x000b8c0001537983 */ /* 0x000ee80000300800 */
[----:B----4-:R-:W4:Y:S04]  /*463e0*/  LDL.LU R76, [R1+0xb70] ;  /* 0x000b7000014c7983 */ /* 0x010f280000300800 */
[----:B------:R-:W4:Y:S01]  /*463f0*/  LDL.LU R77, [R1+0xb74] ;  /* 0x000b7400014d7983 */ /* 0x000f220000300800 */
[----:B--2---:R-:W-:-:S02]  /*46400*/  IMAD.MOV.U32 R79, RZ, RZ, R20 ;  /* 0x000000ffff4f7224 */ /* 0x004fc400078e0014 */
[----:B---3--:R-:W-:Y:S02]  /*46410*/  IMAD.MOV.U32 R78, RZ, RZ, R21 ;  /* 0x000000ffff4e7224 */ /* 0x008fe400078e0015 */
[----:B------:R-:W2:Y:S04]  /*46420*/  LDL.LU R21, [R1+0x4adc] ;  /* 0x004adc0001157983 */ /* 0x000ea80000300800 */
        /* <DEDUP_REMOVED lines=17> */
[----:B------:R-:W-:Y:S01]  /*46540*/  MOV R170, R60 ;  /* 0x0000003c00aa7202 */ /* 0x000fe20000000f00 */
[----:B------:R-:W-:Y:S02]  /*46550*/  IMAD.MOV.U32 R171, RZ, RZ, R61 ;  /* 0x000000ffffab7224 */ /* 0x000fe400078e003d */
[----:B--2---:R-:W-:Y:S01]  /*46560*/  IMAD.MOV.U32 R211, RZ, RZ, R21 ;  /* 0x000000ffffd37224 */ /* 0x004fe200078e0015 */
[----:B---3--:R-:W-:Y:S02]  /*46570*/  MOV R210, R20 ;  /* 0x0000001400d27202 */ /* 0x008fe40000000f00 */
[----:B------:R-:W2:Y:S04]  /*46580*/  LDL.LU R20, [R1+0x4ad4] ;  /* 0x004ad40001147983 */ /* 0x000ea80000300800 */
[----:B------:R-:W3:Y:S04]  /*46590*/  LDL.LU R21, [R1+0x4ad0] ;  /* 0x004ad00001157983 */ /* 0x000ee80000300800 */
[----:B------:R-:W2:Y:S04]  /*465a0*/  LDL.LU R56, [R1+0x4acc] ;  /* 0x004acc0001387983 */ /* 0x000ea80000300800 */
[----:B------:R-:W2:Y:S04]  /*465b0*/  LDL.LU R57, [R1+0x4ac8] ;  /* 0x004ac80001397983 */ /* 0x000ea80000300800 */
[----:B------:R-:W2:Y:S04]  /*465c0*/  LDL.LU R60, [R1+0x4ac4] ;  /* 0x004ac400013c7983 */ /* 0x000ea80000300800 */
[----:B------:R-:W3:Y:S04]  /*465d0*/  LDL.LU R61, [R1+0x4ac0] ;  /* 0x004ac000013d7983 */ /* 0x000ee80000300800 */
[----:B------:R-:W4:Y:S04]  /*465e0*/  LDL.LU R92, [R1+0xe80] ;  /* 0x000e8000015c7983 */ /* 0x000f280000300800 */
[----:B------:R-:W4:Y:S04]  /*465f0*/  LDL.LU R93, [R1+0xe84] ;  /* 0x000e8400015d7983 */ /* 0x000f280000300800 */
[----:B------:R-:W4:Y:S04]  /*46600*/  LDL.LU R94, [R1+0xe88] ;  /* 0x000e8800015e7983 */ /* 0x000f280000300800 */
[----:B------:R-:W4:Y:S01]  /*46610*/  LDL.LU R95, [R1+0xe8c] ;  /* 0x000e8c00015f7983 */ /* 0x000f220000300800 */
[----:B--2---:R-:W-:-:S03]  /*46620*/  IMAD.MOV.U32 R240, RZ, RZ, R60 ;  /* 0x000000fffff07224 */ /* 0x004fc600078e003c */
[----:B------:R-:W2:Y:S01]  /*46630*/  LDL.LU R60, [R1+0x4abc] ;  /* 0x004abc00013c7983 */ /* 0x000ea20000300800 */
[----:B---3--:R-:W-:-:S03]  /*46640*/  IMAD.MOV.U32 R241, RZ, RZ, R61 ;  /* 0x000000fffff17224 */ /* 0x008fc600078e003d */
[----:B------:R-:W3:Y:S04]  /*46650*/  LDL.LU R61, [R1+0x4ab8] ;  /* 0x004ab800013d7983 */ /* 0x000ee80000300800 */
[----:B------:R-:W3:Y:S04]  /*46660*/  LDL.LU R242, [R1+0xda8] ;  /* 0x000da80001f27983 */ /* 0x000ee80000300800 */
[----:B------:R-:W3:Y:S04]  /*46670*/  LDL.LU R243, [R1+0xdac] ;  /* 0x000dac0001f37983 */ /* 0x000ee80000300800 */
[----:B------:R-:W3:Y:S04]  /*46680*/  LDL.LU R176, [R1+0xdf0] ;  /* 0x000df00001b07983 */ /* 0x000ee80000300800 */
[----:B------:R-:W3:Y:S01]  /*46690*/  LDL.LU R177, [R1+0xdf4] ;  /* 0x000df40001b17983 */ /* 0x000ee20000300800 */
[C---:B----4-:R-:W-:Y:S08]  /*466a0*/  HMMA.1688.F32.TF32 R200, R236.reuse, R114, R200 ;  /* 0x00000072ecc8723c */ /* 0x050ff000000810c8 */
[C---:B------:R-:W-:Y:S08]  /*466b0*/  HMMA.1688.F32.TF32 R208, R236.reuse, R106, R208 ;  /* 0x0000006aecd0723c */ /* 0x040ff000000810d0 */
[----:B------:R-:W-:Y:S01]  /*466c0*/  HMMA.1688.F32.TF32 R80, R236, R54, R80 ;  /* 0x00000036ec50723c */ /* 0x000fe20000081050 */
[----:B--2---:R-:W-:-:S02]  /*466d0*/  MOV R178, R60 ;  /* 0x0000003c00b27202 */ /* 0x004fc40000000f00 */
[----:B------:R-:W2:Y:S01]  /*466e0*/  LDL.LU R60, [R1+0x4ab4] ;  /* 0x004ab400013c7983 */ /* 0x000ea20000300800 */
[----:B---3--:R-:W-:-:S03]  /*466f0*/  IMAD.MOV.U32 R179, RZ, RZ, R61 ;  /* 0x000000ffffb37224 */ /* 0x008fc600078e003d */
[----:B------:R-:W3:Y:S04]  /*46700*/  LDL.LU R61, [R1+0x4ab0] ;  /* 0x004ab000013d7983 */ /* 0x000ee80000300800 */
[----:B------:R-:W4:Y:S04]  /*46710*/  LDL.LU R172, [R1+0xe20] ;  /* 0x000e200001ac7983 */ /* 0x000f280000300800 */
[----:B------:R-:W4:Y:S04]  /*46720*/  LDL.LU R173, [R1+0xe24] ;  /* 0x000e240001ad7983 */ /* 0x000f280000300800 */
[----:B------:R-:W4:Y:S04]  /*46730*/  LDL.LU R174, [R1+0xe28] ;  /* 0x000e280001ae7983 */ /* 0x000f280000300800 */
[----:B------:R-:W4:Y:S04]  /*46740*/  LDL.LU R175, [R1+0xe2c] ;  /* 0x000e2c0001af7983 */ /* 0x000f280000300800 */
[----:B------:R-:W4:Y:S04]  /*46750*/  LDL.LU R68, [R1+0xe00] ;  /* 0x000e000001447983 */ /* 0x000f280000300800 */
[----:B------:R-:W4:Y:S04]  /*46760*/  LDL.LU R69, [R1+0xe04] ;  /* 0x000e040001457983 */ /* 0x000f280000300800 */
[----:B------:R-:W-:Y:S04]  /*46770*/  STL.64 [R1+0x820], R200 ;  /* 0x000820c801007387 */ /* 0x000fe80000100a00 */
[----:B------:R1:W-:Y:S02]  /*46780*/  STL.64 [R1+0x828], R202 ;  /* 0x000828ca01007387 */ /* 0x0003e40000100a00 */
[C---:B-1----:R-:W-:Y:S08]  /*46790*/  HMMA.1688.F32.TF32 R200, R236.reuse, R110, R204 ;  /* 0x0000006eecc8723c */ /* 0x042ff000000810cc */
[C---:B------:R-:W-:Y:S11]  /*467a0*/  HMMA.1688.F32.TF32 R204, R236.reuse, R102, R212 ;  /* 0x00000066eccc723c */ /* 0x040ff600000810d4 */
        /* <DEDUP_REMOVED lines=14> */
[----:B------:R1:W-:Y:S02]  /*46890*/  STL.64 [R1+0x978], R78 ;  /* 0x0009784e01007387 */ /* 0x0003e40000100a00 */
[C---:B-1----:R-:W-:Y:S08]  /*468a0*/  HMMA.1688.F32.TF32 R80, R236.reuse, R42, R224 ;  /* 0x0000002aec50723c */ /* 0x042ff000000810e0 */
[----:B------:R-:W-:Y:S01]  /*468b0*/  HMMA.1688.F32.TF32 R76, R236, R38, R228 ;  /* 0x00000026ec4c723c */ /* 0x000fe200000810e4 */
[----:B------:R1:W-:Y:S01]  /*468c0*/  STL.64 [R1+0x980], R168 ;  /* 0x000980a801007387 */ /* 0x0003e20000100a00 */
[----:B------:R-:W-:-:S02]  /*468d0*/  IMAD.MOV.U32 R250, RZ, RZ, R21 ;  /* 0x000000fffffa7224 */ /* 0x000fc400078e0015 */
[----:B------:R-:W-:Y:S01]  /*468e0*/  IMAD.MOV.U32 R251, RZ, RZ, R20 ;  /* 0x000000fffffb7224 */ /* 0x000fe200078e0014 */
[----:B------:R1:W-:Y:S03]  /*468f0*/  STL.64 [R1+0x988], R170 ;  /* 0x000988aa01007387 */ /* 0x0003e60000100a00 */
[-C--:B------:R-:W-:Y:S03]  /*46900*/  HMMA.1688.F32.TF32 R84, R236, R22.reuse, R84 ;  /* 0x00000016ec54723c */ /* 0x080fe60000081054 */
[----:B------:R1:W-:Y:S04]  /*46910*/  STL.64 [R1+0x9a0], R80 ;  /* 0x0009a05001007387 */ /* 0x0003e80000100a00 */
[----:B------:R1:W-:Y:S01]  /*46920*/  STL.64 [R1+0x9a8], R82 ;  /* 0x0009a85201007387 */ /* 0x0003e20000100a00 */
[----:B------:R-:W-:Y:S01]  /*46930*/  HMMA.1688.F32.TF32 R20, R192, R22, R72 ;  /* 0x00000016c014723c */ /* 0x000fe20000081048 */
[----:B------:R-:W-:-:S02]  /*46940*/  IMAD.MOV.U32 R74, RZ, RZ, R5 ;  /* 0x000000ffff4a7224 */ /* 0x000fc400078e0005 */
[----:B------:R1:W-:Y:S01]  /*46950*/  STL.64 [R1+0x990], R76 ;  /* 0x0009904c01007387 */ /* 0x0003e20000100a00 */
[----:B------:R-:W-:-:S03]  /*46960*/  IMAD.MOV.U32 R75, RZ, RZ, R4 ;  /* 0x000000ffff4b7224 */ /* 0x000fc600078e0004 */
[----:B------:R1:W-:Y:S01]  /*46970*/  STL.64 [R1+0x998], R78 ;  /* 0x0009984e01007387 */ /* 0x0003e20000100a00 */
[-C--:B------:R-:W-:Y:S08]  /*46980*/  HMMA.1688.F32.TF32 R184, R236, R6.reuse, R184 ;  /* 0x00000006ecb8723c */ /* 0x080ff000000810b8 */
[----:B------:R-:W-:Y:S01]  /*46990*/  HMMA.1688.F32.TF32 R4, R192, R6, R176 ;  /* 0x00000006c004723c */ /* 0x000fe200000810b0 */
[----:B------:R-:W4:Y:S04]  /*469a0*/  LDL.LU R176, [R1+0xd10] ;  /* 0x000d100001b07983 */ /* 0x000f280000300800 */
[----:B------:R-:W4:Y:S03]  /*469b0*/  LDL.LU R177, [R1+0xd14] ;  /* 0x000d140001b17983 */ /* 0x000f260000300800 */
[C---:B------:R-:W-:Y:S01]  /*469c0*/  HMMA.1688.F32.TF32 R196, R236.reuse, R18, R196 ;  /* 0x00000012ecc4723c */ /* 0x040fe200000810c4 */
[----:B------:R-:W4:Y:S04]  /*469d0*/  LDL.LU R178, [R1+0xd18] ;  /* 0x000d180001b27983 */ /* 0x000f280000300800 */
[----:B------:R-:W4:Y:S03]  /*469e0*/  LDL.LU R179, [R1+0xd1c] ;  /* 0x000d1c0001b37983 */ /* 0x000f260000300800 */
[C---:B------:R-:W-:Y:S08]  /*469f0*/  HMMA.1688.F32.TF32 R88, R236.reuse, R58, R88 ;  /* 0x0000003aec58723c */ /* 0x040ff00000081058 */
[C---:B------:R-:W-:Y:S08]  /*46a00*/  HMMA.1688.F32.TF32 R188, R236.reuse, R10, R188 ;  /* 0x0000000aecbc723c */ /* 0x040ff000000810bc */
[----:B------:R-:W-:Y:S01]  /*46a10*/  HMMA.1688.F32.TF32 R180, R236, R34, R180 ;  /* 0x00000022ecb4723c */ /* 0x000fe200000810b4 */
[----:B--2---:R-:W-:-:S02]  /*46a20*/  IMAD.MOV.U32 R71, RZ, RZ, R60 ;  /* 0x000000ffff477224 */ /* 0x004fc400078e003c */
[----:B---3--:R-:W-:-:S05]  /*46a30*/  IMAD.MOV.U32 R70, RZ, RZ, R61 ;  /* 0x000000ffff467224 */ /* 0x008fca00078e003d */
[----:B------:R-:W-:Y:S01]  /*46a40*/  HMMA.1688.F32.TF32 R60, R192, R62, R92 ;  /* 0x0000003ec03c723c */ /* 0x000fe2000008105c */
[----:B------:R-:W-:Y:S02]  /*46a50*/  IMAD.MOV.U32 R94, RZ, RZ, R17 ;  /* 0x000000ffff5e7224 */ /* 0x000fe400078e0011 */
[----:B------:R-:W-:-:S05]  /*46a60*/  IMAD.MOV.U32 R95, RZ, RZ, R16 ;  /* 0x000000ffff5f7224 */ /* 0x000fca00078e0010 */
[----:B----4-:R-:W-:Y:S01]  /*46a70*/  HMMA.1688.F32.TF32 R16, R192, R18, R172 ;  /* 0x00000012c010723c */ /* 0x010fe200000810ac */
        /* <DEDUP_REMOVED lines=48> */
[----:B------:R-:W-:Y:S01]  /*46d80*/  MOV R72, R9 ;  /* 0x0000000900487202 */ /* 0x000fe20000000f00 */
[----:B------:R-:W-:-:S02]  /*46d90*/  IMAD.MOV.U32 R73, RZ, RZ, R8 ;  /* 0x000000ffff497224 */ /* 0x000fc400078e0008 */
[----:B------:R-:W-:Y:S01]  /*46da0*/  HMMA.1688.F32.TF32 R8, R192, R10, R68 ;  /* 0x0000000ac008723c */ /* 0x000fe20000081044 */
[----:B------:R-:W4:Y:S04]  /*46db0*/  LDL.LU R68, [R1+0xd00] ;  /* 0x000d000001447983 */ /* 0x000f280000300800 */
[----:B------:R-:W4:Y:S04]  /*46dc0*/  LDL.LU R69, [R1+0xd04] ;  /* 0x000d040001457983 */ /* 0x000f280000300800 */
[----:B------:R-:W4:Y:S04]  /*46dd0*/  LDL.LU R70, [R1+0xd08] ;  /* 0x000d080001467983 */ /* 0x000f280000300800 */
[----:B------:R-:W4:Y:S01]  /*46de0*/  LDL.LU R71, [R1+0xd0c] ;  /* 0x000d0c0001477983 */ /* 0x000f220000300800 */
[----:B------:R-:W-:Y:S01]  /*46df0*/  MOV R248, R57 ;  /* 0x0000003900f87202 */ /* 0x000fe20000000f00 */
[----:B------:R-:W-:-:S02]  /*46e00*/  IMAD.MOV.U32 R249, RZ, RZ, R56 ;  /* 0x000000fffff97224 */ /* 0x000fc400078e0038 */
[----:B------:R-:W-:Y:S01]  /*46e10*/  HMMA.1688.F32.TF32 R56, R192, R58, R164 ;  /* 0x0000003ac038723c */ /* 0x000fe200000810a4 */
[----:B------:R-:W-:Y:S01]  /*46e20*/  MOV R164, R33 ;  /* 0x0000002100a47202 */ /* 0x000fe20000000f00 */
[----:B------:R-:W-:-:S06]  /*46e30*/  IMAD.MOV.U32 R165, RZ, RZ, R32 ;  /* 0x000000ffffa57224 */ /* 0x000fcc00078e0020 */
[----:B------:R-:W-:Y:S01]  /*46e40*/  HMMA.1688.F32.TF32 R32, R192, R34, R240 ;  /* 0x00000022c020723c */ /* 0x000fe200000810f0 */
[----:B------:R-:W4:Y:S04]  /*46e50*/  LDL.LU R240, [R1+0xd20] ;  /* 0x000d200001f07983 */ /* 0x000f280000300800 */
[----:B------:R-:W4:Y:S04]  /*46e60*/  LDL.LU R241, [R1+0xd24] ;  /* 0x000d240001f17983 */ /* 0x000f280000300800 */
[----:B------:R-:W4:Y:S04]  /*46e70*/  LDL.LU R242, [R1+0xd28] ;  /* 0x000d280001f27983 */ /* 0x000f280000300800 */
[----:B------:R-:W4:Y:S01]  /*46e80*/  LDL.LU R243, [R1+0xd2c] ;  /* 0x000d2c0001f37983 */ /* 0x000f220000300800 */
[----:B------:R-:W-:-:S02]  /*46e90*/  IMAD.MOV.U32 R166, RZ, RZ, R29 ;  /* 0x000000ffffa67224 */ /* 0x000fc400078e001d */
[----:B------:R-:W-:Y:S01]  /*46ea0*/  IMAD.MOV.U32 R167, RZ, RZ, R28 ;  /* 0x000000ffffa77224 */ /* 0x000fe200078e001c */
[----:B------:R-:W-:Y:S01]  /*46eb0*/  MOV R92, R25 ;  /* 0x00000019005c7202 */ /* 0x000fe20000000f00 */
[C---:B------:R-:W-:Y:S01]  /*46ec0*/  HMMA.1688.F32.TF32 R28, R192.reuse, R30, R244 ;  /* 0x0000001ec01c723c */ /* 0x040fe200000810f4 */
[----:B------:R-:W-:Y:S01]  /*46ed0*/  IMAD.MOV.U32 R93, RZ, RZ, R24 ;  /* 0x000000ffff5d7224 */ /* 0x000fe200078e0018 */
[----:B------:R-:W4:Y:S04]  /*46ee0*/  LDL.LU R244, [R1+0xd40] ;  /* 0x000d400001f47983 */ /* 0x000f280000300800 */
[----:B------:R-:W4:Y:S02]  /*46ef0*/  LDL.LU R245, [R1+0xd44] ;  /* 0x000d440001f57983 */ /* 0x000f240000300800 */
[C---:B------:R-:W-:Y:S01]  /*46f00*/  HMMA.1688.F32.TF32 R24, R192.reuse, R26, R248 ;  /* 0x0000001ac018723c */ /* 0x040fe200000810f8 */
[----:B------:R-:W-:Y:S01]  /*46f10*/  IMAD.MOV.U32 R250, RZ, RZ, R13 ;  /* 0x000000fffffa7224 */ /* 0x000fe200078e000d */
[----:B------:R-:W4:Y:S01]  /*46f20*/  LDL.LU R246, [R1+0xd48] ;  /* 0x000d480001f67983 */ /* 0x000f220000300800 */
[----:B------:R-:W-:Y:S01]  /*46f30*/  IMAD.MOV.U32 R251, RZ, RZ, R12 ;  /* 0x000000fffffb7224 */ /* 0x000fe200078e000c */
[----:B------:R-:W-:Y:S01]  /*46f40*/  MOV R248, R161 ;  /* 0x000000a100f87202 */ /* 0x000fe20000000f00 */
[----:B------:R-:W-:Y:S01]  /*46f50*/  IMAD.MOV.U32 R249, RZ, RZ, R160 ;  /* 0x000000fffff97224 */ /* 0x000fe200078e00a0 */
[----:B------:R-:W4:Y:S02]  /*46f60*/  LDL.LU R247, [R1+0xd4c] ;  /* 0x000d4c0001f77983 */ /* 0x000f240000300800 */
[C---:B--2---:R-:W-:Y:S08]  /*46f70*/  HMMA.1688.F32.TF32 R160, R192.reuse, R162, R204 ;  /* 0x000000a2c0a0723c */ /* 0x044ff000000810cc */
[C---:B---3--:R-:W-:Y:S01]  /*46f80*/  HMMA.1688.F32.TF32 R12, R192.reuse, R14, R200 ;  /* 0x0000000ec00c723c */ /* 0x048fe200000810c8 */
[----:B------:R-:W2:Y:S04]  /*46f90*/  LDL.LU.64 R202, [R1+0x4aa8] ;  /* 0x004aa80001ca7983 */ /* 0x000ea80000300a00 */
[----:B------:R-:W2:Y:S04]  /*46fa0*/  LDL.LU.64 R200, [R1+0x4aa0] ;  /* 0x004aa00001c87983 */ /* 0x000ea80000300a00 */
[----:B------:R-:W3:Y:S04]  /*46fb0*/  LDL.LU.64 R206, [R1+0x4a98] ;  /* 0x004a980001ce7983 */ /* 0x000ee80000300a00 */
[----:B------:R-:W3:Y:S01]  /*46fc0*/  LDL.LU.64 R204, [R1+0x4a90] ;  /* 0x004a900001cc7983 */ /* 0x000ee20000300a00 */
[----:B----4-:R-:W-:-:S15]  /*46fd0*/  HMMA.1688.F32.TF32 R236, R192, R158, R236 ;  /* 0x0000009ec0ec723c */ /* 0x010fde00000810ec */
[----:B------:R-:W-:-:S04]  /*46fe0*/  NOP ;  /* 0x0000000000007918 */ /* 0x000fc80000000000 */
[----:B------:R-:W-:Y:S04]  /*46ff0*/  STL.64 [R1+0x4868], R238 ;  /* 0x004868ee01007387 */ /* 0x000fe80000100a00 */
[----:B------:R1:W-:Y:S02]  /*47000*/  STL.64 [R1+0x4860], R236 ;  /* 0x004860ec01007387 */ /* 0x0003e40000100a00 */
[----:B-1----:R-:W-:Y:S01]  /*47010*/  MOV R236, R116 ;  /* 0x0000007400ec7202 */ /* 0x002fe20000000f00 */
[----:B------:R-:W-:Y:S01]  /*47020*/  IMAD.MOV.U32 R237, RZ, RZ, R252 ;  /* 0x000000ffffed7224 */ /* 0x000fe200078e00fc */
[----:B------:R-:W4:Y:S04]  /*47030*/  LDL.LU R116, [R1+0x4a8c] ;  /* 0x004a8c0001747983 */ /* 0x000f280000300800 */
[----:B------:R-:W2:Y:S01]  /*47040*/  LDL.LU R252, [R1+0x4a88] ;  /* 0x004a880001fc7983 */ /* 0x000ea20000300800 */
[C---:B------:R-:W-:Y:S08]  /*47050*/  HMMA.1688.F32.TF32 R208, R192.reuse, R154, R208 ;  /* 0x0000009ac0d0723c */ /* 0x040ff000000810d0 */
[C---:B------:R-:W-:Y:S08]  /*47060*/  HMMA.1688.F32.TF32 R212, R192.reuse, R150, R212 ;  /* 0x00000096c0d4723c */ /* 0x040ff000000810d4 */
[----:B------:R-:W-:Y:S01]  /*47070*/  HMMA.1688.F32.TF32 R76, R192, R146, R76 ;  /* 0x00000092c04c723c */ /* 0x000fe2000008104c */
[----:B------:R-:W-:-:S02]  /*47080*/  IMAD.MOV.U32 R238, RZ, RZ, R109 ;  /* 0x000000ffffee7224 */ /* 0x000fc400078e006d */
[----:B------:R-:W3:Y:S05]  /*47090*/  LDL.LU R109, [R1+0x4a84] ;  /* 0x004a8400016d7983 */ /* 0x000eea0000300800 */
[C---:B------:R-:W-:Y:S01]  /*470a0*/  HMMA.1688.F32.TF32 R80, R192.reuse, R142, R80 ;  /* 0x0000008ec050723c */ /* 0x040fe20000081050 */
[----:B------:R-:W-:Y:S02]  /*470b0*/  IMAD.MOV.U32 R239, RZ, RZ, R108 ;  /* 0x000000ffffef7224 */ /* 0x000fe400078e006c */
[----:B------:R-:W3:Y:S05]  /*470c0*/  LDL.LU R108, [R1+0x4a80] ;  /* 0x004a8000016c7983 */ /* 0x000eea0000300800 */
[C---:B------:R-:W-:Y:S01]  /*470d0*/  HMMA.1688.F32.TF32 R168, R192.reuse, R138, R168 ;  /* 0x0000008ac0a8723c */ /* 0x040fe200000810a8 */
[----:B------:R-:W-:Y:S04]  /*470e0*/  STL.64 [R1+0x910], R208 ;  /* 0x000910d001007387 */ /* 0x000fe80000100a00 */
[----:B------:R1:W-:Y:S03]  /*470f0*/  STL.64 [R1+0x918], R210 ;  /* 0x000918d201007387 */ /* 0x0003e60000100a00 */
[C---:B------:R-:W-:Y:S01]  /*47100*/  HMMA.1688.F32.TF32 R220, R192.reuse, R134, R220 ;  /* 0x00000086c0dc723c */ /* 0x040fe200000810dc */
[----:B-1----:R-:W3:Y:S07]  /*47110*/  LDL.LU.64 R210, [R1+0x4a78] ;  /* 0x004a780001d27983 */ /* 0x002eee0000300a00 */
[C---:B------:R-:W-:Y:S01]  /*47120*/  HMMA.1688.F32.TF32 R224, R192.reuse, R130, R224 ;  /* 0x00000082c0e0723c */ /* 0x040fe200000810e0 */
[----:B------:R-:W3:Y:S04]  /*47130*/  LDL.LU.64 R208, [R1+0x4a70] ;  /* 0x004a700001d07983 */ /* 0x000ee80000300a00 */
[----:B------:R-:W-:Y:S04]  /*47140*/  STL.64 [R1+0xba0], R212 ;  /* 0x000ba0d401007387 */ /* 0x000fe80000100a00 */
[----:B------:R1:W-:Y:S01]  /*47150*/  STL.64 [R1+0xba8], R214 ;  /* 0x000ba8d601007387 */ /* 0x0003e20000100a00 */
[C---:B------:R-:W-:Y:S03]  /*47160*/  HMMA.1688.F32.TF32 R228, R192.reuse, R126, R228 ;  /* 0x0000007ec0e4723c */ /* 0x040fe600000810e4 */
[----:B-1----:R-:W3:Y:S04]  /*47170*/  LDL.LU.64 R214, [R1+0x4a68] ;  /* 0x004a680001d67983 */ /* 0x002ee80000300a00 */
        /* <DEDUP_REMOVED lines=8> */
[C---:B------:R-:W-:Y:S08]  /*47200*/  HMMA.1688.F32.TF32 R68, R192.reuse, R118, R68 ;  /* 0x00000076c044723c */ /* 0x040ff00000081044 */
[C---:B------:R-:W-:Y:S08]  /*47210*/  HMMA.1688.F32.TF32 R176, R192.reuse, R114, R176 ;  /* 0x00000072c0b0723c */ /* 0x040ff000000810b0 */
[C---:B------:R-:W-:Y:S01]  /*47220*/  HMMA.1688.F32.TF32 R240, R192.reuse, R110, R240 ;  /* 0x0000006ec0f0723c */ /* 0x040fe200000810f0 */
[----:B-1----:R-:W3:Y:S04]  /*47230*/  LDL.LU.64 R82, [R1+0x4a48] ;  /* 0x004a480001527983 */ /* 0x002ee80000300a00 */
[----:B------:R-:W3:Y:S04]  /*47240*/  LDL.LU.64 R80, [R1+0x4a40] ;  /* 0x004a400001507983 */ /* 0x000ee80000300a00 */
[----:B------:R-:W-:Y:S04]  /*47250*/  STL.64 [R1+0xb70], R168 ;  /* 0x000b70a801007387 */ /* 0x000fe80000100a00 */
[----:B------:R1:W-:Y:S01]  /*47260*/  STL.64 [R1+0xb78], R170 ;  /* 0x000b78aa01007387 */ /* 0x0003e20000100a00 */
[C---:B------:R-:W-:Y:S08]  /*47270*/  HMMA.1688.F32.TF32 R244, R192.reuse, R106, R244 ;  /* 0x0000006ac0f4723c */ /* 0x040ff000000810f4 */
[C---:B------:R-:W-:Y:S01]  /*47280*/  HMMA.1688.F32.TF32 R248, R192.reuse, R102, R248 ;  /* 0x00000066c0f8723c */ /* 0x040fe200000810f8 */
[----:B------:R-:W-:Y:S04]  /*47290*/  LDS R102, [R0+UR9+0x22880] ;  /* 0x0228800900667984 */ /* 0x000fe80008000800 */
[----:B-1----:R-:W3:Y:S04]  /*472a0*/  LDL.LU.64 R170, [R1+0x4a38] ;  /* 0x004a380001aa7983 */ /* 0x002ee80000300a00 */
[----:B------:R-:W3:Y:S04]  /*472b0*/  LDL.LU.64 R168, [R1+0x4a30] ;  /* 0x004a300001a87983 */ /* 0x000ee80000300a00 */
[----:B------:R-:W-:Y:S04]  /*472c0*/  STL.64 [R1+0xa30], R220 ;  /* 0x000a30dc01007387 */ /* 0x000fe80000100a00 */
[----:B------:R1:W-:Y:S01]  /*472d0*/  STL.64 [R1+0xa38], R222 ;  /* 0x000a38de01007387 */ /* 0x0003e20000100a00 */
[----:B------:R-:W-:Y:S03]  /*472e0*/  HMMA.1688.F32.TF32 R236, R192, R50, R236 ;  /* 0x00000032c0ec723c */ /* 0x000fe600000810ec */
[----:B------:R-:W-:Y:S01]  /*472f0*/  LDS R103, [R2+UR9+0x22880] ;  /* 0x0228800902677984 */ /* 0x000fe20008000800 */
[----:B------:R-:W-:-:S03]  /*47300*/  LOP3.LUT R159, R0, 0x60, RZ, 0x3c, !PT ;  /* 0x00000060009f7812 */ /* 0x000fc600078e3cff */
[----:B------:R-:W-:Y:S04]  /*47310*/  LDS R106, [R117+UR9+0x22800] ;  /* 0x02280009756a7984 */ /* 0x000fe80008000800 */
[----:B-1----:R-:W3:Y:S04]  /*47320*/  LDL.LU.64 R222, [R1+0x4a28] ;  /* 0x004a280001de7983 */ /* 0x002ee80000300a00 */
[----:B------:R-:W3:Y:S04]  /*47330*/  LDL.LU.64 R220, [R1+0x4a20] ;  /* 0x004a200001dc7983 */ /* 0x000ee80000300a00 */
[----:B------:R-:W-:Y:S04]  /*47340*/  STL.64 [R1+0xa20], R224 ;  /* 0x000a20e001007387 */ /* 0x000fe80000100a00 */
[----:B------:R1:W-:Y:S04]  /*47350*/  STL.64 [R1+0xa28], R226 ;  /* 0x000a28e201007387 */ /* 0x0003e80000100a00 */
[----:B------:R-:W-:Y:S04]  /*47360*/  LDS R107, [R159+UR9+0x22800] ;  /* 0x022800099f6b7984 */ /* 0x000fe80008000800 */
        /* <DEDUP_REMOVED lines=12> */
[----:B-1----:R-:W3:Y:S04]  /*47430*/  LDL.LU.64 R174, [R1+0x49f8] ;  /* 0x0049f80001ae7983 */ /* 0x002ee80000300a00 */
[----:B------:R-:W3:Y:S04]  /*47440*/  LDL.LU.64 R172, [R1+0x49f0] ;  /* 0x0049f00001ac7983 */ /* 0x000ee80000300a00 */
[----:B------:R-:W-:Y:S04]  /*47450*/  STL.64 [R1+0x9f0], R68 ;  /* 0x0009f04401007387 */ /* 0x000fe80000100a00 */
[----:B------:R1:W-:Y:S04]  /*47460*/  STL.64 [R1+0x9f8], R70 ;  /* 0x0009f84601007387 */ /* 0x0003e80000100a00 */
[----:B-1----:R-:W3:Y:S04]  /*47470*/  LDL.LU.64 R70, [R1+0x49e8] ;  /* 0x0049e80001467983 */ /* 0x002ee80000300a00 */
[----:B------:R-:W3:Y:S04]  /*47480*/  LDL.LU.64 R68, [R1+0x49e0] ;  /* 0x0049e00001447983 */ /* 0x000ee80000300a00 */
[----:B------:R-:W-:Y:S04]  /*47490*/  STL.64 [R1+0x9e0], R176 ;  /* 0x0009e0b001007387 */ /* 0x000fe80000100a00 */
[----:B------:R1:W-:Y:S04]  /*474a0*/  STL.64 [R1+0x9e8], R178 ;  /* 0x0009e8b201007387 */ /* 0x0003e80000100a00 */
[----:B-1----:R-:W3:Y:S04]  /*474b0*/  LDL.LU.64 R178, [R1+0x49d8] ;  /* 0x0049d80001b27983 */ /* 0x002ee80000300a00 */
[----:B------:R-:W3:Y:S04]  /*474c0*/  LDL.LU.64 R176, [R1+0x49d0] ;  /* 0x0049d00001b07983 */ /* 0x000ee80000300a00 */
[----:B------:R-:W3:Y:S04]  /*474d0*/  LDL.LU R114, [R1+0xd88] ;  /* 0x000d880001727983 */ /* 0x000ee80000300800 */
[----:B------:R-:W3:Y:S01]  /*474e0*/  LDL.LU R115, [R1+0xd8c] ;  /* 0x000d8c0001737983 */ /* 0x000ee20000300800 */
[----:B--2---:R-:W-:-:S03]  /*474f0*/  MOV R110, R252 ;  /* 0x000000fc006e7202 */ /* 0x004fc60000000f00 */
[----:B------:R-:W-:Y:S04]  /*47500*/  STL.64 [R1+0x9d0], R240 ;  /* 0x0009d0f001007387 */ /* 0x000fe80000100a00 */
[----:B------:R1:W-:Y:S04]  /*47510*/  STL.64 [R1+0x9d8], R242 ;  /* 0x0009d8f201007387 */ /* 0x0003e80000100a00 */
[----:B-1----:R-:W2:Y:S04]  /*47520*/  LDL.LU.64 R242, [R1+0x49c8] ;  /* 0x0049c80001f27983 */ /* 0x002ea80000300a00 */
[----:B------:R-:W2:Y:S04]  /*47530*/  LDL.LU.64 R240, [R1+0x49c0] ;  /* 0x0049c00001f07983 */ /* 0x000ea80000300a00 */
[----:B------:R-:W2:Y:S01]  /*47540*/  LDL.LU R252, [R1+0x49b8] ;  /* 0x0049b80001fc7983 */ /* 0x000ea20000300800 */
[----:B----4-:R-:W-:-:S03]  /*47550*/  IMAD.MOV.U32 R111, RZ, RZ, R116 ;  /* 0x000000ffff6f7224 */ /* 0x010fc600078e0074 */
[----:B------:R-:W-:Y:S04]  /*47560*/  STL.64 [R1+0x9c0], R244 ;  /* 0x0009c0f401007387 */ /* 0x000fe80000100a00 */
[C---:B---3--:R-:W-:Y:S01]  /*47570*/  HMMA.1688.F32.TF32 R108, R192.reuse, R98, R108 ;  /* 0x00000062c06c723c */ /* 0x048fe2000008106c */
        /* <DEDUP_REMOVED lines=8> */
[----:B-1----:R-:W4:Y:S04]  /*47600*/  LDL.LU.64 R250, [R1+0x49a0] ;  /* 0x0049a00001fa7983 */ /* 0x002f280000300a00 */
[----:B------:R-:W4:Y:S04]  /*47610*/  LDL.LU.64 R248, [R1+0x4998] ;  /* 0x0049980001f87983 */ /* 0x000f280000300a00 */
[----:B------:R-:W-:Y:S04]  /*47620*/  STL.64 [R1+0xb60], R108 ;  /* 0x000b606c01007387 */ /* 0x000fe80000100a00 */
[----:B------:R1:W-:Y:S02]  /*47630*/  STL.64 [R1+0xb68], R110 ;  /* 0x000b686e01007387 */ /* 0x0003e40000100a00 */
[C---:B-1----:R-:W-:Y:S02]  /*47640*/  HMMA.1688.F32.TF32 R108, R192.reuse, R54, R112 ;  /* 0x00000036c06c723c */ /* 0x042fe40000081070 */
[----:B------:R-:W-:Y:S04]  /*47650*/  LDS R54, [R0+UR9+0x22980] ;  /* 0x0229800900367984 */ /* 0x000fe80008000800 */
[----:B------:R-:W-:Y:S02]  /*47660*/  LDS R55, [R2+UR9+0x22980] ;  /* 0x0229800902377984 */ /* 0x000fe40008000800 */
[C---:B------:R-:W-:Y:S11]  /*47670*/  HMMA.1688.F32.TF32 R112, R192.reuse, R46, R92 ;  /* 0x0000002ec070723c */ /* 0x040ff6000008105c */
[----:B------:R-:W-:Y:S01]  /*47680*/  STL.64 [R1+0xb50], R108 ;  /* 0x000b506c01007387 */ /* 0x000fe20000100a00 */
[C---:B------:R-:W-:Y:S03]  /*47690*/  HMMA.1688.F32.TF32 R92, R192.reuse, R38, R72 ;  /* 0x00000026c05c723c */ /* 0x040fe60000081048 */
[----:B------:R1:W-:Y:S05]  /*476a0*/  STL.64 [R1+0xb58], R110 ;  /* 0x000b586e01007387 */ /* 0x0003ea0000100a00 */
[----:B-1----:R-:W-:Y:S01]  /*476b0*/  HMMA.1688.F32.TF32 R108, R192, R42, R164 ;  /* 0x0000002ac06c723c */ /* 0x002fe200000810a4 */
[----:B------:R-:W-:Y:S01]  /*476c0*/  STL.64 [R1+0xb40], R236 ;  /* 0x000b40ec01007387 */ /* 0x000fe20000100a00 */
[----:B--2---:R-:W-:-:S03]  /*476d0*/  LOP3.LUT R38, R252, 0x40, RZ, 0x3c, !PT ;  /* 0x00000040fc267812 */ /* 0x004fc600078e3cff */
[----:B------:R-:W-:Y:S04]  /*476e0*/  STL.64 [R1+0xb48], R238 ;  /* 0x000b48ee01007387 */ /* 0x000fe80000100a00 */
[----:B------:R-:W-:Y:S04]  /*476f0*/  STL.64 [R1+0xb30], R112 ;  /* 0x000b307001007387 */ /* 0x000fe80000100a00 */
[----:B------:R-:W-:Y:S01]  /*47700*/  STL.64 [R1+0xb38], R114 ;  /* 0x000b387201007387 */ /* 0x000fe20000100a00 */
[----:B------:R-:W-:Y:S01]  /*47710*/  MOV R74, R101 ;  /* 0x00000065004a7202 */ /* 0x000fe20000000f00 */
[----:B------:R-:W-:-:S02]  /*47720*/  IMAD.MOV.U32 R75, RZ, RZ, R100 ;  /* 0x000000ffff4b7224 */ /* 0x000fc400078e0064 */
[----:B------:R-:W-:Y:S04]  /*47730*/  LDS R100, [R0+UR9+0x22080] ;  /* 0x0220800900647984 */ /* 0x000fe80008000800 */
[----:B------:R-:W-:Y:S04]  /*47740*/  STL.64 [R1+0xae0], R108 ;  /* 0x000ae06c01007387 */ /* 0x000fe80000100a00 */
[----:B------:R-:W-:Y:S04]  /*47750*/  STL.64 [R1+0xae8], R110 ;  /* 0x000ae86e01007387 */ /* 0x000fe80000100a00 */
[----:B------:R-:W-:Y:S04]  /*47760*/  STL.64 [R1+0xac0], R92 ;  /* 0x000ac05c01007387 */ /* 0x000fe80000100a00 */
[----:B------:R-:W-:Y:S04]  /*47770*/  STL.64 [R1+0xac8], R94 ;  /* 0x000ac85e01007387 */ /* 0x000fe80000100a00 */
[----:B------:R-:W-:Y:S04]  /*47780*/  STL [R1+0x172c], R38 ;  /* 0x00172c2601007387 */ /* 0x000fe80000100800 */
[----:B------:R1:W-:Y:S04]  /*47790*/  STL [R1+0x4368], R252 ;  /* 0x004368fc01007387 */ /* 0x0003e80000100800 */
[----:B------:R-:W-:Y:S04]  /*477a0*/  LDS R108, [R0+UR9+0x22000] ;  /* 0x02200009006c7984 */ /* 0x000fe80008000800 */
[----:B------:R-:W-:Y:S04]  /*477b0*/  LDS R110, [R0+UR9+0x22800] ;  /* 0x02280009006e7984 */ /* 0x000fe80008000800 */
[----:B-1----:R-:W2:Y:S01]  /*477c0*/  LDL R252, [R1+0x172c] ;  /* 0x00172c0001fc7983 */ /* 0x002ea20000100800 */
[----:B------:R-:W-:Y:S01]  /*477d0*/  MOV R94, R41 ;  /* 0x00000029005e7202 */ /* 0x000fe20000000f00 */
[----:B------:R-:W-:-:S02]  /*477e0*/  IMAD.MOV.U32 R95, RZ, RZ, R40 ;  /* 0x000000ffff5f7224 */ /* 0x000fc400078e0028 */
[----:B------:R-:W-:Y:S04]  /*477f0*/  LDS R109, [R2+UR9+0x22000] ;  /* 0x02200009026d7984 */ /* 0x000fe80008000800 */
[----:B------:R-:W-:Y:S01]  /*47800*/  LDS R111, [R2+UR9+0x22800] ;  /* 0x02280009026f7984 */ /* 0x000fe20008000800 */
[----:B------:R-:W-:-:S03]  /*47810*/  IMAD.MOV.U32 R164, RZ, RZ, R97 ;  /* 0x000000ffffa47224 */ /* 0x000fc600078e0061 */
[----:B------:R-:W-:Y:S01]  /*47820*/  LDS R101, [R2+UR9+0x22080] ;  /* 0x0220800902657984 */ /* 0x000fe20008000800 */
[----:B------:R-:W-:-:S03]  /*47830*/  IMAD.MOV.U32 R165, RZ, RZ, R96 ;  /* 0x000000ffffa57224 */ /* 0x000fc600078e0060 */
[----:B------:R-:W-:Y:S04]  /*47840*/  LDS R96, [R0+UR9+0x22100] ;  /* 0x0221000900607984 */ /* 0x000fe80008000800 */
[----:B------:R-:W-:Y:S01]  /*47850*/  LDS R97, [R2+UR9+0x22100] ;  /* 0x0221000902617984 */ /* 0x000fe20008000800 */
[----:B------:R-:W-:Y:S01]  /*47860*/  MOV R238, R37 ;  /* 0x0000002500ee7202 */ /* 0x000fe20000000f00 */
[----:B------:R-:W-:Y:S02]  /*47870*/  IMAD.MOV.U32 R239, RZ, RZ, R36 ;  /* 0x000000ffffef7224 */ /* 0x000fe400078e0024 */
[----:B------:R-:W-:Y:S01]  /*47880*/  IMAD.MOV.U32 R236, RZ, RZ, R45 ;  /* 0x000000ffffec7224 */ /* 0x000fe200078e002d */
[----:B------:R-:W-:Y:S01]  /*47890*/  MOV R166, R53 ;  /* 0x0000003500a67202 */ /* 0x000fe20000000f00 */
[----:B------:R-:W-:Y:S01]  /*478a0*/  IMAD.MOV.U32 R237, RZ, RZ, R44 ;  /* 0x000000ffffed7224 */ /* 0x000fe200078e002c */
[----:B------:R-:W-:Y:S01]  /*478b0*/  LDS R53, [R2+UR9+0x22180] ;  /* 0x0221800902357984 */ /* 0x000fe20008000800 */
[----:B------:R-:W-:-:S02]  /*478c0*/  IMAD.MOV.U32 R92, RZ, RZ, R49 ;  /* 0x000000ffff5c7224 */ /* 0x000fc400078e0031 */
[----:B------:R-:W-:Y:S01]  /*478d0*/  IMAD.MOV.U32 R93, RZ, RZ, R48 ;  /* 0x000000ffff5d7224 */ /* 0x000fe200078e0030 */
[----:B------:R-:W-:Y:S01]  /*478e0*/  LDS R112, [R117+UR9+0x22080] ;  /* 0x0220800975707984 */ /* 0x000fe20008000800 */
[----:B------:R-:W-:Y:S02]  /*478f0*/  IMAD.MOV.U32 R167, RZ, RZ, R52 ;  /* 0x000000ffffa77224 */ /* 0x000fe400078e0034 */
[----:B------:R-:W-:Y:S01]  /*47900*/  IMAD.MOV.U32 R72, RZ, RZ, R105 ;  /* 0x000000ffff487224 */ /* 0x000fe200078e0069 */
[----:B------:R-:W-:Y:S01]  /*47910*/  LDS R52, [R0+UR9+0x22180] ;  /* 0x0221800900347984 */ /* 0x000fe20008000800 */
[----:B------:R-:W-:-:S03]  /*47920*/  IMAD.MOV.U32 R73, RZ, RZ, R104 ;  /* 0x000000ffff497224 */ /* 0x000fc600078e0068 */
        /* <DEDUP_REMOVED lines=8> */
[----:B--2---:R-:W1:Y:S04]  /*479b0*/  LDSM.16.M88.4 R40, [R252+UR10] ;  /* 0x0000000afc28783b */ /* 0x004e680008000200 */
[----:B------:R-:W2:Y:S04]  /*479c0*/  LDSM.16.M88.4 R36, [R252+UR10+0x800] ;  /* 0x0008000afc24783b */ /* 0x000ea80008000200 */
[----:B------:R-:W2:Y:S01]  /*479d0*/  LDSM.16.M88.4 R44, [R252+UR10+0x1000] ;  /* 0x0010000afc2c783b */ /* 0x000ea20008000200 */
[-C--:B-1----:R-:W-:Y:S03]  /*479e0*/  HMMA.1688.F32.TF32 R92, R108, R40.reuse, R92 ;  /* 0x000000286c5c723c */ /* 0x082fe6000008105c */
[----:B------:R-:W-:Y:S05]  /*479f0*/  STL [R1+0x4858], R42 ;  /* 0x0048582a01007387 */ /* 0x000fea0000100800 */
[-C--:B------:R-:W-:Y:S01]  /*47a00*/  HMMA.1688.F32.TF32 R164, R100, R40.reuse, R164 ;  /* 0x0000002864a4723c */ /* 0x080fe200000810a4 */
[----:B------:R-:W-:Y:S04]  /*47a10*/  STL [R1+0x4854], R43 ;  /* 0x0048542b01007387 */ /* 0x000fe80000100800 */
[----:B------:R-:W3:Y:S03]  /*47a20*/  LDL.LU R192, [R1+0x240] ;  /* 0x0002400001c07983 */ /* 0x000ee60000300800 */
[-C--:B------:R-:W-:Y:S01]  /*47a30*/  HMMA.1688.F32.TF32 R72, R96, R40.reuse, R72 ;  /* 0x000000286048723c */ /* 0x080fe20000081048 */
[----:B------:R-:W3:Y:S04]  /*47a40*/  LDL.LU R193, [R1+0x244] ;  /* 0x0002440001c17983 */ /* 0x000ee80000300800 */
[----:B------:R-:W3:Y:S04]  /*47a50*/  LDL.LU R194, [R1+0x248] ;  /* 0x0002480001c27983 */ /* 0x000ee80000300800 */
[----:B------:R-:W3:Y:S04]  /*47a60*/  LDL.LU R195, [R1+0x24c] ;  /* 0x00024c0001c37983 */ /* 0x000ee80000300800 */
[----:B--2---:R-:W-:Y:S04]  /*47a70*/  STL [R1+0x485c], R38 ;  /* 0x00485c2601007387 */ /* 0x004fe80000100800 */
[----:B------:R-:W-:Y:S04]  /*47a80*/  STL [R1+0x4850], R39 ;  /* 0x0048502701007387 */ /* 0x000fe80000100800 */
[----:B------:R-:W-:Y:S04]  /*47a90*/  STL [R1+0x484c], R46 ;  /* 0x00484c2e01007387 */ /* 0x000fe80000100800 */
[----:B------:R-:W-:Y:S04]  /*47aa0*/  STL [R1+0x4848], R47 ;  /* 0x0048482f01007387 */ /* 0x000fe80000100800 */
        /* <DEDUP_REMOVED lines=11> */
[----:B------:R-:W2:Y:S01]  /*47b60*/  LDL.LU.64 R72, [R1+0x4968] ;  /* 0x0049680001487983 */ /* 0x000ea20000300a00 */
[-C--:B------:R-:W-:Y:S08]  /*47b70*/  HMMA.1688.F32.TF32 R176, R104, R40.reuse, R176 ;  /* 0x0000002868b0723c */ /* 0x080ff000000810b0 */
[-C--:B------:R-:W-:Y:S08]  /*47b80*/  HMMA.1688.F32.TF32 R168, R112, R40.reuse, R168 ;  /* 0x0000002870a8723c */ /* 0x080ff000000810a8 */
[-C--:B------:R-:W-:Y:S08]  /*47b90*/  HMMA.1688.F32.TF32 R64, R48, R40.reuse, R64 ;  /* 0x000000283040723c */ /* 0x080ff00000081040 */
[----:B--2---:R-:W-:-:S15]  /*47ba0*/  HMMA.1688.F32.TF32 R72, R52, R40, R72 ;  /* 0x000000283448723c */ /* 0x004fde0000081048 */
[----:B------:R-:W-:-:S04]  /*47bb0*/  NOP ;  /* 0x0000000000007918 */ /* 0x000fc80000000000 */
[----:B------:R1:W-:Y:S04]  /*47bc0*/  STL.64 [R1+0xd20], R72 ;  /* 0x000d204801007387 */ /* 0x0003e80000100a00 */
[----:B------:R2:W-:Y:S04]  /*47bd0*/  STL.64 [R1+0xd28], R74 ;  /* 0x000d284a01007387 */ /* 0x0005e80000100a00 */
[----:B-1----:R-:W3:Y:S04]  /*47be0*/  LDL.LU R72, [R1+0xe50] ;  /* 0x000e500001487983 */ /* 0x002ee80000300800 */
[----:B------:R-:W3:Y:S04]  /*47bf0*/  LDL.LU R73, [R1+0xe54] ;  /* 0x000e540001497983 */ /* 0x000ee80000300800 */
[----:B--2---:R-:W3:Y:S04]  /*47c00*/  LDL.LU R74, [R1+0xe58] ;  /* 0x000e5800014a7983 */ /* 0x004ee80000300800 */
[----:B------:R-:W3:Y:S04]  /*47c10*/  LDL.LU R75, [R1+0xe5c] ;  /* 0x000e5c00014b7983 */ /* 0x000ee80000300800 */
        /* <DEDUP_REMOVED lines=14> */
[----:B-1----:R-:W4:Y:S04]  /*47d00*/  LDL.LU R64, [R1+0xe30] ;  /* 0x000e300001407983 */ /* 0x002f280000300800 */
[----:B------:R-:W4:Y:S04]  /*47d10*/  LDL.LU R65, [R1+0xe34] ;  /* 0x000e340001417983 */ /* 0x000f280000300800 */
[----:B--2---:R-:W4:Y:S04]  /*47d20*/  LDL.LU R66, [R1+0xe38] ;  /* 0x000e380001427983 */ /* 0x004f280000300800 */
[----:B------:R-:W4:Y:S01]  /*47d30*/  LDL.LU R67, [R1+0xe3c] ;  /* 0x000e3c0001437983 */ /* 0x000f220000300800 */
[----:B------:R-:W-:Y:S08]  /*47d40*/  HMMA.1688.F32.TF32 R60, R116, R40, R60 ;  /* 0x00000028743c723c */ /* 0x000ff0000008103c */
[----:B------:R-:W-:Y:S11]  /*47d50*/  HMMA.1688.F32.TF32 R40, R104, R36, R68 ;  /* 0x000000246828723c */ /* 0x000ff60000081044 */
[----:B------:R-:W-:Y:S04]  /*47d60*/  STL.64 [R1+0x15a0], R60 ;  /* 0x0015a03c01007387 */ /* 0x000fe80000100a00 */
[----:B------:R3:W-:Y:S01]  /*47d70*/  STL.64 [R1+0x15a8], R62 ;  /* 0x0015a83e01007387 */ /* 0x0007e20000100a00 */
[----:B------:R-:W-:Y:S08]  /*47d80*/  HMMA.1688.F32.TF32 R20, R116, R44, R20 ;  /* 0x0000002c7414723c */ /* 0x000ff00000081014 */
[-C--:B---3--:R-:W-:Y:S08]  /*47d90*/  HMMA.1688.F32.TF32 R60, R100, R36.reuse, R168 ;  /* 0x00000024643c723c */ /* 0x088ff000000810a8 */
[----:B----4-:R-:W-:-:S15]  /*47da0*/  HMMA.1688.F32.TF32 R64, R108, R36, R64 ;  /* 0x000000246c40723c */ /* 0x010fde0000081040 */
[----:B------:R-:W-:-:S04]  /*47db0*/  NOP ;  /* 0x0000000000007918 */ /* 0x000fc80000000000 */
[----:B------:R-:W-:Y:S04]  /*47dc0*/  STL.64 [R1+0xa80], R64 ;  /* 0x000a804001007387 */ /* 0x000fe80000100a00 */
[----:B------:R1:W-:Y:S04]  /*47dd0*/  STL.64 [R1+0xa88], R66 ;  /* 0x000a884201007387 */ /* 0x0003e80000100a00 */
[----:B------:R-:W-:Y:S04]  /*47de0*/  STL.64 [R1+0xd00], R40 ;  /* 0x000d002801007387 */ /* 0x000fe80000100a00 */
[----:B------:R2:W-:Y:S01]  /*47df0*/  STL.64 [R1+0xd08], R42 ;  /* 0x000d082a01007387 */ /* 0x0005e20000100a00 */
[-C--:B-1----:R-:W-:Y:S03]  /*47e00*/  HMMA.1688.F32.TF32 R64, R112, R36.reuse, R80 ;  /* 0x000000247040723c */ /* 0x082fe60000081050 */
[----:B------:R-:W-:Y:S04]  /*47e10*/  STL.64 [R1+0xce0], R60 ;  /* 0x000ce03c01007387 */ /* 0x000fe80000100a00 */
[----:B------:R1:W-:Y:S01]  /*47e20*/  STL.64 [R1+0xce8], R62 ;  /* 0x000ce83e01007387 */ /* 0x0003e20000100a00 */
[-C--:B--2---:R-:W-:Y:S08]  /*47e30*/  HMMA.1688.F32.TF32 R40, R96, R36.reuse, R176 ;  /* 0x000000246028723c */ /* 0x084ff000000810b0 */
[-C--:B-1----:R-:W-:Y:S03]  /*47e40*/  HMMA.1688.F32.TF32 R60, R48, R36.reuse, R88 ;  /* 0x00000024303c723c */ /* 0x082fe60000081058 */
[----:B------:R-:W-:Y:S04]  /*47e50*/  STL.64 [R1+0xe00], R64 ;  /* 0x000e004001007387 */ /* 0x000fe80000100a00 */
[----:B------:R1:W-:Y:S04]  /*47e60*/  STL.64 [R1+0xe08], R66 ;  /* 0x000e084201007387 */ /* 0x0003e80000100a00 */
[----:B------:R-:W-:Y:S04]  /*47e70*/  STL.64 [R1+0xcc0], R40 ;  /* 0x000cc02801007387 */ /* 0x000fe80000100a00 */
[----:B------:R2:W-:Y:S01]  /*47e80*/  STL.64 [R1+0xcc8], R42 ;  /* 0x000cc82a01007387 */ /* 0x0005e20000100a00 */
[-C--:B-1----:R-:W-:Y:S03]  /*47e90*/  HMMA.1688.F32.TF32 R64, R52, R36.reuse, R164 ;  /* 0x000000243440723c */ /* 0x082fe600000810a4 */
[----:B------:R-:W-:Y:S04]  /*47ea0*/  STL.64 [R1+0x1530], R60 ;  /* 0x0015303c01007387 */ /* 0x000fe80000100a00 */
[----:B------:R1:W-:Y:S01]  /*47eb0*/  STL.64 [R1+0x1538], R62 ;  /* 0x0015383e01007387 */ /* 0x0003e20000100a00 */
[----:B--2---:R-:W-:Y:S08]  /*47ec0*/  HMMA.1688.F32.TF32 R40, R116, R36, R56 ;  /* 0x000000247428723c */ /* 0x004ff00000081038 */
[-C--:B-1----:R-:W-:Y:S03]  /*47ed0*/  HMMA.1688.F32.TF32 R60, R108, R44.reuse, R72 ;  /* 0x0000002c6c3c723c */ /* 0x082fe60000081048 */
[----:B------:R-:W-:Y:S04]  /*47ee0*/  STL.64 [R1+0xcb0], R64 ;  /* 0x000cb04001007387 */ /* 0x000fe80000100a00 */
[----:B------:R-:W-:Y:S04]  /*47ef0*/  STL.64 [R1+0xcb8], R66 ;  /* 0x000cb84201007387 */ /* 0x000fe80000100a00 */
[----:B------:R-:W-:Y:S04]  /*47f00*/  STL.64 [R1+0x1590], R40 ;  /* 0x0015902801007387 */ /* 0x000fe80000100a00 */
[----:B------:R1:W-:Y:S01]  /*47f10*/  STL.64 [R1+0x1598], R42 ;  /* 0x0015982a01007387 */ /* 0x0003e20000100a00 */
[----:B------:R-:W-:Y:S03]  /*47f20*/  HMMA.1688.F32.TF32 R56, R100, R44, R192 ;  /* 0x0000002c6438723c */ /* 0x000fe600000810c0 */
[----:B------:R-:W2:Y:S01]  /*47f30*/  LDSM.16.M88.4 R64, [R252+UR10+0x1800] ;  /* 0x0018000afc40783b */ /* 0x000ea20008000200 */
[----:B------:R-:W-:-:S03]  /*47f40*/  IMAD.MOV.U32 R38, RZ, RZ, R61 ;  /* 0x000000ffff267224 */ /* 0x000fc600078e003d */
[----:B------:R3:W-:Y:S01]  /*47f50*/  STL [R1+0xa70], R60 ;  /* 0x000a703c01007387 */ /* 0x0007e20000100800 */
[----:B-1----:R-:W-:Y:S01]  /*47f60*/  IMAD.MOV.U32 R42, RZ, RZ, R62 ;  /* 0x000000ffff2a7224 */ /* 0x002fe200078e003e */
[----:B------:R-:W-:Y:S02]  /*47f70*/  MOV R43, R63 ;  /* 0x0000003f002b7202 */ /* 0x000fe40000000f00 */
[-C--:B---3--:R-:W-:Y:S03]  /*47f80*/  HMMA.1688.F32.TF32 R60, R104, R44.reuse, R172 ;  /* 0x0000002c683c723c */ /* 0x088fe600000810ac */
[----:B------:R1:W-:Y:S05]  /*47f90*/  STL.64 [R1+0x4870], R42 ;  /* 0x0048702a01007387 */ /* 0x0003ea0000100a00 */
[-C--:B-1----:R-:W-:Y:S01]  /*47fa0*/  HMMA.1688.F32.TF32 R40, R112, R44.reuse, R76 ;  /* 0x0000002c7028723c */ /* 0x082fe2000008104c */
[----:B------:R-:W-:Y:S10]  /*47fb0*/  LDSM.16.M88.4 R76, [R252+UR10+0x5000] ;  /* 0x0050000afc4c783b */ /* 0x000ff40008000200 */
[----:B------:R-:W-:Y:S04]  /*47fc0*/  STL.64 [R1+0xcd0], R60 ;  /* 0x000cd03c01007387 */ /* 0x000fe80000100a00 */
[----:B------:R1:W-:Y:S04]  /*47fd0*/  STL.64 [R1+0xcd8], R62 ;  /* 0x000cd83e01007387 */ /* 0x0003e80000100a00 */
[----:B------:R-:W-:Y:S04]  /*47fe0*/  STL.64 [R1+0xc80], R56 ;  /* 0x000c803801007387 */ /* 0x000fe80000100a00 */
[----:B------:R3:W-:Y:S01]  /*47ff0*/  STL.64 [R1+0xc88], R58 ;  /* 0x000c883a01007387 */ /* 0x0007e20000100a00 */
[-C--:B-1----:R-:W-:Y:S03]  /*48000*/  HMMA.1688.F32.TF32 R60, R96, R44.reuse, R236 ;  /* 0x0000002c603c723c */ /* 0x082fe600000810ec */
[----:B------:R-:W-:Y:S04]  /*48010*/  STL.64 [R1+0xdd0], R40 ;  /* 0x000dd02801007387 */ /* 0x000fe80000100a00 */
[----:B------:R1:W-:Y:S01]  /*48020*/  STL.64 [R1+0xdd8], R42 ;  /* 0x000dd82a01007387 */ /* 0x0003e20000100a00 */
[-C--:B---3--:R-:W-:Y:S03]  /*48030*/  HMMA.1688.F32.TF32 R56, R48, R44.reuse, R84 ;  /* 0x0000002c3038723c */ /* 0x088fe60000081054 */
[----:B------:R-:W-:Y:S05]  /*48040*/  LDSM.16.M88.4 R84, [R252+UR10+0x4000] ;  /* 0x0040000afc54783b */ /* 0x000fea0008000200 */
[----:B-1----:R-:W-:Y:S03]  /*48050*/  HMMA.1688.F32.TF32 R40, R52, R44, R92 ;  /* 0x0000002c3428723c */ /* 0x002fe6000008105c */
[----:B------:R-:W-:Y:S04]  /*48060*/  STL.64 [R1+0xc60], R60 ;  /* 0x000c603c01007387 */ /* 0x000fe80000100a00 */
[----:B------:R-:W-:Y:S04]  /*48070*/  STL.64 [R1+0xc68], R62 ;  /* 0x000c683e01007387 */ /* 0x000fe80000100a00 */
[----:B------:R-:W-:Y:S04]  /*48080*/  STL.64 [R1+0xe80], R56 ;  /* 0x000e803801007387 */ /* 0x000fe80000100a00 */
[----:B------:R-:W-:Y:S04]  /*48090*/  STL.64 [R1+0xe88], R58 ;  /* 0x000e883a01007387 */ /* 0x000fe80000100a00 */
[----:B------:R-:W3:Y:S04]  /*480a0*/  LDL.LU R236, [R1+0xe90] ;  /* 0x000e900001ec7983 */ /* 0x000ee80000300800 */
[----:B------:R1:W-:Y:S04]  /*480b0*/  STL.64 [R1+0xc50], R40 ;  /* 0x000c502801007387 */ /* 0x0003e80000100a00 */
[----:B------:R4:W-:Y:S04]  /*480c0*/  STL.64 [R1+0xc58], R42 ;  /* 0x000c582a01007387 */ /* 0x0009e80000100a00 */
[----:B------:R-:W-:Y:S04]  /*480d0*/  STL.64 [R1+0x1580], R20 ;  /* 0x0015801401007387 */ /* 0x000fe80000100a00 */
[----:B------:R-:W-:Y:S04]  /*480e0*/  STL.64 [R1+0x1588], R22 ;  /* 0x0015881601007387 */ /* 0x000fe80000100a00 */
        /* <DEDUP_REMOVED lines=17> */
[----:B----4-:R-:W3:Y:S04]  /*48200*/  LDL.LU R42, [R1+0xe78] ;  /* 0x000e7800012a7983 */ /* 0x010ee80000300800 */
        /* <DEDUP_REMOVED lines=21> */
[----:B------:R-:W1:Y:S04]  /*48360*/  LDSM.16.M88.4 R60, [R252+UR10+0x2000] ;  /* 0x0020000afc3c783b */ /* 0x000e680008000200 */
[----:B------:R-:W1:Y:S04]  /*48370*/  LDSM.16.M88.4 R56, [R252+UR10+0x2800] ;  /* 0x0028000afc38783b */ /* 0x000e680008000200 */
[----:B------:R-:W1:Y:S04]  /*48380*/  LDSM.16.M88.4 R20, [R252+UR10+0x3000] ;  /* 0x0030000afc14783b */ /* 0x000e680008000200 */
[----:B--2---:R-:W-:Y:S04]  /*48390*/  STL [R1+0x4838], R66 ;  /* 0x0048384201007387 */ /* 0x004fe80000100800 */
[----:B------:R-:W-:Y:S04]  /*483a0*/  STL [R1+0x4834], R67 ;  /* 0x0048344301007387 */ /* 0x000fe80000100800 */
[----:B-1----:R-:W-:Y:S04]  /*483b0*/  STL [R1+0x482c], R62 ;  /* 0x00482c3e01007387 */ /* 0x002fe80000100800 */
[----:B------:R-:W-:Y:S04]  /*483c0*/  STL [R1+0x4828], R63 ;  /* 0x0048283f01007387 */ /* 0x000fe80000100800 */
[----:B------:R-:W-:Y:S04]  /*483d0*/  STL [R1+0x483c], R58 ;  /* 0x00483c3a01007387 */ /* 0x000fe80000100800 */
[----:B------:R-:W-:Y:S04]  /*483e0*/  STL [R1+0x4830], R59 ;  /* 0x0048303b01007387 */ /* 0x000fe80000100800 */
[----:B------:R-:W-:Y:S04]  /*483f0*/  STL [R1+0x4844], R22 ;  /* 0x0048441601007387 */ /* 0x000fe80000100800 */
[----:B------:R-:W-:Y:S01]  /*48400*/  STL [R1+0x4840], R23 ;  /* 0x0048401701007387 */ /* 0x000fe20000100800 */
[-C--:B------:R-:W-:Y:S08]  /*48410*/  HMMA.1688.F32.TF32 R16, R116, R64.reuse, R16 ;  /* 0x000000407410723c */ /* 0x080ff00000081010 */
[----:B---3--:R-:W-:-:S15]  /*48420*/  HMMA.1688.F32.TF32 R40, R108, R64, R40 ;  /* 0x000000406c28723c */ /* 0x008fde0000081028 */
[----:B------:R-:W-:-:S04]  /*48430*/  NOP ;  /* 0x0000000000007918 */ /* 0x000fc80000000000 */
[----:B------:R-:W-:Y:S02]  /*48440*/  IMAD.MOV.U32 R46, RZ, RZ, R42 ;  /* 0x000000ffff2e7224 */ /* 0x000fe400078e002a */
[----:B------:R-:W-:Y:S01]  /*48450*/  IMAD.MOV.U32 R47, RZ, RZ, R43 ;  /* 0x000000ffff2f7224 */ /* 0x000fe200078e002b */
[----:B------:R4:W-:Y:S01]  /*48460*/  STL [R1+0xa54], R41 ;  /* 0x000a542901007387 */ /* 0x0009e20000100800 */
[----:B------:R-:W-:-:S03]  /*48470*/  IMAD.MOV.U32 R39, RZ, RZ, R40 ;  /* 0x000000ffff277224 */ /* 0x000fc600078e0028 */
[----:B------:R1:W-:Y:S04]  /*48480*/  STL.64 [R1+0x4880], R46 ;  /* 0x0048802e01007387 */ /* 0x0003e80000100a00 */
[----:B------:R2:W-:Y:S01]  /*48490*/  STL.64 [R1+0x4878], R38 ;  /* 0x0048782601007387 */ /* 0x0005e20000100a00 */
[-C--:B----4-:R-:W-:Y:S08]  /*484a0*/  HMMA.1688.F32.TF32 R40, R100, R64.reuse, R164 ;  /* 0x000000406428723c */ /* 0x090ff000000810a4 */
[-C--:B-1----:R-:W-:Y:S08]  /*484b0*/  HMMA.1688.F32.TF32 R44, R104, R64.reuse, R228 ;  /* 0x00000040682c723c */ /* 0x082ff000000810e4 */
[-C--:B--2---:R-:W-:Y:S11]  /*484c0*/  HMMA.1688.F32.TF32 R36, R112, R64.reuse, R212 ;  /* 0x000000407024723c */ /* 0x084ff600000810d4 */
        /* <DEDUP_REMOVED lines=8> */
[----:B-1----:R-:W-:Y:S03]  /*48550*/  HMMA.1688.F32.TF32 R36, R52, R64, R248 ;  /* 0x000000403424723c */ /* 0x002fe600000810f8 */
[----:B------:R-:W-:Y:S04]  /*48560*/  STL.64 [R1+0xc10], R44 ;  /* 0x000c102c01007387 */ /* 0x000fe80000100a00 */
[----:B------:R-:W-:Y:S04]  /*48570*/  STL.64 [R1+0xc18], R46 ;  /* 0x000c182e01007387 */ /* 0x000fe80000100a00 */
        /* <DEDUP_REMOVED lines=47> */
[----:B-1----:R-:W-:Y:S08]  /*48870*/  HMMA.1688.F32.TF32 R8, R116, R56, R4 ;  /* 0x000000387408723c */ /* 0x002ff00000081004 */
[----:B------:R-:W-:Y:S01]  /*48880*/  HMMA.1688.F32.TF32 R4, R108, R20, R236 ;  /* 0x000000146c04723c */ /* 0x000fe200000810ec */
[----:B------:R-:W-:Y:S04]  /*48890*/  STL.64 [R1+0xe10], R36 ;  /* 0x000e102401007387 */ /* 0x000fe80000100a00 */
[----:B------:R-:W-:Y:S04]  /*488a0*/  STL.64 [R1+0xe18], R38 ;  /* 0x000e182601007387 */ /* 0x000fe80000100a00 */
[----:B------:R-:W-:Y:S04]  /*488b0*/  STL.64 [R1+0xaf0], R16 ;  /* 0x000af01001007387 */ /* 0x000fe80000100a00 */
[----:B------:R1:W-:Y:S04]  /*488c0*/  STL.64 [R1+0xaf8], R18 ;  /* 0x000af81201007387 */ /* 0x0003e80000100a00 */
[----:B------:R-:W2:Y:S04]  /*488d0*/  LDL.LU R176, [R1+0xf0] ;  /* 0x0000f00001b07983 */ /* 0x000ea80000300800 */
[----:B------:R-:W-:Y:S04]  /*488e0*/  STL.64 [R1+0x1540], R8 ;  /* 0x0015400801007387 */ /* 0x000fe80000100a00 */
[----:B------:R3:W-:Y:S04]  /*488f0*/  STL.64 [R1+0x1548], R10 ;  /* 0x0015480a01007387 */ /* 0x0007e80000100a00 */
[----:B------:R-:W-:Y:S01]  /*48900*/  STL.64 [R1+0xa40], R4 ;  /* 0x000a400401007387 */ /* 0x000fe20000100a00 */
[----:B------:R-:W-:-:S03]  /*48910*/  MOV R168, R235 ;  /* 0x000000eb00a87202 */ /* 0x000fc60000000f00 */
[----:B------:R4:W-:Y:S01]  /*48920*/  STL.64 [R1+0xa48], R6 ;  /* 0x000a480601007387 */ /* 0x0009e20000100a00 */
[----:B------:R-:W-:-:S03]  /*48930*/  IMAD.MOV.U32 R169, RZ, RZ, R234 ;  /* 0x000000ffffa97224 */ /* 0x000fc600078e00ea */
[----:B------:R-:W2:Y:S01]  /*48940*/  LDL.LU R177, [R1+0xf4] ;  /* 0x0000f40001b17983 */ /* 0x000ea20000300800 */
[----:B------:R-:W-:-:S03]  /*48950*/  IMAD.MOV.U32 R170, RZ, RZ, R233 ;  /* 0x000000ffffaa7224 */ /* 0x000fc600078e00e9 */
[----:B------:R-:W2:Y:S01]  /*48960*/  LDL.LU R178, [R1+0xf8] ;  /* 0x0000f80001b27983 */ /* 0x000ea20000300800 */
[----:B------:R-:W-:-:S03]  /*48970*/  IMAD.MOV.U32 R171, RZ, RZ, R232 ;  /* 0x000000ffffab7224 */ /* 0x000fc600078e00e8 */
[----:B------:R-:W2:Y:S04]  /*48980*/  LDL.LU R179, [R1+0xfc] ;  /* 0x0000fc0001b37983 */ /* 0x000ea80000300800 */
        /* <DEDUP_REMOVED lines=8> */
[----:B------:R-:W1:Y:S04]  /*48a10*/  LDL.LU R88, [R1+0x460] ;  /* 0x0004600001587983 */ /* 0x000e680000300800 */
[----:B------:R-:W1:Y:S04]  /*48a20*/  LDL.LU R89, [R1+0x464] ;  /* 0x0004640001597983 */ /* 0x000e680000300800 */
[----:B------:R-:W1:Y:S04]  /*48a30*/  LDL.LU R90, [R1+0x468] ;  /* 0x00046800015a7983 */ /* 0x000e680000300800 */
[----:B------:R-:W1:Y:S04]  /*48a40*/  LDL.LU R91, [R1+0x46c] ;  /* 0x00046c00015b7983 */ /* 0x000e680000300800 */
        /* <DEDUP_REMOVED lines=12> */
[----:B------:R-:W-:-:S03]  /*48b10*/  MOV R164, R216 ;  /* 0x000000d800a47202 */ /* 0x000fc60000000f00 */
[----:B------:R-:W4:Y:S01]  /*48b20*/  LDL.LU R172, [R1+0xb0] ;  /* 0x0000b00001ac7983 */ /* 0x000f220000300800 */
        /* <DEDUP_REMOVED lines=14> */
[----:B--2---:R-:W-:-:S02]  /*48c10*/  IMAD.MOV.U32 R195, RZ, RZ, R235 ;  /* 0x000000ffffc37224 */ /* 0x004fc400078e00eb */
[----:B---3--:R-:W-:Y:S02]  /*48c20*/  IMAD.MOV.U32 R194, RZ, RZ, R234 ;  /* 0x000000ffffc27224 */ /* 0x008fe400078e00ea */
[----:B----4-:R-:W-:Y:S01]  /*48c30*/  IMAD.MOV.U32 R193, RZ, RZ, R233 ;  /* 0x000000ffffc17224 */ /* 0x010fe200078e00e9 */
[----:B------:R-:W-:Y:S02]  /*48c40*/  MOV R192, R232 ;  /* 0x000000e800c07202 */ /* 0x000fe40000000f00 */
[----:B------:R-:W2:Y:S04]  /*48c50*/  LDL.LU R232, [R1+0x4944] ;  /* 0x0049440001e87983 */ /* 0x000ea80000300800 */
[----:B------:R-:W2:Y:S04]  /*48c60*/  LDL.LU R233, [R1+0x4940] ;  /* 0x0049400001e97983 */ /* 0x000ea80000300800 */
[----:B------:R-:W2:Y:S04]  /*48c70*/  LDL.LU R234, [R1+0x493c] ;  /* 0x00493c0001ea7983 */ /* 0x000ea80000300800 */
[----:B------:R-:W2:Y:S04]  /*48c80*/  LDL.LU R235, [R1+0x4938] ;  /* 0x0049380001eb7983 */ /* 0x000ea80000300800 */
[----:B------:R-:W3:Y:S04]  /*48c90*/  LDL.LU R236, [R1+0x410] ;  /* 0x0004100001ec7983 */ /* 0x000ee80000300800 */
[----:B------:R-:W3:Y:S04]  /*48ca0*/  LDL.LU R237, [R1+0x414] ;  /* 0x0004140001ed7983 */ /* 0x000ee80000300800 */
[----:B------:R-:W3:Y:S04]  /*48cb0*/  LDL.LU R238, [R1+0x418] ;  /* 0x0004180001ee7983 */ /* 0x000ee80000300800 */
[----:B------:R-:W3:Y:S01]  /*48cc0*/  LDL.LU R239, [R1+0x41c] ;  /* 0x00041c0001ef7983 */ /* 0x000ee20000300800 */
[-C--:B-1----:R-:W-:Y:S03]  /*48cd0*/  HMMA.1688.F32.TF32 R16, R100, R20.reuse, R88 ;  /* 0x000000146410723c */ /* 0x082fe60000081058 */
[----:B------:R-:W1:Y:S05]  /*48ce0*/  LDSM.16.M88.4 R88, [R252+UR10+0x3800] ;  /* 0x0038000afc58783b */ /* 0x000e6a0008000200 */
[-C--:B------:R-:W-:Y:S08]  /*48cf0*/  HMMA.1688.F32.TF32 R8, R112, R20.reuse, R200 ;  /* 0x000000147008723c */ /* 0x080ff000000810c8 */
[----:B------:R-:W-:-:S15]  /*48d00*/  HMMA.1688.F32.TF32 R4, R104, R20, R216 ;  /* 0x000000146804723c */ /* 0x000fde00000810d8 */
[----:B------:R-:W-:-:S04]  /*48d10*/  NOP ;  /* 0x0000000000007918 */ /* 0x000fc80000000000 */
[----:B------:R-:W-:Y:S04]  /*48d20*/  STL.64 [R1+0xbb0], R4 ;  /* 0x000bb00401007387 */ /* 0x000fe80000100a00 */
[----:B------:R4:W-:Y:S02]  /*48d30*/  STL.64 [R1+0xbb8], R6 ;  /* 0x000bb80601007387 */ /* 0x0009e40000100a00 */
[-C--:B----4-:R-:W-:Y:S02]  /*48d40*/  HMMA.1688.F32.TF32 R4, R96, R20.reuse, R80 ;  /* 0x000000146004723c */ /* 0x090fe40000081050 */
[----:B------:R-:W-:Y:S04]  /*48d50*/  STL.64 [R1+0xab0], R16 ;  /* 0x000ab01001007387 */ /* 0x000fe80000100a00 */
[----:B------:R4:W-:Y:S04]  /*48d60*/  STL.64 [R1+0xab8], R18 ;  /* 0x000ab81201007387 */ /* 0x0009e80000100a00 */
[----:B------:R-:W-:Y:S04]  /*48d70*/  STL.64 [R1+0xd10], R8 ;  /* 0x000d100801007387 */ /* 0x000fe80000100a00 */
[----:B------:R-:W-:Y:S01]  /*48d80*/  STL.64 [R1+0xd18], R10 ;  /* 0x000d180a01007387 */ /* 0x000fe20000100a00 */
[----:B----4-:R-:W-:Y:S01]  /*48d90*/  HMMA.1688.F32.TF32 R16, R48, R20, R180 ;  /* 0x000000143010723c */ /* 0x010fe200000810b4 */
[----:B------:R-:W-:-:S03]  /*48da0*/  MOV R251, R128 ;  /* 0x0000008000fb7202 */ /* 0x000fc60000000f00 */
[----:B------:R-:W-:Y:S04]  /*48db0*/  STL.64 [R1+0xa90], R4 ;  /* 0x000a900401007387 */ /* 0x000fe80000100a00 */
[----:B------:R4:W-:Y:S01]  /*48dc0*/  STL.64 [R1+0xa98], R6 ;  /* 0x000a980601007387 */ /* 0x0009e20000100a00 */
[----:B------:R-:W-:Y:S02]  /*48dd0*/  IMAD.MOV.U32 R212, RZ, RZ, R141 ;  /* 0x000000ffffd47224 */ /* 0x000fe400078e008d */
[----:B------:R-:W-:Y:S02]  /*48de0*/  IMAD.MOV.U32 R213, RZ, RZ, R140 ;  /* 0x000000ffffd57224 */ /* 0x000fe400078e008c */
[----:B------:R-:W-:Y:S01]  /*48df0*/  IMAD.MOV.U32 R214, RZ, RZ, R137 ;  /* 0x000000ffffd67224 */ /* 0x000fe200078e0089 */
[----:B------:R-:W-:Y:S01]  /*48e00*/  MOV R215, R144 ;  /* 0x0000009000d77202 */ /* 0x000fe20000000f00 */
[----:B------:R-:W2:Y:S01]  /*48e10*/  LDSM.16.M88.4 R80, [R252+UR10+0x4800] ;  /* 0x0048000afc50783b */ /* 0x000ea20008000200 */
[----:B----4-:R-:W-:Y:S03]  /*48e20*/  HMMA.1688.F32.TF32 R4, R116, R20, R32 ;  /* 0x000000147404723c */ /* 0x010fe60000081020 */
[----:B------:R-:W-:Y:S04]  /*48e30*/  STL.64 [R1+0xde0], R16 ;  /* 0x000de01001007387 */ /* 0x000fe80000100a00 */
[----:B------:R1:W-:Y:S04]  /*48e40*/  STL.64 [R1+0xde8], R18 ;  /* 0x000de81201007387 */ /* 0x0003e80000100a00 */
[----:B------:R-:W-:Y:S01]  /*48e50*/  LDSM.16.M88.4 R32, [R252+UR10+0xd800] ;  /* 0x00d8000afc20783b */ /* 0x000fe20008000200 */
[----:B-1----:R-:W-:Y:S08]  /*48e60*/  HMMA.1688.F32.TF32 R16, R100, R88, R40 ;  /* 0x000000586410723c */ /* 0x002ff00000081028 */
[----:B--2---:R-:W-:-:S15]  /*48e70*/  HMMA.1688.F32.TF32 R8, R52, R20, R232 ;  /* 0x000000143408723c */ /* 0x004fde00000810e8 */
[----:B------:R-:W-:-:S04]  /*48e80*/  NOP ;  /* 0x0000000000007918 */ /* 0x000fc80000000000 */
[----:B------:R-:W-:Y:S04]  /*48e90*/  STL.64 [R1+0xa60], R8 ;  /* 0x000a600801007387 */ /* 0x000fe80000100a00 */
[----:B------:R-:W-:Y:S04]  /*48ea0*/  STL.64 [R1+0xa68], R10 ;  /* 0x000a680a01007387 */ /* 0x000fe80000100a00 */
[----:B------:R-:W-:Y:S04]  /*48eb0*/  STL.64 [R1+0xe90], R4 ;  /* 0x000e900401007387 */ /* 0x000fe80000100a00 */
[----:B------:R1:W-:Y:S02]  /*48ec0*/  STL.64 [R1+0xe98], R6 ;  /* 0x000e980601007387 */ /* 0x0003e40000100a00 */
[-C--:B-1----:R-:W-:Y:S08]  /*48ed0*/  HMMA.1688.F32.TF32 R4, R108, R88.reuse, R92 ;  /* 0x000000586c04723c */ /* 0x082ff0000008105c */
[----:B------:R-:W-:Y:S11]  /*48ee0*/  HMMA.1688.F32.TF32 R8, R104, R88, R172 ;  /* 0x000000586808723c */ /* 0x000ff600000810ac */
[----:B------:R-:W-:Y:S01]  /*48ef0*/  MOV R22, R4 ;  /* 0x0000000400167202 */ /* 0x000fe20000000f00 */
[----:B------:R-:W-:-:S02]  /*48f00*/  IMAD.MOV.U32 R23, RZ, RZ, R5 ;  /* 0x000000ffff177224 */ /* 0x000fc400078e0005 */
[----:B------:R-:W-:Y:S02]  /*48f10*/  IMAD.MOV.U32 R58, RZ, RZ, R6 ;  /* 0x000000ffff3a7224 */ /* 0x000fe400078e0006 */
[----:B------:R-:W-:Y:S02]  /*48f20*/  IMAD.MOV.U32 R66, RZ, RZ, R7 ;  /* 0x000000ffff427224 */ /* 0x000fe400078e0007 */
[-C--:B------:R-:W-:Y:S01]  /*48f30*/  HMMA.1688.F32.TF32 R4, R112, R88.reuse, R164 ;  /* 0x000000587004723c */ /* 0x080fe200000810a4 */
[----:B------:R-:W-:Y:S04]  /*48f40*/  STL.64 [R1+0xb00], R8 ;  /* 0x000b000801007387 */ /* 0x000fe80000100a00 */
[----:B------:R1:W-:Y:S04]  /*48f50*/  STL.64 [R1+0xb08], R10 ;  /* 0x000b080a01007387 */ /* 0x0003e80000100a00 */
[----:B------:R-:W-:Y:S04]  /*48f60*/  STL.64 [R1+0x4e0], R16 ;  /* 0x0004e01001007387 */ /* 0x000fe80000100a00 */
[----:B------:R2:W-:Y:S01]  /*48f70*/  STL.64 [R1+0x4e8], R18 ;  /* 0x0004e81201007387 */ /* 0x0005e20000100a00 */
[-C--:B-1----:R-:W-:Y:S05]  /*48f80*/  HMMA.1688.F32.TF32 R8, R96, R88.reuse, R68 ;  /* 0x000000586008723c */ /* 0x082fea0000081044 */
[----:B------:R-:W-:Y:S04]  /*48f90*/  STL.64 [R1+0xcf0], R4 ;  /* 0x000cf00401007387 */ /* 0x000fe80000100a00 */
[----:B------:R1:W-:Y:S01]  /*48fa0*/  STL.64 [R1+0xcf8], R6 ;  /* 0x000cf80601007387 */ /* 0x0003e20000100a00 */
[-C--:B--2---:R-:W-:Y:S08]  /*48fb0*/  HMMA.1688.F32.TF32 R16, R48, R88.reuse, R168 ;  /* 0x000000583010723c */ /* 0x084ff000000810a8 */
[-C--:B-1----:R-:W-:Y:S01]  /*48fc0*/  HMMA.1688.F32.TF32 R4, R52, R88.reuse, R176 ;  /* 0x000000583404723c */ /* 0x082fe200000810b0 */
[----:B------:R-:W-:Y:S04]  /*48fd0*/  STL.64 [R1+0x4c0], R8 ;  /* 0x0004c00801007387 */ /* 0x000fe80000100a00 */
[----:B------:R1:W-:Y:S06]  /*48fe0*/  STL.64 [R1+0x4c8], R10 ;  /* 0x0004c80a01007387 */ /* 0x0003ec0000100a00 */
[----:B------:R-:W-:Y:S04]  /*48ff0*/  STL.64 [R1+0xdc0], R16 ;  /* 0x000dc01001007387 */ /* 0x000fe80000100a00 */
[----:B------:R-:W-:Y:S01]  /*49000*/  STL.64 [R1+0xdc8], R18 ;  /* 0x000dc81201007387 */ /* 0x000fe20000100a00 */
[----:B-1----:R-:W-:Y:S03]  /*49010*/  HMMA.1688.F32.TF32 R8, R116, R88, R28 ;  /* 0x000000587408723c */ /* 0x002fe6000008101c */
[----:B------:R-:W-:Y:S04]  /*49020*/  STL.64 [R1+0x4888], R90 ;  /* 0x0048885a01007387 */ /* 0x000fe80000100a00 */
[----:B------:R-:W-:Y:S04]  /*49030*/  STL.64 [R1+0x4a0], R4 ;  /* 0x0004a00401007387 */ /* 0x000fe80000100a00 */
[----:B------:R1:W-:Y:S02]  /*49040*/  STL.64 [R1+0x4a8], R6 ;  /* 0x0004a80601007387 */ /* 0x0003e40000100a00 */
[-C--:B-1----:R-:W-:Y:S06]  /*49050*/  HMMA.1688.F32.TF32 R4, R108, R84.reuse, R72 ;  /* 0x000000546c04723c */ /* 0x082fec0000081048 */
[----:B------:R-:W-:Y:S04]  /*49060*/  STL.64 [R1+0xe70], R8 ;  /* 0x000e700801007387 */ /* 0x000fe80000100a00 */
[----:B------:R1:W-:Y:S02]  /*49070*/  STL.64 [R1+0xe78], R10 ;  /* 0x000e780a01007387 */ /* 0x0003e40000100a00 */
[----:B-1----:R-:W-:Y:S07]  /*49080*/  HMMA.1688.F32.TF32 R8, R104, R84, R192 ;  /* 0x000000546808723c */ /* 0x002fee00000810c0 */
[----:B------:R-:W-:Y:S01]  /*49090*/  MOV R67, R4 ;  /* 0x0000000400437202 */ /* 0x000fe20000000f00 */
[----:B------:R-:W-:-:S02]  /*490a0*/  IMAD.MOV.U32 R59, RZ, RZ, R5 ;  /* 0x000000ffff3b7224 */ /* 0x000fc400078e0005 */
[----:B------:R-:W-:Y:S02]  /*490b0*/  IMAD.MOV.U32 R62, RZ, RZ, R6 ;  /* 0x000000ffff3e7224 */ /* 0x000fe400078e0006 */
[----:B------:R-:W-:Y:S02]  /*490c0*/  IMAD.MOV.U32 R63, RZ, RZ, R7 ;  /* 0x000000ffff3f7224 */ /* 0x000fe400078e0007 */
[----:B---3--:R-:W-:Y:S01]  /*490d0*/  HMMA.1688.F32.TF32 R4, R100, R84, R236 ;  /* 0x000000546404723c */ /* 0x008fe200000810ec */
[----:B------:R-:W-:Y:S01]  /*490e0*/  MOV R236, R152 ;  /* 0x0000009800ec7202 */ /* 0x000fe20000000f00 */
[----:B------:R-:W-:Y:S02]  /*490f0*/  IMAD.MOV.U32 R237, RZ, RZ, R153 ;  /* 0x000000ffffed7224 */ /* 0x000fe400078e0099 */
[----:B------:R-:W-:Y:S01]  /*49100*/  IMAD.MOV.U32 R238, RZ, RZ, R121 ;  /* 0x000000ffffee7224 */ /* 0x000fe200078e0079 */
[----:B------:R-:W-:Y:S04]  /*49110*/  STL.64 [R1+0xaa0], R8 ;  /* 0x000aa00801007387 */ /* 0x000fe80000100a00 */
[----:B------:R-:W-:Y:S04]  /*49120*/  STL.64 [R1+0xaa8], R10 ;  /* 0x000aa80a01007387 */ /* 0x000fe80000100a00 */
[----:B------:R-:W2:Y:S01]  /*49130*/  LDL.LU R152, [R1+0x4934] ;  /* 0x0049340001987983 */ /* 0x000ea20000300800 */
[----:B------:R-:W-:-:S05]  /*49140*/  IMAD.MOV.U32 R239, RZ, RZ, R120 ;  /* 0x000000ffffef7224 */ /* 0x000fca00078e0078 */
[----:B------:R-:W-:Y:S01]  /*49150*/  STL.64 [R1+0x430], R4 ;  /* 0x0004300401007387 */ /* 0x000fe20000100a00 */
[----:B------:R-:W-:-:S03]  /*49160*/  MOV R192, R133 ;  /* 0x0000008500c07202 */ /* 0x000fc60000000f00 */
[----:B------:R1:W-:Y:S01]  /*49170*/  STL.64 [R1+0x438], R6 ;  /* 0x0004380601007387 */ /* 0x0003e20000100a00 */
[----:B------:R-:W-:-:S03]  /*49180*/  IMAD.MOV.U32 R193, RZ, RZ, R132 ;  /* 0x000000ffffc17224 */ /* 0x000fc600078e0084 */
[----:B------:R-:W3:Y:S01]  /*49190*/  LDL.LU R153, [R1+0x4930] ;  /* 0x0049300001997983 */ /* 0x000ee20000300800 */
        /* <DEDUP_REMOVED lines=44> */
[----:B------:R-:W3:Y:S04]  /*49460*/  LDL.LU R196, [R1+0x180] ;  /* 0x0001800001c47983 */ /* 0x000ee80000300800 */
[----:B------:R-:W3:Y:S04]  /*49470*/  LDL.LU R197, [R1+0x184] ;  /* 0x0001840001c57983 */ /* 0x000ee80000300800 */
[----:B------:R-:W3:Y:S04]  /*49480*/  LDL.LU R198, [R1+0x188] ;  /* 0x0001880001c67983 */ /* 0x000ee80000300800 */
[----:B------:R-:W3:Y:S04]  /*49490*/  LDL.LU R199, [R1+0x18c] ;  /* 0x00018c0001c77983 */ /* 0x000ee80000300800 */
[----:B------:R-:W4:Y:S04]  /*494a0*/  LDL.LU R121, [R1+0x48f0] ;  /* 0x0048f00001797983 */ /* 0x000f280000300800 */
[----:B------:R-:W2:Y:S04]  /*494b0*/  LDL.LU R153, [R1+0x48ec] ;  /* 0x0048ec0001997983 */ /* 0x000ea80000300800 */
        /* <DEDUP_REMOVED lines=9> */
[----:B------:R-:W4:Y:S01]  /*49550*/  LDL.LU R39, [R1+0xecc] ;  /* 0x000ecc0001277983 */ /* 0x000f220000300800 */
[----:B------:R-:W-:-:S02]  /*49560*/  IMAD.MOV.U32 R44, RZ, RZ, R145 ;  /* 0x000000ffff2c7224 */ /* 0x000fc400078e0091 */
[----:B------:R-:W-:Y:S01]  /*49570*/  IMAD.MOV.U32 R45, RZ, RZ, R148 ;  /* 0x000000ffff2d7224 */ /* 0x000fe200078e0094 */
[----:B------:R-:W4:Y:S01]  /*49580*/  LDL.LU R145, [R1+0x48d0] ;  /* 0x0048d00001917983 */ /* 0x000f220000300800 */
[----:B------:R-:W-:Y:S01]  /*49590*/  IMAD.MOV.U32 R46, RZ, RZ, R149 ;  /* 0x000000ffff2e7224 */ /* 0x000fe200078e0095 */
[----:B------:R-:W-:Y:S02]  /*495a0*/  MOV R47, R136 ;  /* 0x00000088002f7202 */ /* 0x000fe40000000f00 */
[----:B------:R-:W4:Y:S04]  /*495b0*/  LDL.LU R148, [R1+0x48cc] ;  /* 0x0048cc0001947983 */ /* 0x000f280000300800 */
[----:B------:R-:W4:Y:S04]  /*495c0*/  LDL.LU R149, [R1+0x48c8] ;  /* 0x0048c80001957983 */ /* 0x000f280000300800 */
[----:B------:R-:W4:Y:S01]  /*495d0*/  LDL.LU R136, [R1+0x48c4] ;  /* 0x0048c40001887983 */ /* 0x000f220000300800 */
[----:B------:R-:W-:-:S02]  /*495e0*/  IMAD.MOV.U32 R176, RZ, RZ, R129 ;  /* 0x000000ffffb07224 */ /* 0x000fc400078e0081 */
[----:B------:R-:W-:Y:S01]  /*495f0*/  IMAD.MOV.U32 R177, RZ, RZ, R132 ;  /* 0x000000ffffb17224 */ /* 0x000fe200078e0084 */
[----:B------:R-:W-:Y:S01]  /*49600*/  MOV R179, R120 ;  /* 0x0000007800b37202 */ /* 0x000fe20000000f00 */
[----:B------:R-:W-:Y:S02]  /*49610*/  IMAD.MOV.U32 R178, RZ, RZ, R133 ;  /* 0x000000ffffb27224 */ /* 0x000fe400078e0085 */
[----:B------:R-:W-:Y:S01]  /*49620*/  IMAD.MOV.U32 R158, RZ, RZ, R125 ;  /* 0x000000ffff9e7224 */ /* 0x000fe200078e007d */
[-C--:B-1----:R-:W-:Y:S08]  /*49630*/  HMMA.1688.F32.TF32 R4, R112, R84.reuse, R248 ;  /* 0x000000547004723c */ /* 0x082ff000000810f8 */
[----:B------:R-:W-:Y:S01]  /*49640*/  HMMA.1688.F32.TF32 R16, R48, R84, R212 ;  /* 0x000000543010723c */ /* 0x000fe200000810d4 */
[----:B--2---:R-:W-:Y:S01]  /*49650*/  MOV R43, R128 ;  /* 0x00000080002b7202 */ /* 0x004fe20000000f00 */
[----:B---3--:R-:W-:-:S02]  /*49660*/  IMAD.MOV.U32 R42, RZ, RZ, R141 ;  /* 0x000000ffff2a7224 */ /* 0x008fc400078e008d */
[----:B----4-:R-:W-:Y:S02]  /*49670*/  IMAD.MOV.U32 R41, RZ, RZ, R140 ;  /* 0x000000ffff297224 */ /* 0x010fe400078e008c */
[----:B------:R-:W-:Y:S02]  /*49680*/  IMAD.MOV.U32 R40, RZ, RZ, R137 ;  /* 0x000000ffff287224 */ /* 0x000fe400078e0089 */
[----:B------:R-:W2:Y:S04]  /*49690*/  LDL.LU R137, [R1+0x48c0] ;  /* 0x0048c00001897983 */ /* 0x000ea80000300800 */
[----:B------:R-:W3:Y:S04]  /*496a0*/  LDL.LU R140, [R1+0x48bc] ;  /* 0x0048bc00018c7983 */ /* 0x000ee80000300800 */
[----:B------:R-:W4:Y:S04]  /*496b0*/  LDL.LU R141, [R1+0x48b8] ;  /* 0x0048b800018d7983 */ /* 0x000f280000300800 */
[----:B------:R-:W2:Y:S04]  /*496c0*/  LDL.LU R128, [R1+0x48b4] ;  /* 0x0048b40001807983 */ /* 0x000ea80000300800 */
[----:B------:R-:W2:Y:S04]  /*496d0*/  LDL.LU R168, [R1+0xed0] ;  /* 0x000ed00001a87983 */ /* 0x000ea80000300800 */
[----:B------:R-:W2:Y:S04]  /*496e0*/  LDL.LU R169, [R1+0xed4] ;  /* 0x000ed40001a97983 */ /* 0x000ea80000300800 */
[----:B------:R-:W2:Y:S04]  /*496f0*/  LDL.LU R170, [R1+0xed8] ;  /* 0x000ed80001aa7983 */ /* 0x000ea80000300800 */
[----:B------:R-:W2:Y:S01]  /*49700*/  LDL.LU R171, [R1+0xedc] ;  /* 0x000edc0001ab7983 */ /* 0x000ea20000300800 */
[----:B------:R-:W-:-:S03]  /*49710*/  IMAD.MOV.U32 R154, RZ, RZ, R121 ;  /* 0x000000ffff9a7224 */ /* 0x000fc600078e0079 */
[----:B------:R-:W3:Y:S01]  /*49720*/  LDL.LU R129, [R1+0x48b0] ;  /* 0x0048b00001817983 */ /* 0x000ee20000300800 */
[----:B------:R-:W-:-:S03]  /*49730*/  IMAD.MOV.U32 R155, RZ, RZ, R124 ;  /* 0x000000ffff9b7224 */ /* 0x000fc600078e007c */
[----:B------:R-:W3:Y:S04]  /*49740*/  LDL.LU R132, [R1+0x48ac] ;  /* 0x0048ac0001847983 */ /* 0x000ee80000300800 */
[----:B------:R-:W3:Y:S04]  /*49750*/  LDL.LU R133, [R1+0x48a8] ;  /* 0x0048a80001857983 */ /* 0x000ee80000300800 */
[----:B------:R-:W3:Y:S04]  /*49760*/  LDL.LU R120, [R1+0x48a4] ;  /* 0x0048a40001787983 */ /* 0x000ee80000300800 */
[----:B------:R-:W3:Y:S04]  /*49770*/  LDL.LU R121, [R1+0x48a0] ;  /* 0x0048a00001797983 */ /* 0x000ee80000300800 */
[----:B------:R-:W3:Y:S04]  /*49780*/  LDL.LU R124, [R1+0x489c] ;  /* 0x00489c00017c7983 */ /* 0x000ee80000300800 */
[----:B------:R-:W3:Y:S01]  /*49790*/  LDL.LU R125, [R1+0x4898] ;  /* 0x00489800017d7983 */ /* 0x000ee20000300800 */
[-C--:B------:R-:W-:Y:S03]  /*497a0*/  HMMA.1688.F32.TF32 R8, R96, R84.reuse, R196 ;  /* 0x000000546008723c */ /* 0x080fe600000810c4 */
[----:B------:R-:W-:Y:S04]  /*497b0*/  STL.64 [R1+0xca0], R4 ;  /* 0x000ca00401007387 */ /* 0x000fe80000100a00 */
[----:B------:R1:W-:Y:S02]  /*497c0*/  STL.64 [R1+0xca8], R6 ;  /* 0x000ca80601007387 */ /* 0x0003e40000100a00 */
[-C--:B-1----:R-:W-:Y:S10]  /*497d0*/  HMMA.1688.F32.TF32 R4, R52, R84.reuse, R228 ;  /* 0x000000543404723c */ /* 0x082ff400000810e4 */
[----:B------:R-:W-:Y:S04]  /*497e0*/  STL.64 [R1+0x420], R8 ;  /* 0x0004200801007387 */ /* 0x000fe80000100a00 */
[----:B------:R1:W-:Y:S04]  /*497f0*/  STL.64 [R1+0x428], R10 ;  /* 0x0004280a01007387 */ /* 0x0003e80000100a00 */
        /* <DEDUP_REMOVED lines=10> */
[----:B------:R-:W-:Y:S01]  /*498a0*/  IMAD.MOV.U32 R65, RZ, RZ, R4 ;  /* 0x000000ffff417224 */ /* 0x000fe200078e0004 */
[----:B------:R-:W-:Y:S01]  /*498b0*/  MOV R60, R7 ;  /* 0x00000007003c7202 */ /* 0x000fe20000000f00 */
[----:B------:R-:W-:-:S02]  /*498c0*/  IMAD.MOV.U32 R64, RZ, RZ, R5 ;  /* 0x000000ffff407224 */ /* 0x000fc400078e0005 */
[----:B------:R-:W-:Y:S02]  /*498d0*/  IMAD.MOV.U32 R61, RZ, RZ, R6 ;  /* 0x000000ffff3d7224 */ /* 0x000fe400078e0006 */
[-C--:B------:R-:W-:Y:S01]  /*498e0*/  HMMA.1688.F32.TF32 R4, R100, R80.reuse, R92 ;  /* 0x000000506404723c */ /* 0x080fe2000008105c */
[----:B------:R-:W-:Y:S01]  /*498f0*/  MOV R159, R3 ;  /* 0x00000003009f7202 */ /* 0x000fe20000000f00 */
[----:B------:R-:W-:Y:S06]  /*49900*/  LDSM.16.M88.4 R92, [R252+UR10+0xc000] ;  /* 0x00c0000afc5c783b */ /* 0x000fec0008000200 */
[-C--:B------:R-:W-:Y:S01]  /*49910*/  HMMA.1688.F32.TF32 R16, R112, R80.reuse, R172 ;  /* 0x000000507010723c */ /* 0x080fe200000810ac */
[----:B------:R-:W-:Y:S04]  /*49920*/  STL.64 [R1+0x510], R8 ;  /* 0x0005100801007387 */ /* 0x000fe80000100a00 */
[----:B------:R1:W-:Y:S06]  /*49930*/  STL.64 [R1+0x518], R10 ;  /* 0x0005180a01007387 */ /* 0x0003ec0000100a00 */
[----:B------:R-:W-:Y:S04]  /*49940*/  STL.64 [R1+0x3e0], R4 ;  /* 0x0003e00401007387 */ /* 0x000fe80000100a00 */
[----:B------:R1:W-:Y:S02]  /*49950*/  STL.64 [R1+0x3e8], R6 ;  /* 0x0003e80601007387 */ /* 0x0003e40000100a00 */
[-C--:B-1----:R-:W-:Y:S08]  /*49960*/  HMMA.1688.F32.TF32 R8, R96, R80.reuse, R40 ;  /* 0x000000506008723c */ /* 0x082ff00000081028 */
[-C--:B------:R-:W-:Y:S01]  /*49970*/  HMMA.1688.F32.TF32 R4, R48, R80.reuse, R164 ;  /* 0x000000503004723c */ /* 0x080fe200000810a4 */
[----:B------:R-:W-:Y:S04]  /*49980*/  STL.64 [R1+0xc70], R16 ;  /* 0x000c701001007387 */ /* 0x000fe80000100a00 */
[----:B------:R1:W-:Y:S04]  /*49990*/  STL.64 [R1+0xc78], R18 ;  /* 0x000c781201007387 */ /* 0x0003e80000100a00 */
[----:B------:R-:W-:Y:S04]  /*499a0*/  LDSM.16.M88.4 R164, [R252+UR10+0x7000] ;  /* 0x0070000afca4783b */ /* 0x000fe80008000200 */
[----:B------:R-:W-:Y:S04]  /*499b0*/  STL.64 [R1+0x3d0], R8 ;  /* 0x0003d00801007387 */ /* 0x000fe80000100a00 */
[----:B------:R1:W-:Y:S02]  /*499c0*/  STL.64 [R1+0x3d8], R10 ;  /* 0x0003d80a01007387 */ /* 0x0003e40000100a00 */
[-C--:B-1----:R-:W-:Y:S02]  /*499d0*/  HMMA.1688.F32.TF32 R16, R52, R80.reuse, R68 ;  /* 0x000000503410723c */ /* 0x082fe40000081044 */
[----:B------:R-:W-:Y:S04]  /*499e0*/  STL.64 [R1+0xd90], R4 ;  /* 0x000d900401007387 */ /* 0x000fe80000100a00 */
[----:B------:R-:W-:Y:S02]  /*499f0*/  STL.64 [R1+0xd98], R6 ;  /* 0x000d980601007387 */ /* 0x000fe40000100a00 */
[----:B------:R-:W-:Y:S02]  /*49a00*/  HMMA.1688.F32.TF32 R8, R116, R80, R12 ;  /* 0x000000507408723c */ /* 0x000fe4000008100c */
[----:B------:R-:W-:Y:S09]  /*49a10*/  LDSM.16.M88.4 R68, [R252+UR10+0xd000] ;  /* 0x00d0000afc44783b */ /* 0x000ff20008000200 */
[----:B------:R-:W-:Y:S01]  /*49a20*/  STL.64 [R1+0x3c0], R16 ;  /* 0x0003c01001007387 */ /* 0x000fe20000100a00 */
[-C--:B------:R-:W-:Y:S03]  /*49a30*/  HMMA.1688.F32.TF32 R12, R104, R76.reuse, R176 ;  /* 0x0000004c680c723c */ /* 0x080fe600000810b0 */
[----:B------:R-:W-:Y:S04]  /*49a40*/  STL.64 [R1+0x3c8], R18 ;  /* 0x0003c81201007387 */ /* 0x000fe80000100a00 */
[----:B------:R-:W-:Y:S04]  /*49a50*/  LDSM.16.M88.4 R16, [R252+UR10+0xe000] ;  /* 0x00e0000afc10783b */ /* 0x000fe80008000200 */
[----:B------:R-:W-:Y:S04]  /*49a60*/  STL.64 [R1+0xe30], R8 ;  /* 0x000e300801007387 */ /* 0x000fe80000100a00 */
[----:B------:R1:W-:Y:S02]  /*49a70*/  STL.64 [R1+0xe38], R10 ;  /* 0x000e380a01007387 */ /* 0x0003e40000100a00 */
[-C--:B-1----:R-:W-:Y:S02]  /*49a80*/  HMMA.1688.F32.TF32 R8, R100, R76.reuse, R72 ;  /* 0x0000004c6408723c */ /* 0x082fe40000081048 */
[----:B------:R-:W-:Y:S04]  /*49a90*/  STL.64 [R1+0x490], R12 ;  /* 0x0004900c01007387 */ /* 0x000fe80000100a00 */
[----:B------:R1:W-:Y:S04]  /*49aa0*/  STL.64 [R1+0x498], R14 ;  /* 0x0004980e01007387 */ /* 0x0003e80000100a00 */
[----:B------:R-:W-:Y:S01]  /*49ab0*/  LDSM.16.M88.4 R72, [R252+UR10+0xc800] ;  /* 0x00c8000afc48783b */ /* 0x000fe20008000200 */
[-C--:B-1----:R-:W-:Y:S08]  /*49ac0*/  HMMA.1688.F32.TF32 R12, R48, R76.reuse, R236 ;  /* 0x0000004c300c723c */ /* 0x082ff000000810ec */
[----:B--2---:R-:W-:Y:S01]  /*49ad0*/  HMMA.1688.F32.TF32 R4, R108, R76, R168 ;  /* 0x0000004c6c04723c */ /* 0x004fe200000810a8 */
[----:B------:R-:W-:-:S15]  /*49ae0*/  LDSM.16.M88.4 R168, [R252+UR10+0x6800] ;  /* 0x0068000afca8783b */ /* 0x000fde0008000200 */
[----:B------:R-:W-:-:S03]  /*49af0*/  NOP ;  /* 0x0000000000007918 */ /* 0x000fc60000000000 */
[----:B------:R-:W-:Y:S01]  /*49b00*/  IMAD.MOV.U32 R57, RZ, RZ, R4 ;  /* 0x000000ffff397224 */ /* 0x000fe200078e0004 */
[----:B------:R-:W-:Y:S01]  /*49b10*/  MOV R20, R7 ;  /* 0x0000000700147202 */ /* 0x000fe20000000f00 */
[----:B------:R-:W-:Y:S02]  /*49b20*/  IMAD.MOV.U32 R56, RZ, RZ, R5 ;  /* 0x000000ffff387224 */ /* 0x000fe400078e0005 */
[----:B------:R-:W-:Y:S02]  /*49b30*/  IMAD.MOV.U32 R21, RZ, RZ, R6 ;  /* 0x000000ffff157224 */ /* 0x000fe400078e0006 */
[----:B------:R-:W-:-:S15]  /*49b40*/  HMMA.1688.F32.TF32 R4, R112, R76, R192 ;  /* 0x0000004c7004723c */ /* 0x000fde00000810c0 */
[----:B------:R-:W-:-:S04]  /*49b50*/  NOP ;  /* 0x0000000000007918 */ /* 0x000fc80000000000 */
[----:B------:R-:W-:Y:S01]  /*49b60*/  STL.64 [R1+0xc40], R4 ;  /* 0x000c400401007387 */ /* 0x000fe20000100a00 */
[----:B------:R-:W-:-:S03]  /*49b70*/  IMAD.MOV.U32 R3, RZ, RZ, R7 ;  /* 0x000000ffff037224 */ /* 0x000fc600078e0007 */
[----:B------:R-:W-:Y:S04]  /*49b80*/  STL.64 [R1+0x3a0], R8 ;  /* 0x0003a00801007387 */ /* 0x000fe80000100a00 */
[----:B------:R-:W-:Y:S04]  /*49b90*/  STL.64 [R1+0x3a8], R10 ;  /* 0x0003a80a01007387 */ /* 0x000fe80000100a00 */
[----:B------:R1:W-:Y:S02]  /*49ba0*/  STL [R1+0xc48], R6 ;  /* 0x000c480601007387 */ /* 0x0003e40000100800 */
[----:B-1----:R-:W-:Y:S02]  /*49bb0*/  HMMA.1688.F32.TF32 R4, R96, R76, R152 ;  /* 0x0000004c6004723c */ /* 0x002fe40000081098 */
[----:B------:R-:W1:Y:S01]  /*49bc0*/  LDSM.16.M88.4 R152, [R252+UR10+0x5800] ;  /* 0x0058000afc98783b */ /* 0x000e620008000200 */
[----:B------:R-:W-:-:S02]  /*49bd0*/  IMAD.MOV.U32 R192, RZ, RZ, R149 ;  /* 0x000000ffffc07224 */ /* 0x000fc400078e0095 */
[----:B------:R-:W-:Y:S02]  /*49be0*/  IMAD.MOV.U32 R193, RZ, RZ, R148 ;  /* 0x000000ffffc17224 */ /* 0x000fe400078e0094 */
[----:B------:R-:W2:Y:S04]  /*49bf0*/  LDSM.16.M88.4 R148, [R252+UR10+0x6000] ;  /* 0x0060000afc94783b */ /* 0x000ea80008000200 */
[----:B------:R-:W-:Y:S01]  /*49c00*/  STL [R1+0x4520], R3 ;  /* 0x0045200301007387 */ /* 0x000fe20000100800 */
[----:B------:R-:W-:Y:S01]  /*49c10*/  HMMA.1688.F32.TF32 R8, R52, R76, R156 ;  /* 0x0000004c3408723c */ /* 0x000fe2000008109c */
[----:B------:R-:W-:Y:S01]  /*49c20*/  MOV R194, R145 ;  /* 0x0000009100c27202 */ /* 0x000fe20000000f00 */
[----:B------:R-:W-:Y:S01]  /*49c30*/  IMAD.MOV.U32 R195, RZ, RZ, R144 ;  /* 0x000000ffffc37224 */ /* 0x000fe200078e0090 */
[----:B------:R-:W-:Y:S01]  /*49c40*/  LDSM.16.M88.4 R156, [R252+UR10+0x8000] ;  /* 0x0080000afc9c783b */ /* 0x000fe20008000200 */
[----:B----4-:R-:W-:-:S02]  /*49c50*/  IMAD.MOV.U32 R236, RZ, RZ, R141 ;  /* 0x000000ffffec7224 */ /* 0x010fc400078e008d */
[----:B---3--:R-:W-:Y:S01]  /*49c60*/  IMAD.MOV.U32 R237, RZ, RZ, R140 ;  /* 0x000000ffffed7224 */ /* 0x008fe200078e008c */
[----:B------:R-:W-:Y:S04]  /*49c70*/  LDSM.16.M88.4 R144, [R252+UR10+0x8800] ;  /* 0x0088000afc90783b */ /* 0x000fe80008000200 */
[----:B------:R-:W-:Y:S04]  /*49c80*/  STL.64 [R1+0x390], R4 ;  /* 0x0003900401007387 */ /* 0x000fe80000100a00 */
[----:B------:R3:W-:Y:S01]  /*49c90*/  STL.64 [R1+0x398], R6 ;  /* 0x0003980601007387 */ /* 0x0007e20000100a00 */
[----:B------:R-:W-:Y:S01]  /*49ca0*/  MOV R238, R137 ;  /* 0x0000008900ee7202 */ /* 0x000fe20000000f00 */
[----:B------:R-:W-:-:S02]  /*49cb0*/  IMAD.MOV.U32 R239, RZ, RZ, R136 ;  /* 0x000000ffffef7224 */ /* 0x000fc400078e0088 */
[----:B------:R-:W-:Y:S01]  /*49cc0*/  LDSM.16.M88.4 R140, [R252+UR10+0x9000] ;  /* 0x0090000afc8c783b */ /* 0x000fe20008000200 */
[----:B------:R-:W-:Y:S02]  /*49cd0*/  IMAD.MOV.U32 R176, RZ, RZ, R133 ;  /* 0x000000ffffb07224 */ /* 0x000fe400078e0085 */
[----:B------:R-:W-:Y:S01]  /*49ce0*/  IMAD.MOV.U32 R177, RZ, RZ, R132 ;  /* 0x000000ffffb17224 */ /* 0x000fe200078e0084 */
[----:B------:R-:W-:Y:S01]  /*49cf0*/  LDSM.16.M88.4 R136, [R252+UR10+0x9800] ;  /* 0x0098000afc88783b */ /* 0x000fe20008000200 */
[----:B---3--:R-:W-:Y:S03]  /*49d00*/  HMMA.1688.F32.TF32 R4, R116, R76, R160 ;  /* 0x0000004c7404723c */ /* 0x008fe600000810a0 */
[----:B------:R-:W3:Y:S01]  /*49d10*/  LDSM.16.M88.4 R160, [R252+UR10+0x7800] ;  /* 0x0078000afca0783b */ /* 0x000ee20008000200 */
[----:B------:R-:W-:Y:S01]  /*49d20*/  MOV R178, R129 ;  /* 0x0000008100b27202 */ /* 0x000fe20000000f00 */
[----:B------:R-:W-:-:S02]  /*49d30*/  IMAD.MOV.U32 R179, RZ, RZ, R128 ;  /* 0x000000ffffb37224 */ /* 0x000fc400078e0080 */
[----:B------:R-:W4:Y:S01]  /*49d40*/  LDSM.16.M88.4 R132, [R252+UR10+0xa000] ;  /* 0x00a0000afc84783b */ /* 0x000f220008000200 */
[----:B------:R-:W-:Y:S02]  /*49d50*/  IMAD.MOV.U32 R40, RZ, RZ, R125 ;  /* 0x000000ffff287224 */ /* 0x000fe400078e007d */
[----:B------:R-:W-:Y:S01]  /*49d60*/  IMAD.MOV.U32 R41, RZ, RZ, R124 ;  /* 0x000000ffff297224 */ /* 0x000fe200078e007c */
[----:B------:R-:W1:Y:S01]  /*49d70*/  LDSM.16.M88.4 R128, [R252+UR10+0xa800] ;  /* 0x00a8000afc80783b */ /* 0x000e620008000200 */
[----:B------:R-:W-:Y:S01]  /*49d80*/  MOV R42, R121 ;  /* 0x00000079002a7202 */ /* 0x000fe20000000f00 */
[----:B------:R-:W-:Y:S02]  /*49d90*/  IMAD.MOV.U32 R43, RZ, RZ, R120 ;  /* 0x000000ffff2b7224 */ /* 0x000fe400078e0078 */
[----:B------:R-:W1:Y:S04]  /*49da0*/  LDSM.16.M88.4 R124, [R252+UR10+0xb000] ;  /* 0x00b0000afc7c783b */ /* 0x000e680008000200 */
[----:B------:R-:W2:Y:S04]  /*49db0*/  LDSM.16.M88.4 R120, [R252+UR10+0xb800] ;  /* 0x00b8000afc78783b */ /* 0x000ea80008000200 */
[----:B------:R-:W-:Y:S04]  /*49dc0*/  STL.64 [R1+0xd70], R12 ;  /* 0x000d700c01007387 */ /* 0x000fe80000100a00 */
[----:B------:R-:W-:Y:S04]  /*49dd0*/  STL.64 [R1+0xd78], R14 ;  /* 0x000d780e01007387 */ /* 0x000fe80000100a00 */
[----:B------:R-:W-:Y:S04]  /*49de0*/  STL.64 [R1+0x380], R8 ;  /* 0x0003800801007387 */ /* 0x000fe80000100a00 */
[----:B------:R-:W3:Y:S04]  /*49df0*/  LDSM.16.M88.4 R12, [R252+UR10+0xe800] ;  /* 0x00e8000afc0c783b */ /* 0x000ee80008000200 */
[----:B------:R-:W-:Y:S04]  /*49e00*/  STL.64 [R1+0x388], R10 ;  /* 0x0003880a01007387 */ /* 0x000fe80000100a00 */
[----:B------:R-:W-:Y:S04]  /*49e10*/  STL.64 [R1+0xdf0], R4 ;  /* 0x000df00401007387 */ /* 0x000fe80000100a00 */
[----:B------:R-:W3:Y:S04]  /*49e20*/  LDSM.16.M88.4 R8, [R252+UR10+0xf000] ;  /* 0x00f0000afc08783b */ /* 0x000ee80008000200 */
[----:B------:R-:W-:Y:S04]  /*49e30*/  STL.64 [R1+0xdf8], R6 ;  /* 0x000df80601007387 */ /* 0x000fe80000100a00 */
[----:B-1----:R-:W-:Y:S04]  /*49e40*/  STL [R1+0x46ec], R154 ;  /* 0x0046ec9a01007387 */ /* 0x002fe80000100800 */
[----:B------:R-:W1:Y:S04]  /*49e50*/  LDSM.16.M88.4 R4, [R252+UR10+0xf800] ;  /* 0x00f8000afc04783b */ /* 0x000e680008000200 */
[----:B------:R-:W-:Y:S04]  /*49e60*/  STL [R1+0x46e8], R155 ;  /* 0x0046e89b01007387 */ /* 0x000fe80000100800 */
[----:B--2---:R-:W-:Y:S04]  /*49e70*/  STL [R1+0x46f4], R150 ;  /* 0x0046f49601007387 */ /* 0x004fe80000100800 */
[----:B------:R-:W-:Y:S04]  /*49e80*/  STL [R1+0x46f0], R151 ;  /* 0x0046f09701007387 */ /* 0x000fe80000100800 */
[----:B------:R-:W-:Y:S04]  /*49e90*/  STL [R1+0x46fc], R170 ;  /* 0x0046fcaa01007387 */ /* 0x000fe80000100800 */
[----:B------:R-:W-:Y:S04]  /*49ea0*/  STL [R1+0x46f8], R171 ;  /* 0x0046f8ab01007387 */ /* 0x000fe80000100800 */
[----:B------:R-:W-:Y:S04]  /*49eb0*/  STL [R1+0x4704], R166 ;  /* 0x004704a601007387 */ /* 0x000fe80000100800 */
[----:B------:R-:W-:Y:S04]  /*49ec0*/  STL [R1+0x4700], R167 ;  /* 0x004700a701007387 */ /* 0x000fe80000100800 */
[----:B---3--:R-:W-:Y:S04]  /*49ed0*/  STL [R1+0x470c], R162 ;  /* 0x00470ca201007387 */ /* 0x008fe80000100800 */
        /* <DEDUP_REMOVED lines=9> */
[----:B----4-:R-:W-:Y:S04]  /*49f70*/  STL [R1+0x4734], R134 ;  /* 0x0047348601007387 */ /* 0x010fe80000100800 */
[----:B------:R-:W-:Y:S01]  /*49f80*/  STL [R1+0x4730], R135 ;  /* 0x0047308701007387 */ /* 0x000fe20000100800 */
[C---:B------:R-:W-:Y:S03]  /*49f90*/  HMMA.1688.F32.TF32 R28, R108.reuse, R152, R40 ;  /* 0x000000986c1c723c */ /* 0x040fe60000081028 */
[----:B------:R-:W-:Y:S04]  /*49fa0*/  STL [R1+0x473c], R130 ;  /* 0x00473c8201007387 */ /* 0x000fe80000100800 */
[----:B------:R2:W-:Y:S04]  /*49fb0*/  STL [R1+0x4738], R131 ;  /* 0x0047388301007387 */ /* 0x0005e80000100800 */
[----:B------:R-:W-:Y:S04]  /*49fc0*/  STL [R1+0x4744], R126 ;  /* 0x0047447e01007387 */ /* 0x000fe80000100800 */
[----:B------:R3:W-:Y:S04]  /*49fd0*/  STL [R1+0x4740], R127 ;  /* 0x0047407f01007387 */ /* 0x0007e80000100800 */
[----:B------:R-:W-:Y:S04]  /*49fe0*/  STL [R1+0x474c], R122 ;  /* 0x00474c7a01007387 */ /* 0x000fe80000100800 */
[----:B------:R-:W-:Y:S04]  /*49ff0*/  STL [R1+0x4748], R123 ;  /* 0x0047487b01007387 */ /* 0x000fe80000100800 */
[----:B------:R4:W-:Y:S04]  /*4a000*/  STL [R1+0x4754], R94 ;  /* 0x0047545e01007387 */ /* 0x0009e80000100800 */
[----:B------:R1:W-:Y:S04]  /*4a010*/  STL [R1+0x4750], R95 ;  /* 0x0047505f01007387 */ /* 0x0003e80000100800 */
[----:B------:R-:W-:Y:S04]  /*4a020*/  STL [R1+0x475c], R74 ;  /* 0x00475c4a01007387 */ /* 0x000fe80000100800 */
        /* <DEDUP_REMOVED lines=8> */
[----:B------:R-:W-:Y:S04]  /*4a0b0*/  STL [R1+0x4778], R15 ;  /* 0x0047780f01007387 */ /* 0x000fe80000100800 */
[----:B------:R2:W-:Y:S04]  /*4a0c0*/  STL [R1+0x4784], R10 ;  /* 0x0047840a01007387 */ /* 0x0005e80000100800 */
[----:B------:R2:W-:Y:S01]  /*4a0d0*/  STL [R1+0x4780], R11 ;  /* 0x0047800b01007387 */ /* 0x0005e20000100800 */
[----:B------:R-:W-:Y:S03]  /*4a0e0*/  HMMA.1688.F32.TF32 R24, R108, R148, R176 ;  /* 0x000000946c18723c */ /* 0x000fe600000810b0 */
[----:B-1----:R-:W-:Y:S04]  /*4a0f0*/  STL [R1+0x478c], R6 ;  /* 0x00478c0601007387 */ /* 0x002fe80000100800 */
[----:B------:R1:W-:Y:S04]  /*4a100*/  STL [R1+0x4788], R7 ;  /* 0x0047880701007387 */ /* 0x0003e80000100800 */
[----:B------:R-:W-:Y:S04]  /*4a110*/  STL.64 [R1+0x370], R28 ;  /* 0x0003701c01007387 */ /* 0x000fe80000100a00 */
[----:B------:R-:W-:Y:S04]  /*4a120*/  STL.64 [R1+0x378], R30 ;  /* 0x0003781e01007387 */ /* 0x000fe80000100a00 */
[----:B------:R-:W4:Y:S04]  /*4a130*/  LDL.LU R176, [R1+0xfe0] ;  /* 0x000fe00001b07983 */ /* 0x000f280000300800 */
[----:B------:R-:W4:Y:S04]  /*4a140*/  LDL.LU R177, [R1+0xfe4] ;  /* 0x000fe40001b17983 */ /* 0x000f280000300800 */
[----:B------:R-:W4:Y:S04]  /*4a150*/  LDL.LU R178, [R1+0xfe8] ;  /* 0x000fe80001b27983 */ /* 0x000f280000300800 */
[----:B------:R-:W4:Y:S01]  /*4a160*/  LDL.LU R179, [R1+0xfec] ;  /* 0x000fec0001b37983 */ /* 0x000f220000300800 */
[----:B--2---:R-:W-:Y:S01]  /*4a170*/  IMAD.MOV.U32 R131, RZ, RZ, R27 ;  /* 0x000000ffff837224 */ /* 0x004fe200078e001b */
[----:B------:R-:W-:Y:S01]  /*4a180*/  MOV R130, R26 ;  /* 0x0000001a00827202 */ /* 0x000fe20000000f00 */
[----:B---3--:R-:W-:-:S02]  /*4a190*/  IMAD.MOV.U32 R127, RZ, RZ, R25 ;  /* 0x000000ffff7f7224 */ /* 0x008fc400078e0019 */
[----:B------:R-:W-:Y:S01]  /*4a1a0*/  IMAD.MOV.U32 R126, RZ, RZ, R24 ;  /* 0x000000ffff7e7224 */ /* 0x000fe200078e0018 */
[----:B------:R-:W-:Y:S01]  /*4a1b0*/  STL [R1+0x479c], R131 ;  /* 0x00479c8301007387 */ /* 0x000fe20000100800 */
[----:B------:R-:W-:Y:S03]  /*4a1c0*/  HMMA.1688.F32.TF32 R24, R108, R168, R236 ;  /* 0x000000a86c18723c */ /* 0x000fe600000810ec */
[----:B------:R-:W-:Y:S04]  /*4a1d0*/  STL [R1+0x4798], R130 ;  /* 0x0047988201007387 */ /* 0x000fe80000100800 */
[----:B------:R-:W-:Y:S04]  /*4a1e0*/  STL [R1+0x4794], R127 ;  /* 0x0047947f01007387 */ /* 0x000fe80000100800 */
[----:B------:R2:W-:Y:S04]  /*4a1f0*/  STL [R1+0x4790], R126 ;  /* 0x0047907e01007387 */ /* 0x0005e80000100800 */
[----:B------:R-:W3:Y:S04]  /*4a200*/  LDL.LU R236, [R1+0xfd0] ;  /* 0x000fd00001ec7983 */ /* 0x000ee80000300800 */
[----:B------:R-:W3:Y:S04]  /*4a210*/  LDL.LU R237, [R1+0xfd4] ;  /* 0x000fd40001ed7983 */ /* 0x000ee80000300800 */
[----:B------:R-:W3:Y:S04]  /*4a220*/  LDL.LU R238, [R1+0xfd8] ;  /* 0x000fd80001ee7983 */ /* 0x000ee80000300800 */
[----:B------:R-:W3:Y:S01]  /*4a230*/  LDL.LU R239, [R1+0xfdc] ;  /* 0x000fdc0001ef7983 */ /* 0x000ee20000300800 */
[----:B------:R-:W-:Y:S01]  /*4a240*/  IMAD.MOV.U32 R134, RZ, RZ, R24 ;  /* 0x000000ffff867224 */ /* 0x000fe200078e0018 */
[----:B------:R-:W-:Y:S01]  /*4a250*/  MOV R138, R26 ;  /* 0x0000001a008a7202 */ /* 0x000fe20000000f00 */
[----:B------:R-:W-:-:S02]  /*4a260*/  IMAD.MOV.U32 R135, RZ, RZ, R25 ;  /* 0x000000ffff877224 */ /* 0x000fc400078e0019 */
[----:B------:R-:W-:Y:S02]  /*4a270*/  IMAD.MOV.U32 R139, RZ, RZ, R27 ;  /* 0x000000ffff8b7224 */ /* 0x000fe400078e001b */
[----:B------:R-:W-:Y:S03]  /*4a280*/  HMMA.1688.F32.TF32 R24, R108, R164, R192 ;  /* 0x000000a46c18723c */ /* 0x000fe600000810c0 */
[----:B------:R-:W-:Y:S04]  /*4a290*/  STL [R1+0x47ac], R139 ;  /* 0x0047ac8b01007387 */ /* 0x000fe80000100800 */
[----:B------:R-:W-:Y:S04]  /*4a2a0*/  STL [R1+0x47a8], R138 ;  /* 0x0047a88a01007387 */ /* 0x000fe80000100800 */
[----:B------:R-:W-:Y:S04]  /*4a2b0*/  STL [R1+0x47a4], R135 ;  /* 0x0047a48701007387 */ /* 0x000fe80000100800 */
[----:B------:R1:W-:Y:S04]  /*4a2c0*/  STL [R1+0x47a0], R134 ;  /* 0x0047a08601007387 */ /* 0x0003e80000100800 */
[----:B------:R-:W2:Y:S04]  /*4a2d0*/  LDL.LU R192, [R1+0xfc0] ;  /* 0x000fc00001c07983 */ /* 0x000ea80000300800 */
[----:B------:R-:W2:Y:S04]  /*4a2e0*/  LDL.LU R193, [R1+0xfc4] ;  /* 0x000fc40001c17983 */ /* 0x000ea80000300800 */
[----:B------:R-:W2:Y:S04]  /*4a2f0*/  LDL.LU R194, [R1+0xfc8] ;  /* 0x000fc80001c27983 */ /* 0x000ea80000300800 */
[----:B------:R-:W2:Y:S01]  /*4a300*/  LDL.LU R195, [R1+0xfcc] ;  /* 0x000fcc0001c37983 */ /* 0x000ea20000300800 */
[----:B----4-:R-:W-:Y:S01]  /*4a310*/  IMAD.MOV.U32 R94, RZ, RZ, R24 ;  /* 0x000000ffff5e7224 */ /* 0x010fe200078e0018 */
[----:B------:R-:W-:Y:S01]  /*4a320*/  MOV R122, R26 ;  /* 0x0000001a007a7202 */ /* 0x000fe20000000f00 */
[----:B------:R-:W-:-:S02]  /*4a330*/  IMAD.MOV.U32 R95, RZ, RZ, R25 ;  /* 0x000000ffff5f7224 */ /* 0x000fc400078e0019 */
[----:B------:R-:W-:-:S05]  /*4a340*/  IMAD.MOV.U32 R123, RZ, RZ, R27 ;  /* 0x000000ffff7b7224 */ /* 0x000fca00078e001b */
[----:B------:R-:W-:Y:S04]  /*4a350*/  STL [R1+0x47bc], R123 ;  /* 0x0047bc7b01007387 */ /* 0x000fe80000100800 */
[----:B------:R-:W-:Y:S04]  /*4a360*/  STL [R1+0x47b8], R122 ;  /* 0x0047b87a01007387 */ /* 0x000fe80000100800 */
[----:B------:R4:W-:Y:S04]  /*4a370*/  STL [R1+0x47b4], R95 ;  /* 0x0047b45f01007387 */ /* 0x0009e80000100800 */
[----:B------:R1:W-:Y:S04]  /*4a380*/  STL [R1+0x47b0], R94 ;  /* 0x0047b05e01007387 */ /* 0x0003e80000100800 */
[----:B------:R-:W4:Y:S04]  /*4a390*/  LDL.LU R40, [R1+0xfb0] ;  /* 0x000fb00001287983 */ /* 0x000f280000300800 */
[----:B------:R-:W4:Y:S04]  /*4a3a0*/  LDL.LU R41, [R1+0xfb4] ;  /* 0x000fb40001297983 */ /* 0x000f280000300800 */
[----:B------:R-:W4:Y:S04]  /*4a3b0*/  LDL.LU R42, [R1+0xfb8] ;  /* 0x000fb800012a7983 */ /* 0x000f280000300800 */
[----:B------:R-:W4:Y:S01]  /*4a3c0*/  LDL.LU R43, [R1+0xfbc] ;  /* 0x000fbc00012b7983 */ /* 0x000f220000300800 */
[----:B------:R-:W-:-:S15]  /*4a3d0*/  HMMA.1688.F32.TF32 R24, R108, R160, R176 ;  /* 0x000000a06c18723c */ /* 0x000fde00000810b0 */
[----:B------:R-:W-:-:S04]  /*4a3e0*/  NOP ;  /* 0x0000000000007918 */ /* 0x000fc80000000000 */
[----:B------:R-:W-:Y:S01]  /*4a3f0*/  IMAD.MOV.U32 R75, RZ, RZ, R27 ;  /* 0x000000ffff4b7224 */ /* 0x000fe200078e001b */
[----:B------:R-:W-:Y:S01]  /*4a400*/  MOV R74, R26 ;  /* 0x0000001a004a7202 */ /* 0x000fe20000000f00 */
[----:B------:R-:W-:Y:S02]  /*4a410*/  IMAD.MOV.U32 R71, RZ, RZ, R25 ;  /* 0x000000ffff477224 */ /* 0x000fe400078e0019 */
[----:B------:R-:W-:Y:S01]  /*4a420*/  IMAD.MOV.U32 R70, RZ, RZ, R24 ;  /* 0x000000ffff467224 */ /* 0x000fe200078e0018 */
        /* <DEDUP_REMOVED lines=8> */
[----:B---3--:R-:W-:Y:S03]  /*4a4b0*/  HMMA.1688.F32.TF32 R24, R108, R156, R236 ;  /* 0x0000009c6c18723c */ /* 0x008fe600000810ec */
[----:B------:R-:W3:Y:S04]  /*4a4c0*/  LDL.LU R236, [R1+0xf90] ;  /* 0x000f900001ec7983 */ /* 0x000ee80000300800 */
[----:B------:R-:W3:Y:S04]  /*4a4d0*/  LDL.LU R237, [R1+0xf94] ;  /* 0x000f940001ed7983 */ /* 0x000ee80000300800 */
[----:B------:R-:W3:Y:S04]  /*4a4e0*/  LDL.LU R238, [R1+0xf98] ;  /* 0x000f980001ee7983 */ /* 0x000ee80000300800 */
[----:B------:R-:W3:Y:S04]  /*4a4f0*/  LDL.LU R239, [R1+0xf9c] ;  /* 0x000f9c0001ef7983 */ /* 0x000ee80000300800 */
[----:B------:R-:W-:Y:S01]  /*4a500*/  IMAD.MOV.U32 R35, RZ, RZ, R27 ;  /* 0x000000ffff237224 */ /* 0x000fe200078e001b */
[----:B------:R-:W-:Y:S01]  /*4a510*/  MOV R34, R26 ;  /* 0x0000001a00227202 */ /* 0x000fe20000000f00 */
[----:B------:R-:W-:-:S02]  /*4a520*/  IMAD.MOV.U32 R19, RZ, RZ, R25 ;  /* 0x000000ffff137224 */ /* 0x000fc400078e0019 */
[----:B------:R-:W-:Y:S01]  /*4a530*/  IMAD.MOV.U32 R18, RZ, RZ, R24 ;  /* 0x000000ffff127224 */ /* 0x000fe200078e0018 */
[----:B------:R-:W-:Y:S01]  /*4a540*/  STL [R1+0x47dc], R35 ;  /* 0x0047dc2301007387 */ /* 0x000fe20000100800 */
[----:B--2---:R-:W-:Y:S03]  /*4a550*/  HMMA.1688.F32.TF32 R24, R108, R144, R192 ;  /* 0x000000906c18723c */ /* 0x004fe600000810c0 */
[----:B------:R-:W-:Y:S04]  /*4a560*/  STL [R1+0x47d8], R34 ;  /* 0x0047d82201007387 */ /* 0x000fe80000100800 */
[----:B------:R2:W-:Y:S04]  /*4a570*/  STL [R1+0x47d4], R19 ;  /* 0x0047d41301007387 */ /* 0x0005e80000100800 */
[----:B------:R1:W-:Y:S04]  /*4a580*/  STL [R1+0x47d0], R18 ;  /* 0x0047d01201007387 */ /* 0x0003e80000100800 */
[----:B------:R-:W2:Y:S04]  /*4a590*/  LDL.LU R192, [R1+0xf80] ;  /* 0x000f800001c07983 */ /* 0x000ea80000300800 */
[----:B------:R-:W2:Y:S04]  /*4a5a0*/  LDL.LU R193, [R1+0xf84] ;  /* 0x000f840001c17983 */ /* 0x000ea80000300800 */
[----:B------:R-:W2:Y:S04]  /*4a5b0*/  LDL.LU R194, [R1+0xf88] ;  /* 0x000f880001c27983 */ /* 0x000ea80000300800 */
[----:B------:R-:W2:Y:S01]  /*4a5c0*/  LDL.LU R195, [R1+0xf8c] ;  /* 0x000f8c0001c37983 */ /* 0x000ea20000300800 */
[----:B------:R-:W-:Y:S01]  /*4a5d0*/  IMAD.MOV.U32 R142, RZ, RZ, R24 ;  /* 0x000000ffff8e7224 */ /* 0x000fe200078e0018 */
[----:B------:R-:W-:Y:S01]  /*4a5e0*/  MOV R146, R26 ;  /* 0x0000001a00927202 */ /* 0x000fe20000000f00 */
[----:B------:R-:W-:-:S02]  /*4a5f0*/  IMAD.MOV.U32 R143, RZ, RZ, R25 ;  /* 0x000000ffff8f7224 */ /* 0x000fc400078e0019 */
[----:B------:R-:W-:Y:S02]  /*4a600*/  IMAD.MOV.U32 R147, RZ, RZ, R27 ;  /* 0x000000ffff937224 */ /* 0x000fe400078e001b */
[----:B----4-:R-:W-:-:S15]  /*4a610*/  HMMA.1688.F32.TF32 R24, R108, R140, R40 ;  /* 0x0000008c6c18723c */ /* 0x010fde0000081028 */
        /* <DEDUP_REMOVED lines=9> */
[----:B------:R-:W-:Y:S04]  /*4a6b0*/  STL [R1+0x47fc], R15 ;  /* 0x0047fc0f01007387 */ /* 0x000fe80000100800 */
[----:B------:R-:W-:Y:S04]  /*4a6c0*/  STL [R1+0x47f8], R14 ;  /* 0x0047f80e01007387 */ /* 0x000fe80000100800 */
[----:B------:R1:W-:Y:S04]  /*4a6d0*/  STL [R1+0x47f4], R11 ;  /* 0x0047f40b01007387 */ /* 0x0003e80000100800 */
[----:B------:R1:W-:Y:S01]  /*4a6e0*/  STL [R1+0x47f0], R10 ;  /* 0x0047f00a01007387 */ /* 0x0003e20000100800 */
[----:B------:R-:W-:-:S15]  /*4a6f0*/  HMMA.1688.F32.TF32 R24, R108, R136, R176 ;  /* 0x000000886c18723c */ /* 0x000fde00000810b0 */
[----:B------:R-:W-:-:S04]  /*4a700*/  NOP ;  /* 0x0000000000007918 */ /* 0x000fc80000000000 */
[----:B-1----:R-:W-:Y:S01]  /*4a710*/  IMAD.MOV.U32 R7, RZ, RZ, R27 ;  /* 0x000000ffff077224 */ /* 0x002fe200078e001b */
[----:B------:R-:W-:Y:S01]  /*4a720*/  MOV R6, R26 ;  /* 0x0000001a00067202 */ /* 0x000fe20000000f00 */
[----:B------:R-:W-:Y:S02]  /*4a730*/  IMAD.MOV.U32 R126, RZ, RZ, R25 ;  /* 0x000000ffff7e7224 */ /* 0x000fe400078e0019 */
[----:B------:R-:W-:Y:S01]  /*4a740*/  IMAD.MOV.U32 R127, RZ, RZ, R24 ;  /* 0x000000ffff7f7224 */ /* 0x000fe200078e0018 */
[----:B------:R-:W-:Y:S01]  /*4a750*/  STL [R1+0x480c], R7 ;  /* 0x00480c0701007387 */ /* 0x000fe20000100800 */
[----:B---3--:R-:W-:Y:S03]  /*4a760*/  HMMA.1688.F32.TF32 R24, R108, R132, R236 ;  /* 0x000000846c18723c */ /* 0x008fe600000810ec */
[----:B------:R-:W-:Y:S04]  /*4a770*/  STL [R1+0x4808], R6 ;  /* 0x0048080601007387 */ /* 0x000fe80000100800 */
[----:B------:R1:W-:Y:S04]  /*4a780*/  STL [R1+0x4804], R126 ;  /* 0x0048047e01007387 */ /* 0x0003e80000100800 */
        /* <DEDUP_REMOVED lines=38> */
[----:B------:R-:W-:-:S02]  /*4a9f0*/  IMAD.MOV.U32 R159, RZ, RZ, R25 ;  /* 0x000000ffff9f7224 */ /* 0x000fc400078e0019 */
[----:B------:R-:W-:Y:S01]  /*4aa00*/  IMAD.MOV.U32 R158, RZ, RZ, R24 ;  /* 0x000000ffff9e7224 */ /* 0x000fe200078e0018 */
[----:B------:R-:W-:Y:S01]  /*4aa10*/  MOV R162, R26 ;  /* 0x0000001a00a27202 */ /* 0x000fe20000000f00 */
[----:B------:R-:W-:Y:S01]  /*4aa20*/  IMAD.MOV.U32 R163, RZ, RZ, R27 ;  /* 0x000000ffffa37224 */ /* 0x000fe200078e001b */
[----:B------:R1:W-:Y:S04]  /*4aa30*/  STL [R1+0x4824], R159 ;  /* 0x0048249f01007387 */ /* 0x0003e80000100800 */
[----:B------:R1:W-:Y:S01]  /*4aa40*/  STL [R1+0x4820], R158 ;  /* 0x0048209e01007387 */ /* 0x0003e20000100800 */
        /* <DEDUP_REMOVED lines=41> */
[----:B-1----:R-:W-:Y:S01]  /*4ace0*/  IMAD.MOV.U32 R126, RZ, RZ, R24 ;  /* 0x000000ffff7e7224 */ /* 0x002fe200078e0018 */
[----:B------:R-:W-:Y:S01]  /*4acf0*/  MOV R15, R26 ;  /* 0x0000001a000f7202 */ /* 0x000fe20000000f00 */
[----:B------:R-:W-:Y:S02]  /*4ad00*/  IMAD.MOV.U32 R127, RZ, RZ, R25 ;  /* 0x000000ffff7f7224 */ /* 0x000fe400078e0019 */
[----:B------:R-:W-:Y:S02]  /*4ad10*/  IMAD.MOV.U32 R14, RZ, RZ, R27 ;  /* 0x000000ffff0e7224 */ /* 0x000fe400078e001b */
[----:B---3--:R-:W-:Y:S01]  /*4ad20*/  HMMA.1688.F32.TF32 R24, R108, R12, R236 ;  /* 0x0000000c6c18723c */ /* 0x008fe200000810ec */
        /* <DEDUP_REMOVED lines=113> */
[----:B------:R-:W-:Y:S11]  /*4b440*/  HMMA.1688.F32.TF32 R84, R108, R8, R84 ;  /* 0x000000086c54723c */ /* 0x000ff60000081054 */
[----:B------:R-:W-:Y:S01]  /*4b450*/  IMAD.MOV.U32 R159, RZ, RZ, R24 ;  /* 0x000000ffff9f7224 */ /* 0x000fe200078e0018 */
[----:B------:R-:W-:Y:S01]  /*4b460*/  MOV R130, R26 ;  /* 0x0000001a00827202 */ /* 0x000fe20000000f00 */
[----:B------:R-:W-:-:S02]  /*4b470*/  IMAD.MOV.U32 R158, RZ, RZ, R25 ;  /* 0x000000ffff9e7224 */ /* 0x000fc400078e0019 */
[----:B------:R-:W-:Y:S02]  /*4b480*/  IMAD.MOV.U32 R131, RZ, RZ, R27 ;  /* 0x000000ffff837224 */ /* 0x000fe400078e001b */
[C---:B---3--:R-:W-:Y:S02]  /*4b490*/  HMMA.1688.F32.TF32 R24, R104.reuse, R152, R88 ;  /* 0x000000986818723c */ /* 0x048fe40000081058 */
[----:B------:R-:W-:Y:S01]  /*4b4a0*/  IMAD.MOV.U32 R134, RZ, RZ, R84 ;  /* 0x000000ffff867224 */ /* 0x000fe200078e0054 */
[----:B------:R-:W-:Y:S01]  /*4b4b0*/  MOV R7, R86 ;  /* 0x0000005600077202 */ /* 0x000fe20000000f00 */
[----:B------:R-:W-:Y:S02]  /*4b4c0*/  IMAD.MOV.U32 R135, RZ, RZ, R85 ;  /* 0x000000ffff877224 */ /* 0x000fe400078e0055 */
[----:B------:R-:W-:Y:S02]  /*4b4d0*/  IMAD.MOV.U32 R6, RZ, RZ, R87 ;  /* 0x000000ffff067224 */ /* 0x000fe400078e0057 */
        /* <DEDUP_REMOVED lines=8> */
[----:B------:R1:W-:Y:S01]  /*4b560*/  STL.64 [R1+0x468], R30 ;  /* 0x0004681e01007387 */ /* 0x0003e20000100a00 */
[C---:B----4-:R-:W-:Y:S04]  /*4b570*/  HMMA.1688.F32.TF32 R84, R104.reuse, R160, R200 ;  /* 0x000000a06854723c */ /* 0x050fe800000810c8 */
[----:B------:R-:W-:Y:S04]  /*4b580*/  STL.64 [R1+0x470], R24 ;  /* 0x0004701801007387 */ /* 0x000fe80000100a00 */
[----:B------:R2:W-:Y:S01]  /*4b590*/  STL.64 [R1+0x478], R26 ;  /* 0x0004781a01007387 */ /* 0x0005e20000100a00 */
[C---:B-1----:R-:W-:Y:S08]  /*4b5a0*/  HMMA.1688.F32.TF32 R28, R104.reuse, R156, R216 ;  /* 0x0000009c681c723c */ /* 0x042ff000000810d8 */
[C---:B--2---:R-:W-:Y:S02]  /*4b5b0*/  HMMA.1688.F32.TF32 R24, R104.reuse, R144, R240 ;  /* 0x000000906818723c */ /* 0x044fe400000810f0 */
[----:B------:R-:W-:Y:S04]  /*4b5c0*/  STL.64 [R1+0x480], R84 ;  /* 0x0004805401007387 */ /* 0x000fe80000100a00 */
[----:B------:R1:W-:Y:S05]  /*4b5d0*/  STL.64 [R1+0x488], R86 ;  /* 0x0004885601007387 */ /* 0x0003ea0000100a00 */
        /* <DEDUP_REMOVED lines=35> */
[----:B------:R-:W-:Y:S01]  /*4b810*/  STL.64 [R1+0x5a8], R86 ;  /* 0x0005a85601007387 */ /* 0x000fe20000100a00 */
[C---:B------:R-:W-:Y:S03]  /*4b820*/  HMMA.1688.F32.TF32 R36, R104.reuse, R8, R44 ;  /* 0x000000086824723c */ /* 0x040fe6000008102c */
[----:B------:R-:W-:Y:S04]  /*4b830*/  STL.64 [R1+0x5b0], R28 ;  /* 0x0005b01c01007387 */ /* 0x000fe80000100a00 */
[----:B------:R1:W-:Y:S04]  /*4b840*/  STL.64 [R1+0x5b8], R30 ;  /* 0x0005b81e01007387 */ /* 0x0003e80000100a00 */
[----:B------:R-:W-:Y:S04]  /*4b850*/  STL.64 [R1+0x5c0], R24 ;  /* 0x0005c01801007387 */ /* 0x000fe80000100a00 */
[----:B------:R2:W-:Y:S01]  /*4b860*/  STL.64 [R1+0x5c8], R26 ;  /* 0x0005c81a01007387 */ /* 0x0005e20000100a00 */
[----:B-1----:R-:W-:Y:S08]  /*4b870*/  HMMA.1688.F32.TF32 R28, R104, R4, R172 ;  /* 0x00000004681c723c */ /* 0x002ff000000810ac */
        /* <DEDUP_REMOVED lines=11> */
[----:B------:R-:W-:Y:S04]  /*4b930*/  STL.64 [R1+0x218], R38 ;  /* 0x0002182601007387 */ /* 0x000fe80000100a00 */
[----:B------:R-:W2:Y:S04]  /*4b940*/  LDL.LU R176, [R1+0x690] ;  /* 0x0006900001b07983 */ /* 0x000ea80000300800 */
[----:B------:R1:W-:Y:S04]  /*4b950*/  STL.64 [R1+0x200], R28 ;  /* 0x0002001c01007387 */ /* 0x0003e80000100a00 */
[----:B------:R3:W-:Y:S04]  /*4b960*/  STL.64 [R1+0x208], R30 ;  /* 0x0002081e01007387 */ /* 0x0007e80000100a00 */
[----:B------:R4:W-:Y:S04]  /*4b970*/  STL.64 [R1+0x1f0], R24 ;  /* 0x0001f01801007387 */ /* 0x0009e80000100a00 */
[----:B------:R1:W-:Y:S04]  /*4b980*/  STL.64 [R1+0x1f8], R26 ;  /* 0x0001f81a01007387 */ /* 0x0003e80000100a00 */
        /* <DEDUP_REMOVED lines=55> */
[----:B----4-:R-:W3:Y:S04]  /*4bd00*/  LDL.LU R24, [R1+0x10b0] ;  /* 0x0010b00001187983 */ /* 0x010ee80000300800 */
        /* <DEDUP_REMOVED lines=59> */
[C---:B---3--:R-:W-:Y:S08]  /*4c0c0*/  HMMA.1688.F32.TF32 R24, R100.reuse, R120, R24 ;  /* 0x000000786418723c */ /* 0x048ff00000081018 */
[C---:B----4-:R-:W-:Y:S08]  /*4c0d0*/  HMMA.1688.F32.TF32 R108, R100.reuse, R124, R108 ;  /* 0x0000007c646c723c */ /* 0x050ff0000008106c */
[C---:B--2---:R-:W-:Y:S08]  /*4c0e0*/  HMMA.1688.F32.TF32 R236, R100.reuse, R132, R236 ;  /* 0x0000008464ec723c */ /* 0x044ff000000810ec */
        /* <DEDUP_REMOVED lines=8> */
[----:B-1----:R-:W2:Y:S04]  /*4c170*/  LDL.LU.64 R86, [R1+0x4890] ;  /* 0x0048900001567983 */ /* 0x002ea80000300a00 */
[----:B------:R-:W-:Y:S04]  /*4c180*/  STL.64 [R1+0x1d0], R88 ;  /* 0x0001d05801007387 */ /* 0x000fe80000100a00 */
[----:B------:R1:W-:Y:S04]  /*4c190*/  STL.64 [R1+0x1d8], R90 ;  /* 0x0001d85a01007387 */ /* 0x0003e80000100a00 */
[----:B-1----:R-:W3:Y:S04]  /*4c1a0*/  LDL.LU.64 R90, [R1+0x4888] ;  /* 0x00488800015a7983 */ /* 0x002ee80000300a00 */
[----:B------:R-:W-:Y:S04]  /*4c1b0*/  STL.64 [R1+0x1c0], R44 ;  /* 0x0001c02c01007387 */ /* 0x000fe80000100a00 */
[----:B------:R1:W-:Y:S04]  /*4c1c0*/  STL.64 [R1+0x1c8], R46 ;  /* 0x0001c82e01007387 */ /* 0x0003e80000100a00 */
[----:B-1----:R-:W4:Y:S04]  /*4c1d0*/  LDL.LU.64 R46, [R1+0x4880] ;  /* 0x00488000012e7983 */ /* 0x002f280000300a00 */
[----:B------:R-:W-:Y:S04]  /*4c1e0*/  STL.64 [R1+0x1b0], R36 ;  /* 0x0001b02401007387 */ /* 0x000fe80000100a00 */
[----:B------:R1:W-:Y:S04]  /*4c1f0*/  STL.64 [R1+0x1b8], R38 ;  /* 0x0001b82601007387 */ /* 0x0003e80000100a00 */
[----:B-1----:R-:W2:Y:S04]  /*4c200*/  LDL.LU.64 R38, [R1+0x4878] ;  /* 0x0048780001267983 */ /* 0x002ea80000300a00 */
[----:B------:R-:W-:Y:S04]  /*4c210*/  STL.64 [R1+0x1a0], R40 ;  /* 0x0001a02801007387 */ /* 0x000fe80000100a00 */
[----:B------:R1:W-:Y:S04]  /*4c220*/  STL.64 [R1+0x1a8], R42 ;  /* 0x0001a82a01007387 */ /* 0x0003e80000100a00 */
[----:B-1----:R-:W2:Y:S04]  /*4c230*/  LDL.LU.64 R42, [R1+0x4870] ;  /* 0x00487000012a7983 */ /* 0x002ea80000300a00 */
[----:B------:R-:W-:Y:S04]  /*4c240*/  STL.64 [R1+0x190], R236 ;  /* 0x000190ec01007387 */ /* 0x000fe80000100a00 */
[----:B------:R1:W-:Y:S04]  /*4c250*/  STL.64 [R1+0x198], R238 ;  /* 0x000198ee01007387 */ /* 0x0003e80000100a00 */
[----:B-1----:R-:W2:Y:S04]  /*4c260*/  LDL.LU.64 R238, [R1+0x4868] ;  /* 0x0048680001ee7983 */ /* 0x002ea80000300a00 */
[----:B------:R-:W2:Y:S04]  /*4c270*/  LDL.LU.64 R236, [R1+0x4860] ;  /* 0x0048600001ec7983 */ /* 0x000ea80000300a00 */
[----:B------:R-:W-:Y:S04]  /*4c280*/  STL.64 [R1+0x180], R104 ;  /* 0x0001806801007387 */ /* 0x000fe80000100a00 */
[----:B------:R1:W-:Y:S04]  /*4c290*/  STL.64 [R1+0x188], R106 ;  /* 0x0001886a01007387 */ /* 0x0003e80000100a00 */
[----:B------:R-:W-:Y:S04]  /*4c2a0*/  STL.64 [R1+0x170], R108 ;  /* 0x0001706c01007387 */ /* 0x000fe80000100a00 */
[----:B------:R-:W-:Y:S01]  /*4c2b0*/  STL.64 [R1+0x178], R110 ;  /* 0x0001786e01007387 */ /* 0x000fe20000100a00 */
[C---:B-1----:R-:W-:Y:S03]  /*4c2c0*/  HMMA.1688.F32.TF32 R104, R100.reuse, R92, R28 ;  /* 0x0000005c6468723c */ /* 0x042fe6000008101c */
[----:B------:R-:W-:Y:S04]  /*4c2d0*/  STL.64 [R1+0x160], R24 ;  /* 0x0001601801007387 */ /* 0x000fe80000100a00 */
[----:B------:R1:W-:Y:S01]  /*4c2e0*/  STL.64 [R1+0x168], R26 ;  /* 0x0001681a01007387 */ /* 0x0003e20000100a00 */
[C---:B------:R-:W-:Y:S08]  /*4c2f0*/  HMMA.1688.F32.TF32 R28, R100.reuse, R72, R232 ;  /* 0x00000048641c723c */ /* 0x040ff000000810e8 */
[C---:B-1----:R-:W-:Y:S03]  /*4c300*/  HMMA.1688.F32.TF32 R24, R100.reuse, R68, R180 ;  /* 0x000000446418723c */ /* 0x042fe600000810b4 */
[----:B------:R-:W-:Y:S04]  /*4c310*/  STL.64 [R1+0x150], R104 ;  /* 0x0001506801007387 */ /* 0x000fe80000100a00 */
[----:B------:R1:W-:Y:S04]  /*4c320*/  STL.64 [R1+0x158], R106 ;  /* 0x0001586a01007387 */ /* 0x0003e80000100a00 */
[----:B------:R-:W-:Y:S04]  /*4c330*/  STL.64 [R1+0x140], R28 ;  /* 0x0001401c01007387 */ /* 0x000fe80000100a00 */
[----:B------:R1:W-:Y:S02]  /*4c340*/  STL.64 [R1+0x148], R30 ;  /* 0x0001481e01007387 */ /* 0x0003e40000100a00 */
[C---:B-1----:R-:W-:Y:S02]  /*4c350*/  HMMA.1688.F32.TF32 R104, R100.reuse, R32, R200 ;  /* 0x000000206468723c */ /* 0x042fe400000810c8 */
[----:B------:R-:W-:Y:S04]  /*4c360*/  STL.64 [R1+0x130], R24 ;  /* 0x0001301801007387 */ /* 0x000fe80000100a00 */
[----:B------:R1:W-:Y:S02]  /*4c370*/  STL.64 [R1+0x138], R26 ;  /* 0x0001381a01007387 */ /* 0x0003e40000100a00 */
        /* <DEDUP_REMOVED lines=9> */
[----:B------:R-:W-:Y:S08]  /*4c410*/  HMMA.1688.F32.TF32 R28, R100, R4, R204 ;  /* 0x00000004641c723c */ /* 0x000ff000000810cc */
[----:B-1----:R-:W-:Y:S03]  /*4c420*/  HMMA.1688.F32.TF32 R24, R112, R152, R220 ;  /* 0x000000987018723c */ /* 0x002fe600000810dc */
[----:B------:R-:W-:Y:S04]  /*4c430*/  STL.64 [R1+0xf0], R104 ;  /* 0x0000f06801007387 */ /* 0x000fe80000100a00 */
[----:B------:R-:W-:-:S12]  /*4c440*/  STL.64 [R1+0xf8], R106 ;  /* 0x0000f86a01007387 */ /* 0x000fd80000100a00 */
[----:B------:R-:W-:Y:S01]  /*4c450*/  STL.64 [R1+0x5f0], R24 ;  /* 0x0005f01801007387 */ /* 0x000fe20000100a00 */
[----:B------:R-:W-:-:S03]  /*4c460*/  IMAD.MOV.U32 R3, RZ, RZ, R27 ;  /* 0x000000ffff037224 */ /* 0x000fc600078e001b */
[----:B------:R-:W-:Y:S04]  /*4c470*/  STL.64 [R1+0xe0], R28 ;  /* 0x0000e01c01007387 */ /* 0x000fe80000100a00 */
[----:B------:R1:W-:Y:S04]  /*4c480*/  STL.64 [R1+0xe8], R30 ;  /* 0x0000e81e01007387 */ /* 0x0003e80000100a00 */
[----:B------:R1:W-:Y:S02]  /*4c490*/  STL [R1+0x5f8], R26 ;  /* 0x0005f81a01007387 */ /* 0x0003e40000100800 */
[C---:B-1----:R-:W-:Y:S08]  /*4c4a0*/  HMMA.1688.F32.TF32 R28, R112.reuse, R148, R244 ;  /* 0x00000094701c723c */ /* 0x042ff000000810f4 */
[C---:B------:R-:W-:Y:S01]  /*4c4b0*/  HMMA.1688.F32.TF32 R24, R112.reuse, R168, R188 ;  /* 0x000000a87018723c */ /* 0x040fe200000810bc */
[----:B------:R-:W-:Y:S07]  /*4c4c0*/  STL [R1+0x4698], R3 ;  /* 0x0046980301007387 */ /* 0x000fee0000100800 */
[C---:B------:R-:W-:Y:S03]  /*4c4d0*/  HMMA.1688.F32.TF32 R100, R112.reuse, R164, R208 ;  /* 0x000000a47064723c */ /* 0x040fe600000810d0 */
[----:B------:R-:W-:Y:S04]  /*4c4e0*/  STL.64 [R1+0x600], R28 ;  /* 0x0006001c01007387 */ /* 0x000fe80000100a00 */
[----:B------:R1:W-:Y:S04]  /*4c4f0*/  STL.64 [R1+0x608], R30 ;  /* 0x0006081e01007387 */ /* 0x0003e80000100a00 */
[----:B------:R-:W-:Y:S04]  /*4c500*/  STL.64 [R1+0x610], R24 ;  /* 0x0006101801007387 */ /* 0x000fe80000100a00 */
[----:B------:R1:W-:Y:S02]  /*4c510*/  STL.64 [R1+0x618], R26 ;  /* 0x0006181a01007387 */ /* 0x0003e40000100a00 */
[C---:B-1----:R-:W-:Y:S08]  /*4c520*/  HMMA.1688.F32.TF32 R28, R112.reuse, R160, R224 ;  /* 0x000000a0701c723c */ /* 0x042ff000000810e0 */
[C---:B------:R-:W-:Y:S01]  /*4c530*/  HMMA.1688.F32.TF32 R24, R112.reuse, R156, R248 ;  /* 0x0000009c7018723c */ /* 0x040fe200000810f8 */
[----:B------:R-:W-:Y:S04]  /*4c540*/  STL.64 [R1+0x620], R100 ;  /* 0x0006206401007387 */ /* 0x000fe80000100a00 */
[----:B------:R1:W-:Y:S06]  /*4c550*/  STL.64 [R1+0x628], R102 ;  /* 0x0006286601007387 */ /* 0x0003ec0000100a00 */
[----:B------:R-:W-:Y:S04]  /*4c560*/  STL.64 [R1+0x630], R28 ;  /* 0x0006301c01007387 */ /* 0x000fe80000100a00 */
[----:B------:R3:W-:Y:S01]  /*4c570*/  STL.64 [R1+0x638], R30 ;  /* 0x0006381e01007387 */ /* 0x0007e20000100a00 */
[C---:B-1----:R-:W-:Y:S03]  /*4c580*/  HMMA.1688.F32.TF32 R100, R112.reuse, R144, R196 ;  /* 0x000000907064723c */ /* 0x042fe600000810c4 */
[----:B------:R-:W-:Y:S04]  /*4c590*/  STL.64 [R1+0x640], R24 ;  /* 0x0006401801007387 */ /* 0x000fe80000100a00 */
[----:B------:R1:W-:Y:S01]  /*4c5a0*/  STL.64 [R1+0x648], R26 ;  /* 0x0006481a01007387 */ /* 0x0003e20000100a00 */
[C---:B---3--:R-:W-:Y:S08]  /*4c5b0*/  HMMA.1688.F32.TF32 R28, R112.reuse, R140, R212 ;  /* 0x0000008c701c723c */ /* 0x048ff000000810d4 */
        /* <DEDUP_REMOVED lines=11> */
[----:B------:R-:W-:Y:S04]  /*4c670*/  STL.64 [R1+0x688], R102 ;  /* 0x0006886601007387 */ /* 0x000fe80000100a00 */
[----:B------:R-:W3:Y:S04]  /*4c680*/  LDL.LU R176, [R1+0x1200] ;  /* 0x0012000001b07983 */ /* 0x000ee80000300800 */
[----:B------:R1:W-:Y:S04]  /*4c690*/  STL.64 [R1+0x690], R28 ;  /* 0x0006901c01007387 */ /* 0x0003e80000100a00 */
[----:B------:R1:W-:Y:S04]  /*4c6a0*/  STL.64 [R1+0x698], R30 ;  /* 0x0006981e01007387 */ /* 0x0003e80000100a00 */
[----:B------:R1:W-:Y:S04]  /*4c6b0*/  STL.64 [R1+0x6a0], R24 ;  /* 0x0006a01801007387 */ /* 0x0003e80000100a00 */
[----:B------:R1:W-:Y:S04]  /*4c6c0*/  STL.64 [R1+0x6a8], R26 ;  /* 0x0006a81a01007387 */ /* 0x0003e80000100a00 */
        /* <DEDUP_REMOVED lines=92> */
[C---:B------:R-:W-:Y:S11]  /*4cc90*/  HMMA.1688.F32.TF32 R104, R112.reuse, R92, R108 ;  /* 0x0000005c7068723c */ /* 0x040ff6000008106c */
[----:B------:R-:W-:Y:S04]  /*4cca0*/  STL.64 [R1+0x6b0], R100 ;  /* 0x0006b06401007387 */ /* 0x000fe80000100a00 */
[----:B------:R3:W-:Y:S02]  /*4ccb0*/  STL.64 [R1+0x6b8], R102 ;  /* 0x0006b86601007387 */ /* 0x0007e40000100a00 */
[C---:B---3--:R-:W-:Y:S08]  /*4ccc0*/  HMMA.1688.F32.TF32 R100, R112.reuse, R72, R24 ;  /* 0x000000487064723c */ /* 0x048ff00000081018 */
[C---:B------:R-:W-:Y:S01]  /*4ccd0*/  HMMA.1688.F32.TF32 R24, R112.reuse, R68, R28 ;  /* 0x000000447018723c */ /* 0x040fe2000008101c */
[----:B------:R-:W-:Y:S04]  /*4cce0*/  STL.64 [R1+0x6c0], R104 ;  /* 0x0006c06801007387 */ /* 0x000fe80000100a00 */
[----:B------:R-:W-:Y:S03]  /*4ccf0*/  STL.64 [R1+0x6c8], R106 ;  /* 0x0006c86a01007387 */ /* 0x000fe60000100a00 */
[----:B------:R-:W-:Y:S03]  /*4cd00*/  HMMA.1688.F32.TF32 R28, R112, R32, R232 ;  /* 0x00000020701c723c */ /* 0x000fe600000810e8 */
[----:B------:R-:W-:Y:S04]  /*4cd10*/  STL.64 [R1+0x6d0], R100 ;  /* 0x0006d06401007387 */ /* 0x000fe80000100a00 */
[----:B------:R-:W-:Y:S04]  /*4cd20*/  STL.64 [R1+0x6d8], R102 ;  /* 0x0006d86601007387 */ /* 0x000fe80000100a00 */
[----:B------:R-:W-:Y:S01]  /*4cd30*/  IMAD.MOV.U32 R41, RZ, RZ, R26 ;  /* 0x000000ffff297224 */ /* 0x000fe200078e001a */
[----:B------:R1:W-:Y:S01]  /*4cd40*/  STL.64 [R1+0x6e0], R24 ;  /* 0x0006e01801007387 */ /* 0x0003e20000100a00 */
[----:B------:R-:W-:-:S02]  /*4cd50*/  MOV R40, R27 ;  /* 0x0000001b00287202 */ /* 0x000fc40000000f00 */
[C---:B-1----:R-:W-:Y:S03]  /*4cd60*/  HMMA.1688.F32.TF32 R24, R112.reuse, R16, R180 ;  /* 0x000000107018723c */ /* 0x042fe600000810b4 */
[----:B------:R1:W-:Y:S04]  /*4cd70*/  STL [R1+0x451c], R40 ;  /* 0x00451c2801007387 */ /* 0x0003e80000100800 */
[----:B------:R2:W-:Y:S04]  /*4cd80*/  STL [R1+0x4518], R41 ;  /* 0x0045182901007387 */ /* 0x0005e80000100800 */
[----:B------:R-:W-:Y:S04]  /*4cd90*/  STL.64 [R1+0x6f0], R28 ;  /* 0x0006f01c01007387 */ /* 0x000fe80000100a00 */
[----:B------:R4:W-:Y:S04]  /*4cda0*/  STL.64 [R1+0x6f8], R30 ;  /* 0x0006f81e01007387 */ /* 0x0009e80000100a00 */
[----:B-1----:R-:W-:Y:S01]  /*4cdb0*/  IMAD.MOV.U32 R40, RZ, RZ, R26 ;  /* 0x000000ffff287224 */ /* 0x002fe200078e001a */
[----:B------:R1:W-:Y:S01]  /*4cdc0*/  STL.64 [R1+0x700], R24 ;  /* 0x0007001801007387 */ /* 0x0003e20000100a00 */
[----:B--2---:R-:W-:Y:S01]  /*4cdd0*/  IMAD.MOV.U32 R41, RZ, RZ, R27 ;  /* 0x000000ffff297224 */ /* 0x004fe200078e001b */
[C---:B----4-:R-:W-:Y:S08]  /*4cde0*/  HMMA.1688.F32.TF32 R28, R112.reuse, R12, R200 ;  /* 0x0000000c701c723c */ /* 0x050ff000000810c8 */
[C---:B-1----:R-:W-:Y:S01]  /*4cdf0*/  HMMA.1688.F32.TF32 R24, R112.reuse, R8, R216 ;  /* 0x000000087018723c */ /* 0x042fe200000810d8 */
[----:B------:R-:W-:Y:S04]  /*4ce00*/  STL [R1+0x46a0], R41 ;  /* 0x0046a02901007387 */ /* 0x000fe80000100800 */
[----:B------:R-:W-:Y:S03]  /*4ce10*/  STL [R1+0x469c], R40 ;  /* 0x00469c2801007387 */ /* 0x000fe60000100800 */
[----:B------:R-:W-:Y:S03]  /*4ce20*/  HMMA.1688.F32.TF32 R100, R112, R4, R240 ;  /* 0x000000047064723c */ /* 0x000fe600000810f0 */
        /* <DEDUP_REMOVED lines=46> */
[----:B------:R1:W-:Y:S04]  /*4d110*/  STL [R1], R24 ;  /* 0x0000001801007387 */ /* 0x0003e80000100800 */
        /* <DEDUP_REMOVED lines=23> */
[----:B------:R-:W1:Y:S04]  /*4d290*/  LDL.LU R187, [R1+0x11bc] ;  /* 0x0011bc0001bb7983 */ /* 0x000e680000300800 */
        /* <DEDUP_REMOVED lines=36> */
[----:B------:R-:W-:Y:S01]  /*4d4e0*/  IMAD.MOV.U32 R41, RZ, RZ, R25 ;  /* 0x000000ffff297224 */ /* 0x000fe200078e0019 */
[----:B------:R-:W-:Y:S01]  /*4d4f0*/  MOV R40, R26 ;  /* 0x0000001a00287202 */ /* 0x000fe20000000f00 */
[----:B------:R-:W-:-:S02]  /*4d500*/  IMAD.MOV.U32 R3, RZ, RZ, R27 ;  /* 0x000000ffff037224 */ /* 0x000fc400078e001b */
[C---:B-1----:R-:W-:Y:S08]  /*4d510*/  HMMA.1688.F32.TF32 R24, R96.reuse, R16, R184 ;  /* 0x000000106018723c */ /* 0x042ff000000810b8 */
[C---:B--2---:R-:W-:Y:S08]  /*4d520*/  HMMA.1688.F32.TF32 R248, R96.reuse, R72, R248 ;  /* 0x0000004860f8723c */ /* 0x044ff000000810f8 */
[C---:B---3--:R-:W-:Y:S08]  /*4d530*/  HMMA.1688.F32.TF32 R244, R96.reuse, R68, R244 ;  /* 0x0000004460f4723c */ /* 0x048ff000000810f4 */
[C---:B----4-:R-:W-:Y:S03]  /*4d540*/  HMMA.1688.F32.TF32 R240, R96.reuse, R32, R240 ;  /* 0x0000002060f0723c */ /* 0x050fe600000810f0 */
[----:B------:R-:W-:Y:S04]  /*4d550*/  STL.64 [R1+0x4560], R250 ;  /* 0x004560fa01007387 */ /* 0x000fe80000100a00 */
[----:B------:R-:W-:Y:S04]  /*4d560*/  STL.64 [R1+0x4558], R248 ;  /* 0x004558f801007387 */ /* 0x000fe80000100a00 */
[----:B------:R-:W-:Y:S04]  /*4d570*/  STL.64 [R1+0x4570], R246 ;  /* 0x004570f601007387 */ /* 0x000fe80000100a00 */
[----:B------:R-:W-:Y:S01]  /*4d580*/  STL.64 [R1+0x4568], R244 ;  /* 0x004568f401007387 */ /* 0x000fe20000100a00 */
[C---:B------:R-:W-:Y:S03]  /*4d590*/  HMMA.1688.F32.TF32 R28, R96.reuse, R12, R204 ;  /* 0x0000000c601c723c */ /* 0x040fe600000810cc */
[----:B------:R-:W-:Y:S04]  /*4d5a0*/  STL.64 [R1+0x4580], R242 ;  /* 0x004580f201007387 */ /* 0x000fe80000100a00 */
[----:B------:R-:W-:Y:S04]  /*4d5b0*/  STL.64 [R1+0x4578], R240 ;  /* 0x004578f001007387 */ /* 0x000fe80000100a00 */
[----:B------:R-:W-:Y:S01]  /*4d5c0*/  STL.64 [R1+0x4590], R26 ;  /* 0x0045901a01007387 */ /* 0x000fe20000100a00 */
[C---:B------:R-:W-:Y:S03]  /*4d5d0*/  HMMA.1688.F32.TF32 R100, R96.reuse, R8, R220 ;  /* 0x000000086064723c */ /* 0x040fe600000810dc */
[----:B------:R1:W-:Y:S05]  /*4d5e0*/  STL.64 [R1+0x4588], R24 ;  /* 0x0045881801007387 */ /* 0x0003ea0000100a00 */
[----:B------:R-:W-:Y:S08]  /*4d5f0*/  HMMA.1688.F32.TF32 R96, R96, R4, R188 ;  /* 0x000000046060723c */ /* 0x000ff000000810bc */
[C---:B-1----:R-:W-:Y:S01]  /*4d600*/  HMMA.1688.F32.TF32 R24, R48.reuse, R152, R208 ;  /* 0x000000983018723c */ /* 0x042fe200000810d0 */
[----:B------:R-:W-:Y:S04]  /*4d610*/  STL.64 [R1+0x45a0], R30 ;  /* 0x0045a01e01007387 */ /* 0x000fe80000100a00 */
[----:B------:R1:W-:Y:S04]  /*4d620*/  STL.64 [R1+0x4598], R28 ;  /* 0x0045981c01007387 */ /* 0x0003e80000100a00 */
[----:B------:R-:W-:Y:S04]  /*4d630*/  STL.64 [R1+0x45b0], R102 ;  /* 0x0045b06601007387 */ /* 0x000fe80000100a00 */
[----:B------:R-:W-:Y:S04]  /*4d640*/  STL.64 [R1+0x45a8], R100 ;  /* 0x0045a86401007387 */ /* 0x000fe80000100a00 */
[----:B------:R-:W-:Y:S01]  /*4d650*/  STL.64 [R1+0x45c0], R98 ;  /* 0x0045c06201007387 */ /* 0x000fe20000100a00 */
[C---:B-1----:R-:W-:Y:S03]  /*4d660*/  HMMA.1688.F32.TF32 R28, R48.reuse, R168, R196 ;  /* 0x000000a8301c723c */ /* 0x042fe600000810c4 */
[----:B------:R1:W-:Y:S04]  /*4d670*/  STL.64 [R1+0x45b8], R96 ;  /* 0x0045b86001007387 */ /* 0x0003e80000100a00 */
[----:B------:R-:W-:Y:S04]  /*4d680*/  STL.64 [R1+0x8e0], R24 ;  /* 0x0008e01801007387 */ /* 0x000fe80000100a00 */
[----:B------:R2:W-:Y:S01]  /*4d690*/  STL.64 [R1+0x8e8], R26 ;  /* 0x0008e81a01007387 */ /* 0x0005e20000100a00 */
[C---:B-1----:R-:W-:Y:S08]  /*4d6a0*/  HMMA.1688.F32.TF32 R96, R48.reuse, R148, R224 ;  /* 0x000000943060723c */ /* 0x042ff000000810e0 */
[C---:B--2---:R-:W-:Y:S11]  /*4d6b0*/  HMMA.1688.F32.TF32 R24, R48.reuse, R164, R212 ;  /* 0x000000a43018723c */ /* 0x044ff600000810d4 */
        /* <DEDUP_REMOVED lines=13> */
[----:B------:R-:W-:Y:S01]  /*4d790*/  IMAD.MOV.U32 R45, RZ, RZ, R26 ;  /* 0x000000ffff2d7224 */ /* 0x000fe200078e001a */
[----:B------:R1:W-:Y:S01]  /*4d7a0*/  STL.64 [R1+0x880], R24 ;  /* 0x0008801801007387 */ /* 0x0003e20000100a00 */
[----:B------:R-:W-:-:S03]  /*4d7b0*/  IMAD.MOV.U32 R44, RZ, RZ, R27 ;  /* 0x000000ffff2c7224 */ /* 0x000fc600078e001b */
[----:B------:R-:W2:Y:S01]  /*4d7c0*/  LDL.LU R228, [R1+0x1370] ;  /* 0x0013700001e47983 */ /* 0x000ea20000300800 */
[----:B-1----:R-:W-:-:S15]  /*4d7d0*/  HMMA.1688.F32.TF32 R24, R48, R140, R192 ;  /* 0x0000008c3018723c */ /* 0x002fde00000810c0 */
[----:B------:R-:W-:-:S04]  /*4d7e0*/  NOP ;  /* 0x0000000000007918 */ /* 0x000fc80000000000 */
[----:B------:R-:W-:Y:S04]  /*4d7f0*/  STL.64 [R1+0x870], R24 ;  /* 0x0008701801007387 */ /* 0x000fe80000100a00 */
        /* <DEDUP_REMOVED lines=81> */
[C---:B-1----:R-:W-:Y:S08]  /*4dd10*/  HMMA.1688.F32.TF32 R24, R48.reuse, R136, R248 ;  /* 0x000000883018723c */ /* 0x042ff000000810f8 */
[C---:B---3--:R-:W-:Y:S11]  /*4dd20*/  HMMA.1688.F32.TF32 R28, R48.reuse, R128, R104 ;  /* 0x00000080301c723c */ /* 0x048ff60000081068 */
        /* <DEDUP_REMOVED lines=11> */
[C---:B----4-:R-:W-:Y:S02]  /*4dde0*/  HMMA.1688.F32.TF32 R24, R48.reuse, R72, R200 ;  /* 0x000000483018723c */ /* 0x050fe400000810c8 */
        /* <DEDUP_REMOVED lines=10> */
[----:B------:R1:W-:Y:S04]  /*4de90*/  STL.64 [R1+0x7f8], R98 ;  /* 0x0007f86201007387 */ /* 0x0003e80000100a00 */
[----:B------:R-:W-:Y:S01]  /*4dea0*/  STL.64 [R1+0x7e0], R28 ;  /* 0x0007e01c01007387 */ /* 0x000fe20000100a00 */
[----:B------:R-:W-:Y:S03]  /*4deb0*/  HMMA.1688.F32.TF32 R104, R52, R152, R224 ;  /* 0x000000983468723c */ /* 0x000fe600000810e0 */
[----:B------:R2:W-:Y:S05]  /*4dec0*/  STL.64 [R1+0x7e8], R30 ;  /* 0x0007e81e01007387 */ /* 0x0005ea0000100a00 */
[C---:B-1----:R-:W-:Y:S01]  /*4ded0*/  HMMA.1688.F32.TF32 R96, R48.reuse, R12, R220 ;  /* 0x0000000c3060723c */ /* 0x042fe200000810dc */
[----:B------:R-:W-:Y:S04]  /*4dee0*/  STL.64 [R1+0x7d0], R24 ;  /* 0x0007d01801007387 */ /* 0x000fe80000100a00 */
[----:B------:R1:W-:Y:S03]  /*4def0*/  STL.64 [R1+0x7d8], R26 ;  /* 0x0007d81a01007387 */ /* 0x0003e60000100a00 */
[C---:B--2---:R-:W-:Y:S08]  /*4df00*/  HMMA.1688.F32.TF32 R28, R48.reuse, R8, R188 ;  /* 0x00000008301c723c */ /* 0x044ff000000810bc */
[----:B-1----:R-:W-:Y:S03]  /*4df10*/  HMMA.1688.F32.TF32 R24, R48, R4, R208 ;  /* 0x000000043018723c */ /* 0x002fe600000810d0 */
[----:B------:R-:W-:Y:S04]  /*4df20*/  STL.64 [R1+0x7c0], R96 ;  /* 0x0007c06001007387 */ /* 0x000fe80000100a00 */
[----:B------:R-:W-:Y:S04]  /*4df30*/  STL.64 [R1+0x7c8], R98 ;  /* 0x0007c86201007387 */ /* 0x000fe80000100a00 */
[----:B------:R-:W-:Y:S01]  /*4df40*/  STL.64 [R1+0x7b0], R28 ;  /* 0x0007b01c01007387 */ /* 0x000fe20000100a00 */
[----:B------:R-:W-:Y:S03]  /*4df50*/  HMMA.1688.F32.TF32 R108, R52, R148, R196 ;  /* 0x00000094346c723c */ /* 0x000fe600000810c4 */
[----:B------:R-:W-:Y:S04]  /*4df60*/  STL.64 [R1+0x7b8], R30 ;  /* 0x0007b81e01007387 */ /* 0x000fe80000100a00 */
[----:B------:R-:W-:Y:S04]  /*4df70*/  STL.64 [R1+0x4530], R106 ;  /* 0x0045306a01007387 */ /* 0x000fe80000100a00 */
[----:B------:R-:W-:Y:S04]  /*4df80*/  STL.64 [R1+0x780], R24 ;  /* 0x0007801801007387 */ /* 0x000fe80000100a00 */
[----:B------:R1:W-:Y:S02]  /*4df90*/  STL.64 [R1+0x788], R26 ;  /* 0x0007881a01007387 */ /* 0x0003e40000100a00 */
[----:B-1----:R-:W-:Y:S02]  /*4dfa0*/  HMMA.1688.F32.TF32 R24, R116, R152, R236 ;  /* 0x000000987418723c */ /* 0x002fe400000810ec */
[----:B------:R-:W-:Y:S04]  /*4dfb0*/  STL.64 [R1+0x4528], R104 ;  /* 0x0045286801007387 */ /* 0x000fe80000100a00 */
[----:B------:R-:W-:Y:S02]  /*4dfc0*/  STL.64 [R1+0x4540], R110 ;  /* 0x0045406e01007387 */ /* 0x000fe40000100a00 */
[C---:B------:R-:W-:Y:S02]  /*4dfd0*/  HMMA.1688.F32.TF32 R112, R52.reuse, R168, R228 ;  /* 0x000000a83470723c */ /* 0x040fe400000810e4 */
[----:B------:R-:W-:Y:S04]  /*4dfe0*/  LDS R236, [R0+UR9+0x23000] ;  /* 0x0230000900ec7984 */ /* 0x000fe80008000800 */
[----:B------:R-:W-:Y:S02]  /*4dff0*/  LDS R238, [R0+UR9+0x23800] ;  /* 0x0238000900ee7984 */ /* 0x000fe40008000800 */
[C---:B------:R-:W-:Y:S02]  /*4e000*/  HMMA.1688.F32.TF32 R232, R52.reuse, R160, R176 ;  /* 0x000000a034e8723c */ /* 0x040fe400000810b0 */
[----:B------:R-:W-:Y:S04]  /*4e010*/  LDS R237, [R2+UR9+0x23000] ;  /* 0x0230000902ed7984 */ /* 0x000fe80008000800 */
[----:B------:R-:W-:Y:S04]  /*4e020*/  STL.64 [R1+0x770], R24 ;  /* 0x0007701801007387 */ /* 0x000fe80000100a00 */
[----:B------:R1:W-:Y:S01]  /*4e030*/  STL.64 [R1+0x778], R26 ;  /* 0x0007781a01007387 */ /* 0x0003e20000100a00 */
[----:B------:R-:W-:Y:S03]  /*4e040*/  HMMA.1688.F32.TF32 R228, R52, R164, R172 ;  /* 0x000000a434e4723c */ /* 0x000fe600000810ac */
[----:B------:R-:W2:Y:S05]  /*4e050*/  LDS R239, [R2+UR9+0x23800] ;  /* 0x0238000902ef7984 */ /* 0x000eaa0008000800 */
[----:B-1----:R-:W-:Y:S01]  /*4e060*/  HMMA.1688.F32.TF32 R24, R116, R148, R212 ;  /* 0x000000947418723c */ /* 0x002fe200000810d4 */
[----:B------:R-:W-:Y:S04]  /*4e070*/  STL.64 [R1+0x4538], R108 ;  /* 0x0045386c01007387 */ /* 0x000fe80000100a00 */
[----:B------:R-:W-:-:S14]  /*4e080*/  STL.64 [R1+0x4550], R114 ;  /* 0x0045507201007387 */ /* 0x000fdc0000100a00 */
[----:B------:R1:W-:Y:S04]  /*4e090*/  STL.64 [R1+0x760], R24 ;  /* 0x0007601801007387 */ /* 0x0003e80000100a00 */
[----:B------:R3:W-:Y:S04]  /*4e0a0*/  STL.64 [R1+0x768], R26 ;  /* 0x0007681a01007387 */ /* 0x0007e80000100a00 */
[----:B------:R-:W-:Y:S04]  /*4e0b0*/  STL.64 [R1+0x4548], R112 ;  /* 0x0045487001007387 */ /* 0x000fe80000100a00 */
[----:B------:R-:W-:Y:S04]  /*4e0c0*/  STL.64 [R1+0x45d0], R230 ;  /* 0x0045d0e601007387 */ /* 0x000fe80000100a00 */
[----:B------:R-:W-:Y:S04]  /*4e0d0*/  STL.64 [R1+0x45c8], R228 ;  /* 0x0045c8e401007387 */ /* 0x000fe80000100a00 */
[----:B------:R-:W-:Y:S04]  /*4e0e0*/  STL.64 [R1+0x45e0], R234 ;  /* 0x0045e0ea01007387 */ /* 0x000fe80000100a00 */
[----:B------:R-:W-:Y:S04]  /*4e0f0*/  STL.64 [R1+0x45d8], R232 ;  /* 0x0045d8e801007387 */ /* 0x000fe80000100a00 */
        /* <DEDUP_REMOVED lines=16> */
[C---:B------:R-:W-:Y:S03]  /*4e200*/  HMMA.1688.F32.TF32 R172, R52.reuse, R156, R192 ;  /* 0x0000009c34ac723c */ /* 0x040fe600000810c0 */
        /* <DEDUP_REMOVED lines=20> */
[----:B------:R-:W-:Y:S04]  /*4e350*/  STL.64 [R1+0x45f0], R174 ;  /* 0x0045f0ae01007387 */ /* 0x000fe80000100a00 */
[----:B------:R-:W-:Y:S01]  /*4e360*/  STL.64 [R1+0x45e8], R172 ;  /* 0x0045e8ac01007387 */ /* 0x000fe20000100a00 */
[C---:B----4-:R-:W-:Y:S08]  /*4e370*/  HMMA.1688.F32.TF32 R180, R52.reuse, R140, R204 ;  /* 0x0000008c34b4723c */ /* 0x050ff000000810cc */
[C---:B--2---:R-:W-:Y:S08]  /*4e380*/  HMMA.1688.F32.TF32 R176, R52.reuse, R144, R176 ;  /* 0x0000009034b0723c */ /* 0x044ff000000810b0 */
[C---:B---3--:R-:W-:Y:S11]  /*4e390*/  HMMA.1688.F32.TF32 R184, R52.reuse, R136, R220 ;  /* 0x0000008834b8723c */ /* 0x048ff600000810dc */
[----:B------:R-:W-:Y:S01]  /*4e3a0*/  STL.64 [R1+0x4600], R178 ;  /* 0x004600b201007387 */ /* 0x000fe20000100a00 */
[C---:B------:R-:W-:Y:S03]  /*4e3b0*/  HMMA.1688.F32.TF32 R196, R52.reuse, R124, R196 ;  /* 0x0000007c34c4723c */ /* 0x040fe600000810c4 */
[----:B------:R-:W-:Y:S05]  /*4e3c0*/  STL.64 [R1+0x45f8], R176 ;  /* 0x0045f8b001007387 */ /* 0x000fea0000100a00 */
[C---:B------:R-:W-:Y:S01]  /*4e3d0*/  HMMA.1688.F32.TF32 R188, R52.reuse, R132, R188 ;  /* 0x0000008434bc723c */ /* 0x040fe200000810bc */
[----:B------:R-:W-:Y:S07]  /*4e3e0*/  STL.64 [R1+0x4610], R182 ;  /* 0x004610b601007387 */ /* 0x000fee0000100a00 */
[C---:B------:R-:W-:Y:S01]  /*4e3f0*/  HMMA.1688.F32.TF32 R192, R52.reuse, R128, R192 ;  /* 0x0000008034c0723c */ /* 0x040fe200000810c0 */
[----:B------:R-:W-:Y:S04]  /*4e400*/  STL.64 [R1+0x4608], R180 ;  /* 0x004608b401007387 */ /* 0x000fe80000100a00 */
[----:B------:R-:W-:Y:S03]  /*4e410*/  STL.64 [R1+0x4620], R186 ;  /* 0x004620ba01007387 */ /* 0x000fe60000100a00 */
[C---:B------:R-:W-:Y:S01]  /*4e420*/  HMMA.1688.F32.TF32 R200, R52.reuse, R120, R208 ;  /* 0x0000007834c8723c */ /* 0x040fe200000810d0 */
[----:B------:R-:W-:Y:S04]  /*4e430*/  STL.64 [R1+0x4618], R184 ;  /* 0x004618b801007387 */ /* 0x000fe80000100a00 */
[----:B------:R-:W-:Y:S03]  /*4e440*/  STL.64 [R1+0x4630], R190 ;  /* 0x004630be01007387 */ /* 0x000fe60000100a00 */
        /* <DEDUP_REMOVED lines=10> */
[----:B-1----:R-:W3:Y:S04]  /*4e4f0*/  LDL.LU R24, [R1+0xb70] ;  /* 0x000b700001187983 */ /* 0x002ee80000300800 */
[----:B------:R-:W3:Y:S04]  /*4e500*/  LDL.LU R25, [R1+0xb74] ;  /* 0x000b740001197983 */ /* 0x000ee80000300800 */
[----:B------:R-:W3:Y:S04]  /*4e510*/  LDL.LU R26, [R1+0xb78] ;  /* 0x000b7800011a7983 */ /* 0x000ee80000300800 */
[----:B------:R-:W3:Y:S01]  /*4e520*/  LDL.LU R27, [R1+0xb7c] ;  /* 0x000b7c00011b7983 */ /* 0x000ee20000300800 */
[C---:B------:R-:W-:Y:S03]  /*4e530*/  HMMA.1688.F32.TF32 R204, R52.reuse, R72, R212 ;  /* 0x0000004834cc723c */ /* 0x040fe600000810d4 */
        /* <DEDUP_REMOVED lines=43> */
[----:B--2---:R-:W-:-:S15]  /*4e7f0*/  HMMA.1688.F32.TF32 R208, R52, R68, R208 ;  /* 0x0000004434d0723c */ /* 0x004fde00000810d0 */
[----:B------:R-:W-:-:S04]  /*4e800*/  NOP ;  /* 0x0000000000007918 */ /* 0x000fc80000000000 */
[----:B------:R-:W-:Y:S04]  /*4e810*/  STL.64 [R1+0x4690], R210 ;  /* 0x004690d201007387 */ /* 0x000fe80000100a00 */
[----:B------:R-:W-:Y:S04]  /*4e820*/  STL.64 [R1+0x4688], R208 ;  /* 0x004688d001007387 */ /* 0x000fe80000100a00 */
[----:B------:R-:W-:Y:S01]  /*4e830*/  STL.64 [R1+0x46b0], R214 ;  /* 0x0046b0d601007387 */ /* 0x000fe20000100a00 */
[C---:B---3--:R-:W-:Y:S03]  /*4e840*/  HMMA.1688.F32.TF32 R216, R52.reuse, R16, R216 ;  /* 0x0000001034d8723c */ /* 0x048fe600000810d8 */
[----:B------:R-:W-:Y:S04]  /*4e850*/  STL.64 [R1+0x46a8], R212 ;  /* 0x0046a8d401007387 */ /* 0x000fe80000100a00 */
[----:B------:R-:W2:Y:S04]  /*4e860*/  LDL.LU R248, [R1+0xa20] ;  /* 0x000a200001f87983 */ /* 0x000ea80000300800 */
[----:B------:R-:W2:Y:S04]  /*4e870*/  LDL.LU R249, [R1+0xa24] ;  /* 0x000a240001f97983 */ /* 0x000ea80000300800 */
[----:B------:R-:W2:Y:S04]  /*4e880*/  LDL.LU R250, [R1+0xa28] ;  /* 0x000a280001fa7983 */ /* 0x000ea80000300800 */
[----:B------:R-:W2:Y:S01]  /*4e890*/  LDL.LU R251, [R1+0xa2c] ;  /* 0x000a2c0001fb7983 */ /* 0x000ea20000300800 */
[C---:B------:R-:W-:Y:S08]  /*4e8a0*/  HMMA.1688.F32.TF32 R220, R52.reuse, R12, R220 ;  /* 0x0000000c34dc723c */ /* 0x040ff000000810dc */
[C---:B------:R-:W-:Y:S01]  /*4e8b0*/  HMMA.1688.F32.TF32 R224, R52.reuse, R8, R224 ;  /* 0x0000000834e0723c */ /* 0x040fe200000810e0 */
[----:B------:R-:W-:Y:S04]  /*4e8c0*/  STL.64 [R1+0x46c0], R218 ;  /* 0x0046c0da01007387 */ /* 0x000fe80000100a00 */
[----:B------:R-:W-:Y:S06]  /*4e8d0*/  STL.64 [R1+0x46b8], R216 ;  /* 0x0046b8d801007387 */ /* 0x000fec0000100a00 */
[----:B------:R-:W-:Y:S01]  /*4e8e0*/  STL.64 [R1+0x46d0], R222 ;  /* 0x0046d0de01007387 */ /* 0x000fe20000100a00 */
[----:B------:R-:W-:Y:S03]  /*4e8f0*/  HMMA.1688.F32.TF32 R52, R52, R4, R240 ;  /* 0x000000043434723c */ /* 0x000fe600000810f0 */
[----:B------:R-:W-:Y:S04]  /*4e900*/  STL.64 [R1+0x46c8], R220 ;  /* 0x0046c8dc01007387 */ /* 0x000fe80000100a00 */
[----:B------:R-:W-:Y:S04]  /*4e910*/  STL.64 [R1+0x46e0], R226 ;  /* 0x0046e0e201007387 */ /* 0x000fe80000100a00 */
[----:B------:R-:W-:Y:S04]  /*4e920*/  STL.64 [R1+0x46d8], R224 ;  /* 0x0046d8e001007387 */ /* 0x000fe80000100a00 */
[----:B------:R-:W3:Y:S01]  /*4e930*/  LDL.LU R240, [R1+0xa10] ;  /* 0x000a100001f07983 */ /* 0x000ee20000300800 */
[C---:B------:R-:W-:Y:S03]  /*4e940*/  HMMA.1688.F32.TF32 R48, R116.reuse, R160, R28 ;  /* 0x000000a07430723c */ /* 0x040fe6000008101c */
[----:B------:R-:W3:Y:S04]  /*4e950*/  LDL.LU R241, [R1+0xa14] ;  /* 0x000a140001f17983 */ /* 0x000ee80000300800 */
[----:B------:R-:W3:Y:S01]  /*4e960*/  LDL.LU R242, [R1+0xa18] ;  /* 0x000a180001f27983 */ /* 0x000ee20000300800 */
[C---:B------:R-:W-:Y:S03]  /*4e970*/  HMMA.1688.F32.TF32 R104, R116.reuse, R168, R96 ;  /* 0x000000a87468723c */ /* 0x040fe60000081060 */
[----:B------:R-:W3:Y:S05]  /*4e980*/  LDL.LU R243, [R1+0xa1c] ;  /* 0x000a1c0001f37983 */ /* 0x000eea0000300800 */
[C---:B------:R-:W-:Y:S08]  /*4e990*/  HMMA.1688.F32.TF32 R96, R116.reuse, R164, R100 ;  /* 0x000000a47460723c */ /* 0x040ff00000081064 */
[C---:B------:R-:W-:Y:S03]  /*4e9a0*/  HMMA.1688.F32.TF32 R28, R116.reuse, R156, R24 ;  /* 0x0000009c741c723c */ /* 0x040fe60000081018 */
[----:B------:R-:W-:Y:S04]  /*4e9b0*/  STL.64 [R1+0x740], R104 ;  /* 0x0007406801007387 */ /* 0x000fe80000100a00 */
[----:B------:R-:W-:Y:S04]  /*4e9c0*/  STL.64 [R1+0x748], R106 ;  /* 0x0007486a01007387 */ /* 0x000fe80000100a00 */
[----:B------:R-:W-:Y:S04]  /*4e9d0*/  STL.64 [R1+0x730], R96 ;  /* 0x0007306001007387 */ /* 0x000fe80000100a00 */
[----:B------:R-:W-:Y:S01]  /*4e9e0*/  STL.64 [R1+0x738], R98 ;  /* 0x0007386201007387 */ /* 0x000fe20000100a00 */
[----:B------:R-:W-:Y:S03]  /*4e9f0*/  HMMA.1688.F32.TF32 R24, R116, R144, R244 ;  /* 0x000000907418723c */ /* 0x000fe600000810f4 */
[----:B------:R-:W-:Y:S04]  /*4ea00*/  STL.64 [R1+0x720], R48 ;  /* 0x0007203001007387 */ /* 0x000fe80000100a00 */
[----:B------:R-:W-:Y:S04]  /*4ea10*/  STL.64 [R1+0x728], R50 ;  /* 0x0007283201007387 */ /* 0x000fe80000100a00 */
[----:B------:R-:W-:Y:S04]  /*4ea20*/  STL.64 [R1+0x710], R28 ;  /* 0x0007101c01007387 */ /* 0x000fe80000100a00 */
[----:B------:R-:W-:Y:S04]  /*4ea30*/  STL.64 [R1+0x718], R30 ;  /* 0x0007181e01007387 */ /* 0x000fe80000100a00 */
[----:B------:R-:W4:Y:S04]  /*4ea40*/  LDL.LU R244, [R1+0xa00] ;  /* 0x000a000001f47983 */ /* 0x000f280000300800 */
[----:B------:R-:W4:Y:S04]  /*4ea50*/  LDL.LU R245, [R1+0xa04] ;  /* 0x000a040001f57983 */ /* 0x000f280000300800 */
[----:B------:R-:W4:Y:S04]  /*4ea60*/  LDL.LU R246, [R1+0xa08] ;  /* 0x000a080001f67983 */ /* 0x000f280000300800 */
[----:B------:R-:W4:Y:S01]  /*4ea70*/  LDL.LU R247, [R1+0xa0c] ;  /* 0x000a0c0001f77983 */ /* 0x000f220000300800 */
[----:B------:R-:W-:-:S02]  /*4ea80*/  IMAD.MOV.U32 R88, RZ, RZ, R27 ;  /* 0x000000ffff587224 */ /* 0x000fc400078e001b */
[----:B------:R-:W-:Y:S01]  /*4ea90*/  IMAD.MOV.U32 R89, RZ, RZ, R26 ;  /* 0x000000ffff597224 */ /* 0x000fe200078e001a */
[----:B------:R-:W-:Y:S01]  /*4eaa0*/  MOV R165, R24 ;  /* 0x0000001800a57202 */ /* 0x000fe20000000f00 */
[----:B------:R-:W-:Y:S01]  /*4eab0*/  IMAD.MOV.U32 R164, RZ, RZ, R25 ;  /* 0x000000ffffa47224 */ /* 0x000fe200078e0019 */
[----:B------:R-:W-:Y:S04]  /*4eac0*/  STL [R1+0x4378], R88 ;  /* 0x0043785801007387 */ /* 0x000fe80000100800 */
[----:B------:R1:W-:Y:S04]  /*4ead0*/  STL [R1+0x4374], R89 ;  /* 0x0043745901007387 */ /* 0x0003e80000100800 */
[----:B------:R1:W-:Y:S04]  /*4eae0*/  STL [R1+0x4370], R164 ;  /* 0x004370a401007387 */ /* 0x0003e80000100800 */
[----:B------:R1:W-:Y:S01]  /*4eaf0*/  STL [R1+0x436c], R165 ;  /* 0x00436ca501007387 */ /* 0x0003e20000100800 */
[----:B--2---:R-:W-:Y:S03]  /*4eb00*/  HMMA.1688.F32.TF32 R24, R116, R140, R248 ;  /* 0x0000008c7418723c */ /* 0x004fe600000810f8 */
[----:B------:R-:W2:Y:S04]  /*4eb10*/  LDL.LU R248, [R1+0x9f0] ;  /* 0x0009f00001f87983 */ /* 0x000ea80000300800 */
[----:B------:R-:W2:Y:S04]  /*4eb20*/  LDL.LU R249, [R1+0x9f4] ;  /* 0x0009f40001f97983 */ /* 0x000ea80000300800 */
[----:B------:R-:W2:Y:S04]  /*4eb30*/  LDL.LU R250, [R1+0x9f8] ;  /* 0x0009f80001fa7983 */ /* 0x000ea80000300800 */
[----:B------:R-:W2:Y:S04]  /*4eb40*/  LDL.LU R251, [R1+0x9fc] ;  /* 0x0009fc0001fb7983 */ /* 0x000ea80000300800 */
        /* <DEDUP_REMOVED lines=8> */
[----:B---3--:R-:W-:Y:S03]  /*4ebd0*/  HMMA.1688.F32.TF32 R24, R116, R136, R240 ;  /* 0x000000887418723c */ /* 0x008fe600000810f0 */
[----:B------:R-:W3:Y:S04]  /*4ebe0*/  LDL.LU R240, [R1+0x9e0] ;  /* 0x0009e00001f07983 */ /* 0x000ee80000300800 */
[----:B------:R-:W3:Y:S04]  /*4ebf0*/  LDL.LU R241, [R1+0x9e4] ;  /* 0x0009e40001f17983 */ /* 0x000ee80000300800 */
[----:B------:R-:W3:Y:S04]  /*4ec00*/  LDL.LU R242, [R1+0x9e8] ;  /* 0x0009e80001f27983 */ /* 0x000ee80000300800 */
[----:B------:R-:W3:Y:S04]  /*4ec10*/  LDL.LU R243, [R1+0x9ec] ;  /* 0x0009ec0001f37983 */ /* 0x000ee80000300800 */
[----:B------:R-:W-:-:S02]  /*4ec20*/  IMAD.MOV.U32 R136, RZ, RZ, R27 ;  /* 0x000000ffff887224 */ /* 0x000fc400078e001b */
[----:B------:R-:W-:Y:S01]  /*4ec30*/  IMAD.MOV.U32 R137, RZ, RZ, R26 ;  /* 0x000000ffff897224 */ /* 0x000fe200078e001a */
[----:B------:R-:W-:Y:S01]  /*4ec40*/  MOV R156, R24 ;  /* 0x00000018009c7202 */ /* 0x000fe20000000f00 */
[----:B------:R-:W-:Y:S01]  /*4ec50*/  IMAD.MOV.U32 R157, RZ, RZ, R25 ;  /* 0x000000ffff9d7224 */ /* 0x000fe200078e0019 */
[----:B------:R-:W-:Y:S04]  /*4ec60*/  STL [R1+0x4398], R136 ;  /* 0x0043988801007387 */ /* 0x000fe80000100800 */
[----:B------:R-:W-:Y:S04]  /*4ec70*/  STL [R1+0x4394], R137 ;  /* 0x0043948901007387 */ /* 0x000fe80000100800 */
[----:B------:R-:W-:Y:S04]  /*4ec80*/  STL [R1+0x4390], R157 ;  /* 0x0043909d01007387 */ /* 0x000fe80000100800 */
[----:B------:R1:W-:Y:S01]  /*4ec90*/  STL [R1+0x438c], R156 ;  /* 0x00438c9c01007387 */ /* 0x0003e20000100800 */
[----:B----4-:R-:W-:Y:S03]  /*4eca0*/  HMMA.1688.F32.TF32 R24, R116, R132, R244 ;  /* 0x000000847418723c */ /* 0x010fe600000810f4 */
[----:B------:R-:W4:Y:S04]  /*4ecb0*/  LDL.LU R244, [R1+0x9d0] ;  /* 0x0009d00001f47983 */ /* 0x000f280000300800 */
[----:B------:R-:W4:Y:S04]  /*4ecc0*/  LDL.LU R245, [R1+0x9d4] ;  /* 0x0009d40001f57983 */ /* 0x000f280000300800 */
[----:B------:R-:W4:Y:S04]  /*4ecd0*/  LDL.LU R246, [R1+0x9d8] ;  /* 0x0009d80001f67983 */ /* 0x000f280000300800 */
[----:B------:R-:W4:Y:S04]  /*4ece0*/  LDL.LU R247, [R1+0x9dc] ;  /* 0x0009dc0001f77983 */ /* 0x000f280000300800 */
[----:B------:R-:W-:-:S02]  /*4ecf0*/  IMAD.MOV.U32 R132, RZ, RZ, R27 ;  /* 0x000000ffff847224 */ /* 0x000fc400078e001b */
[----:B------:R-:W-:Y:S01]  /*4ed00*/  IMAD.MOV.U32 R133, RZ, RZ, R26 ;  /* 0x000000ffff857224 */ /* 0x000fe200078e001a */
[----:B------:R-:W-:Y:S01]  /*4ed10*/  MOV R160, R24 ;  /* 0x0000001800a07202 */ /* 0x000fe20000000f00 */
[----:B------:R-:W-:Y:S01]  /*4ed20*/  IMAD.MOV.U32 R161, RZ, RZ, R25 ;  /* 0x000000ffffa17224 */ /* 0x000fe200078e0019 */
[----:B------:R-:W-:Y:S04]  /*4ed30*/  STL [R1+0x43a8], R132 ;  /* 0x0043a88401007387 */ /* 0x000fe80000100800 */
[----:B------:R-:W-:Y:S04]  /*4ed40*/  STL [R1+0x43a4], R133 ;  /* 0x0043a48501007387 */ /* 0x000fe80000100800 */
[----:B------:R-:W-:Y:S04]  /*4ed50*/  STL [R1+0x43a0], R161 ;  /* 0x0043a0a101007387 */ /* 0x000fe80000100800 */
[----:B------:R-:W-:Y:S01]  /*4ed60*/  STL [R1+0x439c], R160 ;  /* 0x00439ca001007387 */ /* 0x000fe20000100800 */
        /* <DEDUP_REMOVED lines=26> */
[----:B----4-:R-:W-:Y:S03]  /*4ef10*/  HMMA.1688.F32.TF32 R24, R116, R120, R244 ;  /* 0x000000787418723c */ /* 0x010fe600000810f4 */
[----:B------:R-:W4:Y:S04]  /*4ef20*/  LDL.LU R244, [R1+0xb60] ;  /* 0x000b600001f47983 */ /* 0x000f280000300800 */
[----:B------:R-:W4:Y:S04]  /*4ef30*/  LDL.LU R245, [R1+0xb64] ;  /* 0x000b640001f57983 */ /* 0x000f280000300800 */
[----:B------:R-:W4:Y:S04]  /*4ef40*/  LDL.LU R246, [R1+0xb68] ;  /* 0x000b680001f67983 */ /* 0x000f280000300800 */
[----:B------:R-:W4:Y:S04]  /*4ef50*/  LDL.LU R247, [R1+0xb6c] ;  /* 0x000b6c0001f77983 */ /* 0x000f280000300800 */
[----:B------:R-:W-:Y:S01]  /*4ef60*/  MOV R148, R24 ;  /* 0x0000001800947202 */ /* 0x000fe20000000f00 */
[----:B------:R-:W-:-:S02]  /*4ef70*/  IMAD.MOV.U32 R149, RZ, RZ, R25 ;  /* 0x000000ffff957224 */ /* 0x000fc400078e0019 */
[----:B------:R-:W-:Y:S02]  /*4ef80*/  IMAD.MOV.U32 R121, RZ, RZ, R26 ;  /* 0x000000ffff797224 */ /* 0x000fe400078e001a */
[----:B------:R-:W-:-:S05]  /*4ef90*/  IMAD.MOV.U32 R120, RZ, RZ, R27 ;  /* 0x000000ffff787224 */ /* 0x000fca00078e001b */
        /* <DEDUP_REMOVED lines=15> */
[----:B------:R-:W-:Y:S04]  /*4f090*/  STL [R1+0x43e0], R153 ;  /* 0x0043e09901007387 */ /* 0x000fe80000100800 */
        /* <DEDUP_REMOVED lines=14> */
[----:B----4-:R-:W-:Y:S03]  /*4f180*/  HMMA.1688.F32.TF32 R24, R116, R68, R244 ;  /* 0x000000447418723c */ /* 0x010fe600000810f4 */
[----:B------:R-:W4:Y:S04]  /*4f190*/  LDL.LU R244, [R1+0xb30] ;  /* 0x000b300001f47983 */ /* 0x000f280000300800 */
[----:B------:R-:W4:Y:S04]  /*4f1a0*/  LDL.LU R245, [R1+0xb34] ;  /* 0x000b340001f57983 */ /* 0x000f280000300800 */
[----:B------:R-:W4:Y:S04]  /*4f1b0*/  LDL.LU R246, [R1+0xb38] ;  /* 0x000b380001f67983 */ /* 0x000f280000300800 */
[----:B------:R-:W4:Y:S04]  /*4f1c0*/  LDL.LU R247, [R1+0xb3c] ;  /* 0x000b3c0001f77983 */ /* 0x000f280000300800 */
[----:B-1----:R-:W-:Y:S01]  /*4f1d0*/  MOV R89, R24 ;  /* 0x0000001800597202 */ /* 0x002fe20000000f00 */
[----:B------:R-:W-:-:S02]  /*4f1e0*/  IMAD.MOV.U32 R164, RZ, RZ, R25 ;  /* 0x000000ffffa47224 */ /* 0x000fc400078e0019 */
[----:B------:R-:W-:Y:S02]  /*4f1f0*/  IMAD.MOV.U32 R165, RZ, RZ, R26 ;  /* 0x000000ffffa57224 */ /* 0x000fe400078e001a */
[----:B------:R-:W-:-:S05]  /*4f200*/  IMAD.MOV.U32 R252, RZ, RZ, R27 ;  /* 0x000000fffffc7224 */ /* 0x000fca00078e001b */
[----:B------:R-:W-:Y:S04]  /*4f210*/  STL [R1+0x4408], R252 ;  /* 0x004408fc01007387 */ /* 0x000fe80000100800 */
[----:B------:R1:W-:Y:S04]  /*4f220*/  STL [R1+0x4404], R165 ;  /* 0x004404a501007387 */ /* 0x0003e80000100800 */
[----:B------:R-:W-:Y:S04]  /*4f230*/  STL [R1+0x4400], R164 ;  /* 0x004400a401007387 */ /* 0x000fe80000100800 */
[----:B------:R1:W-:Y:S04]  /*4f240*/  STL [R1+0x43fc], R89 ;  /* 0x0043fc5901007387 */ /* 0x0003e80000100800 */
        /* <DEDUP_REMOVED lines=9> */
[----:B------:R-:W-:Y:S01]  /*4f2e0*/  MOV R141, R24 ;  /* 0x00000018008d7202 */ /* 0x000fe20000000f00 */
[----:B------:R-:W-:Y:S01]  /*4f2f0*/  IMAD.MOV.U32 R145, RZ, RZ, R25 ;  /* 0x000000ffff917224 */ /* 0x000fe200078e0019 */
[----:B------:R-:W2:Y:S01]  /*4f300*/  LDL.LU R24, [R1+0xac0] ;  /* 0x000ac00001187983 */ /* 0x000ea20000300800 */
[----:B------:R-:W-:-:S02]  /*4f310*/  IMAD.MOV.U32 R144, RZ, RZ, R26 ;  /* 0x000000ffff907224 */ /* 0x000fc400078e001a */
[----:B------:R-:W-:Y:S01]  /*4f320*/  IMAD.MOV.U32 R88, RZ, RZ, R27 ;  /* 0x000000ffff587224 */ /* 0x000fe200078e001b */
[----:B------:R-:W2:Y:S04]  /*4f330*/  LDL.LU R25, [R1+0xac4] ;  /* 0x000ac40001197983 */ /* 0x000ea80000300800 */
[----:B------:R-:W2:Y:S04]  /*4f340*/  LDL.LU R26, [R1+0xac8] ;  /* 0x000ac800011a7983 */ /* 0x000ea80000300800 */
[----:B------:R-:W2:Y:S04]  /*4f350*/  LDL.LU R27, [R1+0xacc] ;  /* 0x000acc00011b7983 */ /* 0x000ea80000300800 */
[----:B------:R-:W-:Y:S01]  /*4f360*/  STL [R1+0x4418], R88 ;  /* 0x0044185801007387 */ /* 0x000fe20000100800 */
[----:B---3--:R-:W-:Y:S03]  /*4f370*/  HMMA.1688.F32.TF32 R48, R116, R16, R240 ;  /* 0x000000107430723c */ /* 0x008fe600000810f0 */
[----:B------:R3:W-:Y:S04]  /*4f380*/  STL [R1+0x4414], R144 ;  /* 0x0044149001007387 */ /* 0x0007e80000100800 */
[----:B------:R-:W-:Y:S04]  /*4f390*/  STL [R1+0x4410], R145 ;  /* 0x0044109101007387 */ /* 0x000fe80000100800 */
[----:B------:R1:W-:Y:S04]  /*4f3a0*/  STL [R1+0x440c], R141 ;  /* 0x00440c8d01007387 */ /* 0x0003e80000100800 */
[----:B------:R-:W3:Y:S04]  /*4f3b0*/  LDL.LU R240, [R1+0xa80] ;  /* 0x000a800001f07983 */ /* 0x000ee80000300800 */
[----:B------:R-:W3:Y:S01]  /*4f3c0*/  LDL.LU R241, [R1+0xa84] ;  /* 0x000a840001f17983 */ /* 0x000ee20000300800 */
[----:B------:R-:W-:Y:S01]  /*4f3d0*/  IMAD.MOV.U32 R156, RZ, RZ, R50 ;  /* 0x000000ffff9c7224 */ /* 0x000fe200078e0032 */
[----:B------:R-:W-:Y:S01]  /*4f3e0*/  MOV R137, R48 ;  /* 0x0000003000897202 */ /* 0x000fe20000000f00 */
[----:B------:R-:W-:Y:S01]  /*4f3f0*/  IMAD.MOV.U32 R157, RZ, RZ, R49 ;  /* 0x000000ffff9d7224 */ /* 0x000fe200078e0031 */
[----:B------:R-:W3:Y:S01]  /*4f400*/  LDL.LU R242, [R1+0xa88] ;  /* 0x000a880001f27983 */ /* 0x000ee20000300800 */
[----:B------:R-:W-:-:S03]  /*4f410*/  IMAD.MOV.U32 R140, RZ, RZ, R51 ;  /* 0x000000ffff8c7224 */ /* 0x000fc600078e0033 */
[----:B------:R-:W3:Y:S04]  /*4f420*/  LDL.LU R243, [R1+0xa8c] ;  /* 0x000a8c0001f37983 */ /* 0x000ee80000300800 */
[----:B------:R1:W-:Y:S04]  /*4f430*/  STL [R1+0x4424], R156 ;  /* 0x0044249c01007387 */ /* 0x0003e80000100800 */
[----:B------:R-:W-:Y:S04]  /*4f440*/  STL [R1+0x4420], R157 ;  /* 0x0044209d01007387 */ /* 0x000fe80000100800 */
[----:B------:R1:W-:Y:S01]  /*4f450*/  STL [R1+0x441c], R137 ;  /* 0x00441c8901007387 */ /* 0x0003e20000100800 */
[----:B----4-:R-:W-:Y:S03]  /*4f460*/  HMMA.1688.F32.TF32 R48, R116, R12, R244 ;  /* 0x0000000c7430723c */ /* 0x010fe600000810f4 */
[----:B------:R-:W4:Y:S01]  /*4f470*/  LDL.LU R244, [R1+0xa70] ;  /* 0x000a700001f47983 */ /* 0x000f220000300800 */
[----:B------:R-:W-:Y:S01]  /*4f480*/  MOV R245, R38 ;  /* 0x0000002600f57202 */ /* 0x000fe20000000f00 */
[----:B------:R-:W-:-:S02]  /*4f490*/  IMAD.MOV.U32 R246, RZ, RZ, R42 ;  /* 0x000000fffff67224 */ /* 0x000fc400078e002a */
[----:B------:R-:W3:Y:S01]  /*4f4a0*/  LDL.LU R38, [R1+0x485c] ;  /* 0x00485c0001267983 */ /* 0x000ee20000300800 */
[----:B------:R-:W-:-:S03]  /*4f4b0*/  IMAD.MOV.U32 R247, RZ, RZ, R43 ;  /* 0x000000fffff77224 */ /* 0x000fc600078e002b */
[----:B------:R-:W3:Y:S04]  /*4f4c0*/  LDL.LU R42, [R1+0x4858] ;  /* 0x00485800012a7983 */ /* 0x000ee80000300800 */
[----:B------:R-:W3:Y:S01]  /*4f4d0*/  LDL.LU R43, [R1+0x4854] ;  /* 0x00485400012b7983 */ /* 0x000ee20000300800 */
[----:B--2---:R-:W-:-:S15]  /*4f4e0*/  HMMA.1688.F32.TF32 R24, R116, R4, R24 ;  /* 0x000000047418723c */ /* 0x004fde0000081018 */
[----:B------:R-:W-:-:S04]  /*4f4f0*/  NOP ;  /* 0x0000000000007918 */ /* 0x000fc80000000000 */
[----:B------:R-:W-:Y:S01]  /*4f500*/  IMAD.MOV.U32 R125, RZ, RZ, R24 ;  /* 0x000000ffff7d7224 */ /* 0x000fe200078e0018 */
[----:B------:R-:W-:Y:S01]  /*4f510*/  MOV R128, R25 ;  /* 0x0000001900807202 */ /* 0x000fe20000000f00 */
[----:B------:R-:W-:Y:S02]  /*4f520*/  IMAD.MOV.U32 R129, RZ, RZ, R26 ;  /* 0x000000ffff817224 */ /* 0x000fe400078e001a */
[----:B------:R-:W-:Y:S02]  /*4f530*/  IMAD.MOV.U32 R80, RZ, RZ, R27 ;  /* 0x000000ffff507224 */ /* 0x000fe400078e001b */
[----:B---3--:R-:W-:Y:S01]  /*4f540*/  HMMA.1688.F32.TF32 R24, R236, R42, R248 ;  /* 0x0000002aec18723c */ /* 0x008fe200000810f8 */
[----:B------:R-:W-:Y:S02]  /*4f550*/  IMAD.MOV.U32 R248, RZ, RZ, R39 ;  /* 0x000000fffff87224 */ /* 0x000fe400078e0027 */
[----:B------:R-:W2:Y:S01]  /*4f560*/  LDL.LU R39, [R1+0x4850] ;  /* 0x0048500001277983 */ /* 0x000ea20000300800 */
[----:B------:R-:W-:Y:S01]  /*4f570*/  MOV R250, R46 ;  /* 0x0000002e00fa7202 */ /* 0x000fe20000000f00 */
[----:B------:R-:W-:-:S02]  /*4f580*/  IMAD.MOV.U32 R251, RZ, RZ, R47 ;  /* 0x000000fffffb7224 */ /* 0x000fc400078e002f */
[----:B------:R-:W3:Y:S04]  /*4f590*/  LDL.LU R249, [R1+0xa54] ;  /* 0x000a540001f97983 */ /* 0x000ee80000300800 */
[----:B------:R-:W4:Y:S04]  /*4f5a0*/  LDL.LU R46, [R1+0x484c] ;  /* 0x00484c00012e7983 */ /* 0x000f280000300800 */
[----:B------:R-:W4:Y:S04]  /*4f5b0*/  LDL.LU R47, [R1+0x4848] ;  /* 0x00484800012f7983 */ /* 0x000f280000300800 */
[----:B------:R-:W-:Y:S01]  /*4f5c0*/  IMAD.MOV.U32 R121, RZ, RZ, R24 ;  /* 0x000000ffff797224 */ /* 0x000fe200078e0018 */
[----:B------:R-:W-:Y:S01]  /*4f5d0*/  MOV R149, R25 ;  /* 0x0000001900957202 */ /* 0x000fe20000000f00 */
[----:B------:R-:W-:Y:S01]  /*4f5e0*/  IMAD.MOV.U32 R148, RZ, RZ, R26 ;  /* 0x000000ffff947224 */ /* 0x000fe200078e001a */
[----:B------:R-:W-:Y:S01]  /*4f5f0*/  HMMA.1688.F32.TF32 R28, R116, R8, R28 ;  /* 0x00000008741c723c */ /* 0x000fe2000008101c */
[----:B------:R-:W-:Y:S01]  /*4f600*/  IMAD.MOV.U32 R124, RZ, RZ, R27 ;  /* 0x000000ffff7c7224 */ /* 0x000fe200078e001b */
[----:B------:R-:W3:Y:S04]  /*4f610*/  LDL.LU R96, [R1+0x900] ;  /* 0x0009000001607983 */ /* 0x000ee80000300800 */
[----:B------:R-:W3:Y:S04]  /*4f620*/  LDL.LU R97, [R1+0x904] ;  /* 0x0009040001617983 */ /* 0x000ee80000300800 */
[----:B------:R-:W3:Y:S04]  /*4f630*/  LDL.LU R98, [R1+0x908] ;  /* 0x0009080001627983 */ /* 0x000ee80000300800 */
[----:B------:R-:W3:Y:S04]  /*4f640*/  LDL.LU R99, [R1+0x90c] ;  /* 0x00090c0001637983 */ /* 0x000ee80000300800 */
[----:B------:R-:W3:Y:S01]  /*4f650*/  LDL.LU R100, [R1+0x8f0] ;  /* 0x0008f00001647983 */ /* 0x000ee20000300800 */
[----:B------:R-:W-:-:S03]  /*4f660*/  IMAD.MOV.U32 R81, RZ, RZ, R28 ;  /* 0x000000ffff517224 */ /* 0x000fc600078e001c */
[----:B------:R-:W3:Y:S01]  /*4f670*/  LDL.LU R101, [R1+0x8f4] ;  /* 0x0008f40001657983 */ /* 0x000ee20000300800 */
[----:B------:R-:W-:-:S03]  /*4f680*/  MOV R84, R29 ;  /* 0x0000001d00547202 */ /* 0x000fc60000000f00 */
[----:B------:R-:W3:Y:S01]  /*4f690*/  LDL.LU R102, [R1+0x8f8] ;  /* 0x0008f80001667983 */ /* 0x000ee20000300800 */
[----:B------:R-:W-:-:S03]  /*4f6a0*/  IMAD.MOV.U32 R85, RZ, RZ, R30 ;  /* 0x000000ffff557224 */ /* 0x000fc600078e001e */
[----:B------:R-:W3:Y:S01]  /*4f6b0*/  LDL.LU R103, [R1+0x8fc] ;  /* 0x0008fc0001677983 */ /* 0x000ee20000300800 */
[----:B------:R-:W-:-:S03]  /*4f6c0*/  IMAD.MOV.U32 R132, RZ, RZ, R31 ;  /* 0x000000ffff847224 */ /* 0x000fc600078e001f */
[----:B------:R-:W3:Y:S04]  /*4f6d0*/  LDL.LU R28, [R1+0xa40] ;  /* 0x000a4000011c7983 */ /* 0x000ee80000300800 */
[----:B------:R-:W3:Y:S04]  /*4f6e0*/  LDL.LU R29, [R1+0xa44] ;  /* 0x000a4400011d7983 */ /* 0x000ee80000300800 */
[----:B------:R-:W3:Y:S04]  /*4f6f0*/  LDL.LU R30, [R1+0xa48] ;  /* 0x000a4800011e7983 */ /* 0x000ee80000300800 */
[----:B------:R-:W3:Y:S01]  /*4f700*/  LDL.LU R31, [R1+0xa4c] ;  /* 0x000a4c00011f7983 */ /* 0x000ee20000300800 */
[----:B------:R-:W-:Y:S01]  /*4f710*/  MOV R133, R48 ;  /* 0x0000003000857202 */ /* 0x000fe20000000f00 */
[----:B------:R-:W-:-:S02]  /*4f720*/  IMAD.MOV.U32 R161, RZ, RZ, R49 ;  /* 0x000000ffffa17224 */ /* 0x000fc400078e0031 */
[----:B------:R-:W-:Y:S02]  /*4f730*/  IMAD.MOV.U32 R160, RZ, RZ, R50 ;  /* 0x000000ffffa07224 */ /* 0x000fe400078e0032 */
[----:B------:R-:W-:Y:S01]  /*4f740*/  IMAD.MOV.U32 R104, RZ, RZ, R134 ;  /* 0x000000ffff687224 */ /* 0x000fe200078e0086 */
[----:B------:R-:W-:Y:S01]  /*4f750*/  MOV R106, R7 ;  /* 0x00000007006a7202 */ /* 0x000fe20000000f00 */
[----:B------:R-:W-:Y:S02]  /*4f760*/  IMAD.MOV.U32 R136, RZ, RZ, R51 ;  /* 0x000000ffff887224 */ /* 0x000fe400078e0033 */
[----:B------:R-:W-:Y:S02]  /*4f770*/  IMAD.MOV.U32 R112, RZ, RZ, R126 ;  /* 0x000000ffff707224 */ /* 0x000fe400078e007e */
[----:B------:R-:W-:Y:S01]  /*4f780*/  IMAD.MOV.U32 R113, RZ, RZ, R127 ;  /* 0x000000ffff717224 */ /* 0x000fe200078e007f */
[----:B------:R-:W-:Y:S01]  /*4f790*/  MOV R114, R15 ;  /* 0x0000000f00727202 */ /* 0x000fe20000000f00 */
[----:B------:R-:W-:-:S02]  /*4f7a0*/  IMAD.MOV.U32 R105, RZ, RZ, R135 ;  /* 0x000000ffff697224 */ /* 0x000fc400078e0087 */
[----:B------:R-:W-:Y:S02]  /*4f7b0*/  IMAD.MOV.U32 R115, RZ, RZ, R14 ;  /* 0x000000ffff737224 */ /* 0x000fe400078e000e */
[----:B------:R-:W-:Y:S01]  /*4f7c0*/  IMAD.MOV.U32 R228, RZ, RZ, R11 ;  /* 0x000000ffffe47224 */ /* 0x000fe200078e000b */
[----:B------:R-:W-:Y:S01]  /*4f7d0*/  MOV R230, R147 ;  /* 0x0000009300e67202 */ /* 0x000fe20000000f00 */
[----:B------:R-:W-:Y:S02]  /*4f7e0*/  IMAD.MOV.U32 R107, RZ, RZ, R6 ;  /* 0x000000ffff6b7224 */ /* 0x000fe400078e0006 */
        /* <DEDUP_REMOVED lines=17> */
[----:B------:R-:W-:Y:S01]  /*4f900*/  IMAD.MOV.U32 R187, RZ, RZ, R138 ;  /* 0x000000ffffbb7224 */ /* 0x000fe200078e008a */
[----:B------:R-:W-:Y:S01]  /*4f910*/  MOV R190, R162 ;  /* 0x000000a200be7202 */ /* 0x000fe20000000f00 */
[----:B------:R-:W-:Y:S01]  /*4f920*/  IMAD.MOV.U32 R191, RZ, RZ, R163 ;  /* 0x000000ffffbf7224 */ /* 0x000fe200078e00a3 */
[----:B------:R-:W-:Y:S01]  /*4f930*/  MOV R174, R170 ;  /* 0x000000aa00ae7202 */ /* 0x000fe20000000f00 */
        /* <DEDUP_REMOVED lines=17> */
[----:B----4-:R-:W-:Y:S01]  /*4fa50*/  HMMA.1688.F32.TF32 R24, R236, R46, R244 ;  /* 0x0000002eec18723c */ /* 0x010fe200000810f4 */
[----:B------:R-:W-:-:S15]  /*4fa60*/  IMAD.MOV.U32 R240, RZ, RZ, R67 ;  /* 0x000000fffff07224 */ /* 0x000fde00078e0043 */
[----:B------:R-:W-:-:S03]  /*4fa70*/  NOP ;  /* 0x0000000000007918 */ /* 0x000fc60000000000 */
[----:B------:R-:W-:Y:S01]  /*4fa80*/  IMAD.MOV.U32 R37, RZ, RZ, R24 ;  /* 0x000000ffff257224 */ /* 0x000fe200078e0018 */
[----:B------:R-:W-:Y:S01]  /*4fa90*/  MOV R77, R26 ;  /* 0x0000001a004d7202 */ /* 0x000fe20000000f00 */
[----:B------:R-:W-:Y:S02]  /*4faa0*/  IMAD.MOV.U32 R76, RZ, RZ, R25 ;  /* 0x000000ffff4c7224 */ /* 0x000fe400078e0019 */
[----:B------:R-:W-:Y:S01]  /*4fab0*/  IMAD.MOV.U32 R24, RZ, RZ, R22 ;  /* 0x000000ffff187224 */ /* 0x000fe200078e0016 */
[----:B------:R-:W-:Y:S01]  /*4fac0*/  MOV R26, R58 ;  /* 0x0000003a001a7202 */ /* 0x000fe20000000f00 */
[----:B------:R-:W2:Y:S01]  /*4fad0*/  LDL.LU R22, [R1+0x4844] ;  /* 0x0048440001167983 */ /* 0x000ea20000300800 */
[----:B------:R-:W-:Y:S02]  /*4fae0*/  IMAD.MOV.U32 R25, RZ, RZ, R23 ;  /* 0x000000ffff197224 */ /* 0x000fe400078e0017 */
[----:B------:R-:W-:Y:S01]  /*4faf0*/  IMAD.MOV.U32 R168, RZ, RZ, R27 ;  /* 0x000000ffffa87224 */ /* 0x000fe200078e001b */
[----:B------:R-:W2:Y:S01]  /*4fb00*/  LDL.LU R23, [R1+0x4840] ;  /* 0x0048400001177983 */ /* 0x000ea20000300800 */
[----:B------:R-:W-:-:S03]  /*4fb10*/  IMAD.MOV.U32 R27, RZ, RZ, R66 ;  /* 0x000000ffff1b7224 */ /* 0x000fc600078e0042 */
[----:B------:R-:W4:Y:S04]  /*4fb20*/  LDL.LU R58, [R1+0x483c] ;  /* 0x00483c00013a7983 */ /* 0x000f280000300800 */
[----:B------:R-:W3:Y:S04]  /*4fb30*/  LDL.LU R66, [R1+0x4838] ;  /* 0x0048380001427983 */ /* 0x000ee80000300800 */
[----:B------:R-:W3:Y:S01]  /*4fb40*/  LDL.LU R67, [R1+0x4834] ;  /* 0x0048340001437983 */ /* 0x000ee20000300800 */
[----:B------:R-:W-:Y:S01]  /*4fb50*/  IMAD.MOV.U32 R241, RZ, RZ, R59 ;  /* 0x000000fffff17224 */ /* 0x000fe200078e003b */
[----:B------:R-:W-:Y:S01]  /*4fb60*/  MOV R242, R62 ;  /* 0x0000003e00f27202 */ /* 0x000fe20000000f00 */
[----:B------:R-:W-:Y:S01]  /*4fb70*/  IMAD.MOV.U32 R243, RZ, RZ, R63 ;  /* 0x000000fffff37224 */ /* 0x000fe200078e003f */
[----:B------:R-:W4:Y:S04]  /*4fb80*/  LDL.LU R59, [R1+0x4830] ;  /* 0x00483000013b7983 */ /* 0x000f280000300800 */
[----:B------:R-:W2:Y:S04]  /*4fb90*/  LDL.LU R62, [R1+0x482c] ;  /* 0x00482c00013e7983 */ /* 0x000ea80000300800 */
[----:B------:R-:W2:Y:S01]  /*4fba0*/  LDL.LU R63, [R1+0x4828] ;  /* 0x00482800013f7983 */ /* 0x000ea20000300800 */
[----:B------:R-:W-:Y:S01]  /*4fbb0*/  HMMA.1688.F32.TF32 R24, R236, R90, R24 ;  /* 0x0000005aec18723c */ /* 0x000fe20000081018 */
[----:B------:R-:W-:Y:S01]  /*4fbc0*/  IMAD.MOV.U32 R244, RZ, RZ, R65 ;  /* 0x000000fffff47224 */ /* 0x000fe200078e0041 */
[----:B------:R-:W-:Y:S01]  /*4fbd0*/  MOV R246, R61 ;  /* 0x0000003d00f67202 */ /* 0x000fe20000000f00 */
[----:B------:R-:W-:-:S02]  /*4fbe0*/  IMAD.MOV.U32 R245, RZ, RZ, R64 ;  /* 0x000000fffff57224 */ /* 0x000fc400078e0040 */
[----:B------:R-:W-:-:S14]  /*4fbf0*/  IMAD.MOV.U32 R247, RZ, RZ, R60 ;  /* 0x000000fffff77224 */ /* 0x000fdc00078e003c */
[----:B------:R-:W-:Y:S01]  /*4fc00*/  IMAD.MOV.U32 R17, RZ, RZ, R24 ;  /* 0x000000ffff117224 */ /* 0x000fe200078e0018 */
[----:B------:R-:W-:Y:S01]  /*4fc10*/  MOV R13, R26 ;  /* 0x0000001a000d7202 */ /* 0x000fe20000000f00 */
[----:B------:R-:W-:Y:S02]  /*4fc20*/  IMAD.MOV.U32 R16, RZ, RZ, R25 ;  /* 0x000000ffff107224 */ /* 0x000fe400078e0019 */
[----:B------:R-:W-:Y:S02]  /*4fc30*/  IMAD.MOV.U32 R12, RZ, RZ, R27 ;  /* 0x000000ffff0c7224 */ /* 0x000fe400078e001b */
[----:B------:R-:W-:-:S15]  /*4fc40*/  HMMA.1688.F32.TF32 R24, R236, R86, R240 ;  /* 0x00000056ec18723c */ /* 0x000fde00000810f0 */
[----:B------:R-:W-:-:S04]  /*4fc50*/  NOP ;  /* 0x0000000000007918 */ /* 0x000fc80000000000 */
[----:B------:R-:W-:Y:S02]  /*4fc60*/  IMAD.MOV.U32 R33, RZ, RZ, R24 ;  /* 0x000000ffff217224 */ /* 0x000fe400078e0018 */
[----:B------:R-:W-:Y:S01]  /*4fc70*/  IMAD.MOV.U32 R32, RZ, RZ, R25 ;  /* 0x000000ffff207224 */ /* 0x000fe200078e0019 */
[----:B---3--:R-:W-:Y:S01]  /*4fc80*/  HMMA.1688.F32.TF32 R48, R236, R66, R248 ;  /* 0x00000042ec30723c */ /* 0x008fe200000810f8 */
[----:B------:R-:W-:Y:S01]  /*4fc90*/  MOV R250, R21 ;  /* 0x0000001500fa7202 */ /* 0x000fe20000000f00 */
[----:B------:R-:W-:Y:S01]  /*4fca0*/  IMAD.MOV.U32 R251, RZ, RZ, R20 ;  /* 0x000000fffffb7224 */ /* 0x000fe200078e0014 */
[----:B------:R-:W-:Y:S01]  /*4fcb0*/  MOV R21, R26 ;  /* 0x0000001a00157202 */ /* 0x000fe20000000f00 */
[----:B------:R-:W-:-:S15]  /*4fcc0*/  IMAD.MOV.U32 R20, RZ, RZ, R27 ;  /* 0x000000ffff147224 */ /* 0x000fde00078e001b */
[----:B-1----:R-:W-:Y:S01]  /*4fcd0*/  IMAD.MOV.U32 R165, RZ, RZ, R48 ;  /* 0x000000ffffa57224 */ /* 0x002fe200078e0030 */
[----:B------:R-:W-:Y:S01]  /*4fce0*/  MOV R89, R50 ;  /* 0x0000003200597202 */ /* 0x000fe20000000f00 */
[----:B------:R-:W-:Y:S02]  /*4fcf0*/  IMAD.MOV.U32 R164, RZ, RZ, R49 ;  /* 0x000000ffffa47224 */ /* 0x000fe400078e0031 */
[----:B------:R-:W-:Y:S02]  /*4fd00*/  IMAD.MOV.U32 R36, RZ, RZ, R51 ;  /* 0x000000ffff247224 */ /* 0x000fe400078e0033 */
[C---:B--2---:R-:W-:Y:S08]  /*4fd10*/  HMMA.1688.F32.TF32 R48, R236.reuse, R62, R96 ;  /* 0x0000003eec30723c */ /* 0x044ff00000081060 */
[----:B------:R-:W-:Y:S01]  /*4fd20*/  HMMA.1688.F32.TF32 R24, R236, R82, R244 ;  /* 0x00000052ec18723c */ /* 0x000fe200000810f4 */
[----:B------:R-:W2:Y:S04]  /*4fd30*/  LDL.LU R244, [R1+0xbe0] ;  /* 0x000be00001f47983 */ /* 0x000ea80000300800 */
[----:B------:R-:W2:Y:S04]  /*4fd40*/  LDL.LU R245, [R1+0xbe4] ;  /* 0x000be40001f57983 */ /* 0x000ea80000300800 */
[----:B------:R-:W2:Y:S04]  /*4fd50*/  LDL.LU R246, [R1+0xbe8] ;  /* 0x000be80001f67983 */ /* 0x000ea80000300800 */
[----:B------:R-:W2:Y:S01]  /*4fd60*/  LDL.LU R247, [R1+0xbec] ;  /* 0x000bec0001f77983 */ /* 0x000ea20000300800 */
[----:B------:R-:W-:Y:S01]  /*4fd70*/  IMAD.MOV.U32 R144, RZ, RZ, R48 ;  /* 0x000000ffff907224 */ /* 0x000fe200078e0030 */
[----:B------:R-:W-:-:S02]  /*4fd80*/  MOV R141, R50 ;  /* 0x00000032008d7202 */ /* 0x000fc40000000f00 */
[----:B------:R-:W3:Y:S01]  /*4fd90*/  LDL.LU R240, [R1+0xc20] ;  /* 0x000c200001f07983 */ /* 0x000ee20000300800 */
[----:B------:R-:W-:Y:S02]  /*4fda0*/  IMAD.MOV.U32 R145, RZ, RZ, R49 ;  /* 0x000000ffff917224 */ /* 0x000fe400078e0031 */
[----:B------:R-:W-:Y:S01]  /*4fdb0*/  IMAD.MOV.U32 R252, RZ, RZ, R51 ;  /* 0x000000fffffc7224 */ /* 0x000fe200078e0033 */
[----:B------:R-:W3:Y:S01]  /*4fdc0*/  LDL.LU R241, [R1+0xc24] ;  /* 0x000c240001f17983 */ /* 0x000ee20000300800 */
[----:B----4-:R-:W-:Y:S03]  /*4fdd0*/  HMMA.1688.F32.TF32 R48, R236, R58, R100 ;  /* 0x0000003aec30723c */ /* 0x010fe60000081064 */
[----:B------:R-:W3:Y:S04]  /*4fde0*/  LDL.LU R242, [R1+0xc28] ;  /* 0x000c280001f27983 */ /* 0x000ee80000300800 */
[----:B------:R-:W3:Y:S01]  /*4fdf0*/  LDL.LU R243, [R1+0xc2c] ;  /* 0x000c2c0001f37983 */ /* 0x000ee20000300800 */
        /* <DEDUP_REMOVED lines=40> */
[----:B--2---:R-:W-:Y:S01]  /*50080*/  IMAD.MOV.U32 R195, RZ, RZ, R130 ;  /* 0x000000ffffc37224 */ /* 0x004fe200078e0082 */
[----:B---3--:R-:W-:Y:S01]  /*50090*/  MOV R194, R131 ;  /* 0x0000008300c27202 */ /* 0x008fe20000000f00 */
[----:B----4-:R-:W-:-:S02]  /*500a0*/  IMAD.MOV.U32 R193, RZ, RZ, R134 ;  /* 0x000000ffffc17224 */ /* 0x010fc400078e0086 */
[----:B------:R-:W-:Y:S02]  /*500b0*/  IMAD.MOV.U32 R192, RZ, RZ, R135 ;  /* 0x000000ffffc07224 */ /* 0x000fe400078e0087 */
[----:B------:R-:W2:Y:S04]  /*500c0*/  LDL.LU R135, [R1+0x47a4] ;  /* 0x0047a40001877983 */ /* 0x000ea80000300800 */
[----:B------:R-:W3:Y:S04]  /*500d0*/  LDL.LU R134, [R1+0x47a0] ;  /* 0x0047a00001867983 */ /* 0x000ee80000300800 */
[----:B------:R-:W4:Y:S01]  /*500e0*/  LDL.LU R131, [R1+0x479c] ;  /* 0x00479c0001837983 */ /* 0x000f220000300800 */
[----:B------:R-:W-:-:S03]  /*500f0*/  IMAD.MOV.U32 R197, RZ, RZ, R126 ;  /* 0x000000ffffc57224 */ /* 0x000fc600078e007e */
[----:B------:R-:W3:Y:S01]  /*50100*/  LDL.LU R130, [R1+0x4798] ;  /* 0x0047980001827983 */ /* 0x000ee20000300800 */
[----:B------:R-:W-:-:S03]  /*50110*/  IMAD.MOV.U32 R196, RZ, RZ, R127 ;  /* 0x000000ffffc47224 */ /* 0x000fc600078e007f */
[----:B------:R-:W3:Y:S04]  /*50120*/  LDL.LU R127, [R1+0x4794] ;  /* 0x00479400017f7983 */ /* 0x000ee80000300800 */
[----:B------:R-:W3:Y:S01]  /*50130*/  LDL.LU R126, [R1+0x4790] ;  /* 0x00479000017e7983 */ /* 0x000ee20000300800 */
[----:B------:R-:W-:Y:S01]  /*50140*/  MOV R198, R6 ;  /* 0x0000000600c67202 */ /* 0x000fe20000000f00 */
[----:B------:R-:W-:Y:S02]  /*50150*/  IMAD.MOV.U32 R199, RZ, RZ, R7 ;  /* 0x000000ffffc77224 */ /* 0x000fe400078e0007 */
[----:B------:R-:W3:Y:S01]  /*50160*/  LDL.LU R6, [R1+0x478c] ;  /* 0x00478c0001067983 */ /* 0x000ee20000300800 */
[----:B------:R-:W-:Y:S01]  /*50170*/  MOV R202, R14 ;  /* 0x0000000e00ca7202 */ /* 0x000fe20000000f00 */
[----:B------:R-:W-:-:S02]  /*50180*/  IMAD.MOV.U32 R201, RZ, RZ, R11 ;  /* 0x000000ffffc97224 */ /* 0x000fc400078e000b */
[----:B------:R-:W3:Y:S01]  /*50190*/  LDL.LU R7, [R1+0x4788] ;  /* 0x0047880001077983 */ /* 0x000ee20000300800 */
[----:B------:R-:W-:-:S03]  /*501a0*/  IMAD.MOV.U32 R200, RZ, RZ, R10 ;  /* 0x000000ffffc87224 */ /* 0x000fc600078e000a */
[----:B------:R-:W3:Y:S01]  /*501b0*/  LDL.LU R10, [R1+0x4784] ;  /* 0x00478400010a7983 */ /* 0x000ee20000300800 */
[----:B------:R-:W-:-:S03]  /*501c0*/  IMAD.MOV.U32 R203, RZ, RZ, R15 ;  /* 0x000000ffffcb7224 */ /* 0x000fc600078e000f */
[----:B------:R-:W3:Y:S04]  /*501d0*/  LDL.LU R11, [R1+0x4780] ;  /* 0x00478000010b7983 */ /* 0x000ee80000300800 */
[----:B------:R-:W3:Y:S04]  /*501e0*/  LDL.LU R14, [R1+0x477c] ;  /* 0x00477c00010e7983 */ /* 0x000ee80000300800 */
[----:B------:R-:W3:Y:S01]  /*501f0*/  LDL.LU R15, [R1+0x4778] ;  /* 0x00477800010f7983 */ /* 0x000ee20000300800 */
[----:B------:R-:W-:Y:S01]  /*50200*/  IMAD.MOV.U32 R207, RZ, RZ, R35 ;  /* 0x000000ffffcf7224 */ /* 0x000fe200078e0023 */
[----:B------:R-:W-:Y:S01]  /*50210*/  MOV R206, R34 ;  /* 0x0000002200ce7202 */ /* 0x000fe20000000f00 */
[----:B------:R-:W-:-:S02]  /*50220*/  IMAD.MOV.U32 R205, RZ, RZ, R19 ;  /* 0x000000ffffcd7224 */ /* 0x000fc400078e0013 */
[----:B------:R-:W-:Y:S02]  /*50230*/  IMAD.MOV.U32 R204, RZ, RZ, R18 ;  /* 0x000000ffffcc7224 */ /* 0x000fe400078e0012 */
[----:B------:R-:W3:Y:S04]  /*50240*/  LDL.LU R18, [R1+0x4774] ;  /* 0x0047740001127983 */ /* 0x000ee80000300800 */
[----:B------:R-:W3:Y:S04]  /*50250*/  LDL.LU R19, [R1+0x4770] ;  /* 0x0047700001137983 */ /* 0x000ee80000300800 */
        /* <DEDUP_REMOVED lines=12> */
[----:B------:R-:W-:-:S03]  /*50320*/  IMAD.MOV.U32 R212, RZ, RZ, R94 ;  /* 0x000000ffffd47224 */ /* 0x000fc600078e005e */
[----:B------:R-:W3:Y:S01]  /*50330*/  LDL.LU R94, [R1+0x4754] ;  /* 0x00475400015e7983 */ /* 0x000ee20000300800 */
[----:B------:R-:W-:-:S03]  /*50340*/  IMAD.MOV.U32 R215, RZ, RZ, R123 ;  /* 0x000000ffffd77224 */ /* 0x000fc600078e007b */
[----:B------:R-:W3:Y:S04]  /*50350*/  LDL.LU R95, [R1+0x4750] ;  /* 0x00475000015f7983 */ /* 0x000ee80000300800 */
[----:B------:R-:W3:Y:S04]  /*50360*/  LDL.LU R122, [R1+0x474c] ;  /* 0x00474c00017a7983 */ /* 0x000ee80000300800 */
[----:B------:R-:W3:Y:S01]  /*50370*/  LDL.LU R123, [R1+0x4748] ;  /* 0x00474800017b7983 */ /* 0x000ee20000300800 */
[----:B------:R-:W-:Y:S01]  /*50380*/  MOV R218, R138 ;  /* 0x0000008a00da7202 */ /* 0x000fe20000000f00 */
[----:B------:R-:W-:-:S02]  /*50390*/  IMAD.MOV.U32 R156, RZ, RZ, R48 ;  /* 0x000000ffff9c7224 */ /* 0x000fc400078e0030 */
[----:B------:R-:W-:Y:S01]  /*503a0*/  IMAD.MOV.U32 R219, RZ, RZ, R139 ;  /* 0x000000ffffdb7224 */ /* 0x000fe200078e008b */
[----:B------:R-:W-:Y:S01]  /*503b0*/  MOV R137, R50 ;  /* 0x0000003200897202 */ /* 0x000fe20000000f00 */
[----:B------:R-:W-:Y:S02]  /*503c0*/  IMAD.MOV.U32 R157, RZ, RZ, R49 ;  /* 0x000000ffff9d7224 */ /* 0x000fe400078e0031 */
[----:B------:R-:W-:Y:S01]  /*503d0*/  IMAD.MOV.U32 R48, RZ, RZ, R142 ;  /* 0x000000ffff307224 */ /* 0x000fe200078e008e */
[----:B------:R-:W-:Y:S01]  /*503e0*/  MOV R50, R146 ;  /* 0x0000009200327202 */ /* 0x000fe20000000f00 */
[----:B------:R-:W-:Y:S02]  /*503f0*/  IMAD.MOV.U32 R49, RZ, RZ, R143 ;  /* 0x000000ffff317224 */ /* 0x000fe400078e008f */
[----:B------:R-:W-:Y:S02]  /*50400*/  IMAD.MOV.U32 R88, RZ, RZ, R51 ;  /* 0x000000ffff587224 */ /* 0x000fe400078e0033 */
[----:B------:R-:W-:-:S02]  /*50410*/  IMAD.MOV.U32 R51, RZ, RZ, R147 ;  /* 0x000000ffff337224 */ /* 0x000fc400078e0093 */
[----:B------:R-:W-:Y:S02]  /*50420*/  IMAD.MOV.U32 R188, RZ, RZ, R158 ;  /* 0x000000ffffbc7224 */ /* 0x000fe400078e009e */
[----:B------:R-:W-:Y:S02]  /*50430*/  IMAD.MOV.U32 R189, RZ, RZ, R159 ;  /* 0x000000ffffbd7224 */ /* 0x000fe400078e009f */
[----:B------:R-:W-:Y:S02]  /*50440*/  IMAD.MOV.U32 R248, RZ, RZ, R57 ;  /* 0x000000fffff87224 */ /* 0x000fe400078e0039 */
[----:B------:R-:W-:Y:S01]  /*50450*/  IMAD.MOV.U32 R249, RZ, RZ, R56 ;  /* 0x000000fffff97224 */ /* 0x000fe200078e0038 */
[----:B------:R-:W-:Y:S01]  /*50460*/  MOV R57, R26 ;  /* 0x0000001a00397202 */ /* 0x000fe20000000f00 */
[----:B------:R-:W-:Y:S02]  /*50470*/  IMAD.MOV.U32 R61, RZ, RZ, R24 ;  /* 0x000000ffff3d7224 */ /* 0x000fe400078e0018 */
[----:B------:R-:W-:-:S02]  /*50480*/  IMAD.MOV.U32 R60, RZ, RZ, R25 ;  /* 0x000000ffff3c7224 */ /* 0x000fc400078e0019 */
[----:B------:R-:W-:Y:S02]  /*50490*/  IMAD.MOV.U32 R56, RZ, RZ, R27 ;  /* 0x000000ffff387224 */ /* 0x000fe400078e001b */
[C---:B------:R-:W-:Y:S08]  /*504a0*/  HMMA.1688.F32.TF32 R24, R236.reuse, R78, R248 ;  /* 0x0000004eec18723c */ /* 0x040ff000000810f8 */
[----:B------:R-:W-:Y:S11]  /*504b0*/  HMMA.1688.F32.TF32 R28, R236, R22, R28 ;  /* 0x00000016ec1c723c */ /* 0x000ff6000008101c */
[----:B------:R-:W-:Y:S01]  /*504c0*/  IMAD.MOV.U32 R69, RZ, RZ, R24 ;  /* 0x000000ffff457224 */ /* 0x000fe200078e0018 */
[----:B------:R-:W-:Y:S01]  /*504d0*/  MOV R65, R26 ;  /* 0x0000001a00417202 */ /* 0x000fe20000000f00 */
[----:B------:R-:W-:-:S02]  /*504e0*/  IMAD.MOV.U32 R68, RZ, RZ, R25 ;  /* 0x000000ffff447224 */ /* 0x000fc400078e0019 */
[----:B------:R-:W-:-:S04]  /*504f0*/  IMAD.MOV.U32 R64, RZ, RZ, R27 ;  /* 0x000000ffff407224 */ /* 0x000fc800078e001b */
[----:B------:R-:W-:Y:S02]  /*50500*/  IMAD.MOV.U32 R9, RZ, RZ, R28 ;  /* 0x000000ffff097224 */ /* 0x000fe400078e001c */
[----:B--2---:R-:W-:Y:S02]  /*50510*/  IMAD.MOV.U32 R217, RZ, RZ, R135 ;  /* 0x000000ffffd97224 */ /* 0x004fe400078e0087 */
[----:B----4-:R-:W-:Y:S01]  /*50520*/  IMAD.MOV.U32 R223, RZ, RZ, R131 ;  /* 0x000000ffffdf7224 */ /* 0x010fe200078e0083 */
[----:B---3--:R-:W-:Y:S01]  /*50530*/  MOV R222, R130 ;  /* 0x0000008200de7202 */ /* 0x008fe20000000f00 */
[----:B------:R-:W-:Y:S02]  /*50540*/  IMAD.MOV.U32 R221, RZ, RZ, R127 ;  /* 0x000000ffffdd7224 */ /* 0x000fe400078e007f */
[----:B------:R-:W-:Y:S02]  /*50550*/  IMAD.MOV.U32 R220, RZ, RZ, R126 ;  /* 0x000000ffffdc7224 */ /* 0x000fe400078e007e */
[----:B------:R-:W2:Y:S04]  /*50560*/  LDL.LU R126, [R1+0x4744] ;  /* 0x00474400017e7983 */ /* 0x000ea80000300800 */
[----:B------:R-:W2:Y:S04]  /*50570*/  LDL.LU R127, [R1+0x4740] ;  /* 0x00474000017f7983 */ /* 0x000ea80000300800 */
[----:B------:R-:W3:Y:S04]  /*50580*/  LDL.LU R130, [R1+0x473c] ;  /* 0x00473c0001827983 */ /* 0x000ee80000300800 */
[----:B------:R-:W3:Y:S01]  /*50590*/  LDL.LU R131, [R1+0x4738] ;  /* 0x0047380001837983 */ /* 0x000ee20000300800 */
        /* <DEDUP_REMOVED lines=40> */
[C---:B------:R-:W-:Y:S08]  /*50820*/  HMMA.1688.F32.TF32 R112, R236.reuse, R18, R112 ;  /* 0x00000012ec70723c */ /* 0x040ff00000081070 */
[C---:B------:R-:W-:Y:S08]  /*50830*/  HMMA.1688.F32.TF32 R104, R236.reuse, R10, R104 ;  /* 0x0000000aec68723c */ /* 0x040ff00000081068 */
[C---:B------:R-:W-:Y:S08]  /*50840*/  HMMA.1688.F32.TF32 R96, R236.reuse, R6, R96 ;  /* 0x00000006ec60723c */ /* 0x040ff00000081060 */
[C---:B--2---:R-:W-:Y:S08]  /*50850*/  HMMA.1688.F32.TF32 R184, R236.reuse, R126, R184 ;  /* 0x0000007eecb8723c */ /* 0x044ff000000810b8 */
        /* <DEDUP_REMOVED lines=31> */
[C---:B-1----:R-:W-:Y:S02]  /*50a50*/  HMMA.1688.F32.TF32 R48, R236.reuse, R122, R180 ;  /* 0x0000007aec30723c */ /* 0x042fe400000810b4 */
        /* <DEDUP_REMOVED lines=8> */
[C---:B-1----:R-:W-:Y:S02]  /*50ae0*/  HMMA.1688.F32.TF32 R48, R236.reuse, R70, R232 ;  /* 0x00000046ec30723c */ /* 0x042fe400000810e8 */
[----:B------:R-:W-:Y:S04]  /*50af0*/  STL.64 [R1+0x2f0], R180 ;  /* 0x0002f0b401007387 */ /* 0x000fe80000100a00 */
[----:B------:R-:W-:Y:S02]  /*50b00*/  STL.64 [R1+0x2f8], R182 ;  /* 0x0002f8b601007387 */ /* 0x000fe40000100a00 */
[C---:B------:R-:W-:Y:S02]  /*50b10*/  HMMA.1688.F32.TF32 R172, R236.reuse, R34, R228 ;  /* 0x00000022ecac723c */ /* 0x040fe400000810e4 */
[----:B------:R-:W-:Y:S04]  /*50b20*/  STL.64 [R1+0x2e0], R176 ;  /* 0x0002e0b001007387 */ /* 0x000fe80000100a00 */
[----:B------:R-:W-:Y:S05]  /*50b30*/  STL.64 [R1+0x2e8], R178 ;  /* 0x0002e8b201007387 */ /* 0x000fea0000100a00 */
[----:B------:R-:W-:Y:S04]  /*50b40*/  STL.64 [R1+0x2d0], R48 ;  /* 0x0002d03001007387 */ /* 0x000fe80000100a00 */
[----:B------:R1:W-:Y:S02]  /*50b50*/  STL.64 [R1+0x2d8], R50 ;  /* 0x0002d83201007387 */ /* 0x0003e40000100a00 */
[----:B-1----:R-:W-:Y:S02]  /*50b60*/  HMMA.1688.F32.TF32 R48, R236, R14, R108 ;  /* 0x0000000eec30723c */ /* 0x002fe4000008106c */
[----:B------:R-:W-:Y:S04]  /*50b70*/  STL.64 [R1+0x2c0], R172 ;  /* 0x0002c0ac01007387 */ /* 0x000fe80000100a00 */
[----:B------:R-:W-:Y:S04]  /*50b80*/  STL.64 [R1+0x2c8], R174 ;  /* 0x0002c8ae01007387 */ /* 0x000fe80000100a00 */
[----:B------:R-:W-:Y:S04]  /*50b90*/  STL.64 [R1+0x2b0], R112 ;  /* 0x0002b07001007387 */ /* 0x000fe80000100a00 */
[----:B------:R-:W-:Y:S01]  /*50ba0*/  STL.64 [R1+0x2b8], R114 ;  /* 0x0002b87201007387 */ /* 0x000fe20000100a00 */
[C---:B------:R-:W-:Y:S03]  /*50bb0*/  HMMA.1688.F32.TF32 R28, R116.reuse, R38, R28 ;  /* 0x00000026741c723c */ /* 0x040fe6000008101c */
[----:B------:R-:W-:Y:S04]  /*50bc0*/  LDS R236, [R0+UR9+0x23100] ;  /* 0x0231000900ec7984 */ /* 0x000fe80008000800 */
[----:B------:R-:W-:Y:S04]  /*50bd0*/  STL.64 [R1+0x2a0], R48 ;  /* 0x0002a03001007387 */ /* 0x000fe80000100a00 */
[----:B------:R1:W-:Y:S01]  /*50be0*/  STL.64 [R1+0x2a8], R50 ;  /* 0x0002a83201007387 */ /* 0x0003e20000100a00 */
[C---:B------:R-:W-:Y:S03]  /*50bf0*/  HMMA.1688.F32.TF32 R24, R116.reuse, R46, R24 ;  /* 0x0000002e7418723c */ /* 0x040fe60000081018 */
[----:B------:R-:W-:Y:S04]  /*50c00*/  LDS R238, [R0+UR9+0x23900] ;  /* 0x0239000900ee7984 */ /* 0x000fe80008000800 */
[----:B------:R-:W-:Y:S01]  /*50c10*/  LDS R237, [R2+UR9+0x23100] ;  /* 0x0231000902ed7984 */ /* 0x000fe20008000800 */
[C---:B-1----:R-:W-:Y:S03]  /*50c20*/  HMMA.1688.F32.TF32 R48, R116.reuse, R42, R100 ;  /* 0x0000002a7430723c */ /* 0x042fe60000081064 */
[----:B------:R-:W-:Y:S04]  /*50c30*/  STL.64 [R1+0x290], R104 ;  /* 0x0002906801007387 */ /* 0x000fe80000100a00 */
[----:B------:R-:W-:Y:S04]  /*50c40*/  STL.64 [R1+0x298], R106 ;  /* 0x0002986a01007387 */ /* 0x000fe80000100a00 */
[----:B------:R-:W-:Y:S04]  /*50c50*/  STL.64 [R1+0x280], R96 ;  /* 0x0002806001007387 */ /* 0x000fe80000100a00 */
[----:B------:R-:W-:Y:S04]  /*50c60*/  STL.64 [R1+0x288], R98 ;  /* 0x0002886201007387 */ /* 0x000fe80000100a00 */
        /* <DEDUP_REMOVED lines=9> */
[C---:B--2---:R-:W-:Y:S03]  /*50d00*/  HMMA.1688.F32.TF32 R24, R116.reuse, R58, R248 ;  /* 0x0000003a7418723c */ /* 0x044fe600000810f8 */
[----:B------:R-:W-:Y:S04]  /*50d10*/  STL.64 [R1+0x10f0], R48 ;  /* 0x0010f03001007387 */ /* 0x000fe80000100a00 */
[----:B------:R-:W-:Y:S04]  /*50d20*/  STL.64 [R1+0x10f8], R50 ;  /* 0x0010f83201007387 */ /* 0x000fe80000100a00 */
[----:B------:R-:W2:Y:S04]  /*50d30*/  LDL.LU R240, [R1+0xe0] ;  /* 0x0000e00001f07983 */ /* 0x000ea80000300800 */
[----:B------:R-:W-:Y:S04]  /*50d40*/  STL.64 [R1+0x10e0], R28 ;  /* 0x0010e01c01007387 */ /* 0x000fe80000100a00 */
[----:B------:R-:W-:Y:S04]  /*50d50*/  STL.64 [R1+0x10e8], R30 ;  /* 0x0010e81e01007387 */ /* 0x000fe80000100a00 */
[----:B------:R3:W-:Y:S04]  /*50d60*/  STL.64 [R1+0x10d0], R24 ;  /* 0x0010d01801007387 */ /* 0x0007e80000100a00 */
[----:B------:R4:W-:Y:S04]  /*50d70*/  STL.64 [R1+0x10d8], R26 ;  /* 0x0010d81a01007387 */ /* 0x0009e80000100a00 */
[----:B------:R-:W2:Y:S04]  /*50d80*/  LDL.LU R241, [R1+0xe4] ;  /* 0x0000e40001f17983 */ /* 0x000ea80000300800 */
[----:B------:R-:W2:Y:S04]  /*50d90*/  LDL.LU R242, [R1+0xe8] ;  /* 0x0000e80001f27983 */ /* 0x000ea80000300800 */
[----:B------:R-:W2:Y:S04]  /*50da0*/  LDL.LU R243, [R1+0xec] ;  /* 0x0000ec0001f37983 */ /* 0x000ea80000300800 */
[----:B---3--:R-:W3:Y:S04]  /*50db0*/  LDL.LU R24, [R1+0xf0] ;  /* 0x0000f00001187983 */ /* 0x008ee80000300800 */
[----:B------:R-:W3:Y:S04]  /*50dc0*/  LDL.LU R25, [R1+0xf4] ;  /* 0x0000f40001197983 */ /* 0x000ee80000300800 */
[----:B----4-:R-:W3:Y:S04]  /*50dd0*/  LDL.LU R26, [R1+0xf8] ;  /* 0x0000f800011a7983 */ /* 0x010ee80000300800 */
        /* <DEDUP_REMOVED lines=100> */
[----:B------:R-:W1:Y:S01]  /*51420*/  LDL.LU R247, [R1+0xd3c] ;  /* 0x000d3c0001f77983 */ /* 0x000e620000300800 */
[C---:B--2---:R-:W-:Y:S08]  /*51430*/  HMMA.1688.F32.TF32 R248, R116.reuse, R78, R248 ;  /* 0x0000004e74f8723c */ /* 0x044ff000000810f8 */
[C---:B---3--:R-:W-:Y:S08]  /*51440*/  HMMA.1688.F32.TF32 R212, R116.reuse, R82, R212 ;  /* 0x0000005274d4723c */ /* 0x048ff000000810d4 */
[C---:B----4-:R-:W-:Y:S08]  /*51450*/  HMMA.1688.F32.TF32 R220, R116.reuse, R90, R220 ;  /* 0x0000005a74dc723c */ /* 0x050ff000000810dc */
[C---:B------:R-:W-:Y:S08]  /*51460*/  HMMA.1688.F32.TF32 R224, R116.reuse, R22, R224 ;  /* 0x0000001674e0723c */ /* 0x040ff000000810e0 */
[C---:B------:R-:W-:Y:S11]  /*51470*/  HMMA.1688.F32.TF32 R216, R116.reuse, R86, R216 ;  /* 0x0000005674d8723c */ /* 0x040ff600000810d8 */
[----:B------:R-:W-:Y:S04]  /*51480*/  STL.64 [R1+0x10c0], R224 ;  /* 0x0010c0e001007387 */ /* 0x000fe80000100a00 */
[----:B------:R2:W-:Y:S04]  /*51490*/  STL.64 [R1+0x10c8], R226 ;  /* 0x0010c8e201007387 */ /* 0x0005e80000100a00 */
[----:B--2---:R-:W2:Y:S04]  /*514a0*/  LDL.LU.64 R226, [R1+0x46e0] ;  /* 0x0046e00001e27983 */ /* 0x004ea80000300a00 */
[----:B------:R-:W2:Y:S04]  /*514b0*/  LDL.LU.64 R224, [R1+0x46d8] ;  /* 0x0046d80001e07983 */ /* 0x000ea80000300a00 */
[----:B------:R-:W-:Y:S04]  /*514c0*/  STL.64 [R1+0x10b0], R220 ;  /* 0x0010b0dc01007387 */ /* 0x000fe80000100a00 */
[----:B------:R3:W-:Y:S04]  /*514d0*/  STL.64 [R1+0x10b8], R222 ;  /* 0x0010b8de01007387 */ /* 0x0007e80000100a00 */
[----:B---3--:R-:W3:Y:S04]  /*514e0*/  LDL.LU.64 R222, [R1+0x46d0] ;  /* 0x0046d00001de7983 */ /* 0x008ee80000300a00 */
[----:B------:R-:W3:Y:S04]  /*514f0*/  LDL.LU.64 R220, [R1+0x46c8] ;  /* 0x0046c80001dc7983 */ /* 0x000ee80000300a00 */
[----:B------:R-:W-:Y:S04]  /*51500*/  STL.64 [R1+0x10a0], R216 ;  /* 0x0010a0d801007387 */ /* 0x000fe80000100a00 */
[----:B------:R4:W-:Y:S04]  /*51510*/  STL.64 [R1+0x10a8], R218 ;  /* 0x0010a8da01007387 */ /* 0x0009e80000100a00 */
[----:B----4-:R-:W4:Y:S04]  /*51520*/  LDL.LU.64 R218, [R1+0x46c0] ;  /* 0x0046c00001da7983 */ /* 0x010f280000300a00 */
[----:B------:R-:W4:Y:S04]  /*51530*/  LDL.LU.64 R216, [R1+0x46b8] ;  /* 0x0046b80001d87983 */ /* 0x000f280000300a00 */
        /* <DEDUP_REMOVED lines=8> */
[----:B------:R-:W2:Y:S04]  /*515c0*/  LDL.LU R250, [R1+0xcc8] ;  /* 0x000cc80001fa7983 */ /* 0x000ea80000300800 */
[----:B------:R-:W2:Y:S01]  /*515d0*/  LDL.LU R251, [R1+0xccc] ;  /* 0x000ccc0001fb7983 */ /* 0x000ea20000300800 */
[C---:B------:R-:W-:Y:S08]  /*515e0*/  HMMA.1688.F32.TF32 R208, R116.reuse, R154, R208 ;  /* 0x0000009a74d0723c */ /* 0x040ff000000810d0 */
[C---:B------:R-:W-:Y:S11]  /*515f0*/  HMMA.1688.F32.TF32 R200, R116.reuse, R166, R200 ;  /* 0x000000a674c8723c */ /* 0x040ff600000810c8 */
[----:B------:R-:W-:Y:S04]  /*51600*/  STL.64 [R1+0x1070], R208 ;  /* 0x001070d001007387 */ /* 0x000fe80000100a00 */
[----:B------:R1:W-:Y:S02]  /*51610*/  STL.64 [R1+0x1078], R210 ;  /* 0x001078d201007387 */ /* 0x0003e40000100a00 */
[C---:B-1----:R-:W-:Y:S08]  /*51620*/  HMMA.1688.F32.TF32 R208, R116.reuse, R150, R204 ;  /* 0x0000009674d0723c */ /* 0x042ff000000810cc */
        /* <DEDUP_REMOVED lines=9> */
[----:B------:R-:W-:Y:S04]  /*516c0*/  STL.64 [R1+0x1048], R202 ;  /* 0x001048ca01007387 */ /* 0x000fe80000100a00 */
        /* <DEDUP_REMOVED lines=37> */
[----:B------:R1:W-:Y:S01]  /*51920*/  STL.64 [R1+0xf78], R50 ;  /* 0x000f783201007387 */ /* 0x0003e20000100a00 */
[C---:B------:R-:W-:Y:S08]  /*51930*/  HMMA.1688.F32.TF32 R28, R116.reuse, R6, R240 ;  /* 0x00000006741c723c */ /* 0x040ff000000810f0 */
[----:B-1----:R-:W-:Y:S01]  /*51940*/  HMMA.1688.F32.TF32 R48, R116, R10, R24 ;  /* 0x0000000a7430723c */ /* 0x002fe20000081018 */
[----:B------:R-:W-:Y:S01]  /*51950*/  STL.64 [R1+0xf60], R100 ;  /* 0x000f606401007387 */ /* 0x000fe20000100a00 */
[----:B------:R-:W-:Y:S01]  /*51960*/  MOV R105, R41 ;  /* 0x0000002900697202 */ /* 0x000fe20000000f00 */
[----:B------:R-:W-:-:S02]  /*51970*/  IMAD.MOV.U32 R106, RZ, RZ, R40 ;  /* 0x000000ffff6a7224 */ /* 0x000fc400078e0028 */
[----:B------:R-:W-:Y:S01]  /*51980*/  IMAD.MOV.U32 R107, RZ, RZ, R3 ;  /* 0x000000ffff6b7224 */ /* 0x000fe200078e0003 */
[----:B------:R-:W-:Y:S02]  /*51990*/  LDS R116, [R0+UR9+0x23180] ;  /* 0x0231800900747984 */ /* 0x000fe40008000800 */
[----:B------:R-:W-:Y:S02]  /*519a0*/  HMMA.1688.F32.TF32 R24, R236, R42, R244 ;  /* 0x0000002aec18723c */ /* 0x000fe400000810f4 */
        /* <DEDUP_REMOVED lines=8> */
[----:B------:R-:W-:Y:S04]  /*51a30*/  STL.64 [R1+0x3a8], R30 ;  /* 0x0003a81e01007387 */ /* 0x000fe80000100a00 */
[----:B------:R2:W-:Y:S04]  /*51a40*/  STL.64 [R1+0x1138], R26 ;  /* 0x0011381a01007387 */ /* 0x0005e80000100a00 */
[----:B------:R-:W-:Y:S04]  /*51a50*/  STL [R1+0x4284], R73 ;  /* 0x0042844901007387 */ /* 0x000fe80000100800 */
[----:B------:R-:W-:Y:S04]  /*51a60*/  STL [R1+0x4280], R72 ;  /* 0x0042804801007387 */ /* 0x000fe80000100800 */
[----:B------:R-:W3:Y:S04]  /*51a70*/  LDL.LU R112, [R1+0x20] ;  /* 0x0000200001707983 */ /* 0x000ee80000300800 */
[----:B------:R-:W-:Y:S04]  /*51a80*/  LDS R118, [R0+UR9+0x23980] ;  /* 0x0239800900767984 */ /* 0x000fe80008000800 */
[----:B------:R-:W-:Y:S04]  /*51a90*/  LDS R117, [R2+UR9+0x23180] ;  /* 0x0231800902757984 */ /* 0x000fe80008000800 */
[----:B------:R-:W1:Y:S01]  /*51aa0*/  LDS R119, [R2+UR9+0x23980] ;  /* 0x0239800902777984 */ /* 0x000e620008000800 */
[----:B--2---:R-:W-:-:S15]  /*51ab0*/  HMMA.1688.F32.TF32 R24, R236, R38, R248 ;  /* 0x00000026ec18723c */ /* 0x004fde00000810f8 */
[----:B------:R-:W-:-:S04]  /*51ac0*/  NOP ;  /* 0x0000000000007918 */ /* 0x000fc80000000000 */
[----:B------:R2:W-:Y:S04]  /*51ad0*/  STL.64 [R1+0x1320], R24 ;  /* 0x0013201801007387 */ /* 0x0005e80000100a00 */
[----:B------:R1:W-:Y:S04]  /*51ae0*/  STL.64 [R1+0x1328], R26 ;  /* 0x0013281a01007387 */ /* 0x0003e80000100a00 */
        /* <DEDUP_REMOVED lines=87> */
[----:B------:R-:W2:Y:S04]  /*52060*/  LDL.LU R104, [R1] ;  /* 0x0000000001687983 */ /* 0x000ea80000300800 */
[----:B------:R-:W2:Y:S04]  /*52070*/  LDL.LU R41, [R1+0x46a0] ;  /* 0x0046a00001297983 */ /* 0x000ea80000300800 */
[----:B------:R-:W2:Y:S04]  /*52080*/  LDL.LU R40, [R1+0x469c] ;  /* 0x00469c0001287983 */ /* 0x000ea80000300800 */
[----:B------:R-:W2:Y:S01]  /*52090*/  LDL.LU R3, [R1+0x4698] ;  /* 0x0046980001037983 */ /* 0x000ea20000300800 */
        /* <DEDUP_REMOVED lines=16> */
[----:B-1----:R-:W3:Y:S04]  /*521a0*/  LDL.LU.64 R210, [R1+0x4690] ;  /* 0x0046900001d27983 */ /* 0x002ee80000300a00 */
[----:B------:R-:W3:Y:S04]  /*521b0*/  LDL.LU.64 R208, [R1+0x4688] ;  /* 0x0046880001d07983 */ /* 0x000ee80000300a00 */
[----:B------:R-:W-:Y:S04]  /*521c0*/  STL.64 [R1+0x1300], R204 ;  /* 0x001300cc01007387 */ /* 0x000fe80000100a00 */
[----:B------:R1:W-:Y:S04]  /*521d0*/  STL.64 [R1+0x1308], R206 ;  /* 0x001308ce01007387 */ /* 0x0003e80000100a00 */
[----:B-1----:R-:W4:Y:S04]  /*521e0*/  LDL.LU.64 R206, [R1+0x4680] ;  /* 0x0046800001ce7983 */ /* 0x002f280000300a00 */
[----:B------:R-:W4:Y:S04]  /*521f0*/  LDL.LU.64 R204, [R1+0x4678] ;  /* 0x0046780001cc7983 */ /* 0x000f280000300a00 */
[----:B------:R-:W-:Y:S04]  /*52200*/  STL.64 [R1+0x12f0], R48 ;  /* 0x0012f03001007387 */ /* 0x000fe80000100a00 */
[----:B------:R1:W-:Y:S01]  /*52210*/  STL.64 [R1+0x12f8], R50 ;  /* 0x0012f83201007387 */ /* 0x0003e20000100a00 */
[C---:B------:R-:W-:Y:S03]  /*52220*/  HMMA.1688.F32.TF32 R172, R236.reuse, R150, R172 ;  /* 0x00000096ecac723c */ /* 0x040fe600000810ac */
        /* <DEDUP_REMOVED lines=29> */
[C---:B--2---:R-:W-:Y:S03]  /*52400*/  HMMA.1688.F32.TF32 R24, R236.reuse, R142, R24 ;  /* 0x0000008eec18723c */ /* 0x044fe60000081018 */
        /* <DEDUP_REMOVED lines=14> */
[----:B------:R-:W-:Y:S01]  /*524f0*/  MOV R93, R29 ;  /* 0x0000001d005d7202 */ /* 0x000fe20000000f00 */
[C---:B------:R-:W-:Y:S01]  /*52500*/  HMMA.1688.F32.TF32 R248, R236.reuse, R130, R248 ;  /* 0x00000082ecf8723c */ /* 0x040fe200000810f8 */
[----:B------:R-:W-:Y:S01]  /*52510*/  IMAD.MOV.U32 R92, RZ, RZ, R28 ;  /* 0x000000ffff5c7224 */ /* 0x000fe200078e001c */
        /* <DEDUP_REMOVED lines=11> */
[----:B-1----:R-:W2:Y:S04]  /*525d0*/  LDL.LU.64 R30, [R1+0x45a0] ;  /* 0x0045a000011e7983 */ /* 0x002ea80000300a00 */
[----:B------:R-:W2:Y:S04]  /*525e0*/  LDL.LU.64 R28, [R1+0x4598] ;  /* 0x00459800011c7983 */ /* 0x000ea80000300a00 */
        /* <DEDUP_REMOVED lines=17> */
[----:B------:R-:W3:Y:S01]  /*52700*/  LDL.LU.64 R248, [R1+0x4558] ;  /* 0x0045580001f87983 */ /* 0x000ee20000300a00 */
[----:B------:R-:W-:-:S15]  /*52710*/  HMMA.1688.F32.TF32 R112, R236, R126, R112 ;  /* 0x0000007eec70723c */ /* 0x000fde0000081070 */
[----:B------:R-:W-:-:S04]  /*52720*/  NOP ;  /* 0x0000000000007918 */ /* 0x000fc80000000000 */
[----:B------:R-:W-:Y:S01]  /*52730*/  IMAD.MOV.U32 R93, RZ, RZ, R114 ;  /* 0x000000ffff5d7224 */ /* 0x000fe200078e0072 */
[----:B------:R1:W-:Y:S01]  /*52740*/  STL.64 [R1+0x11c0], R112 ;  /* 0x0011c07001007387 */ /* 0x0003e20000100a00 */
[----:B------:R-:W-:Y:S02]  /*52750*/  IMAD.MOV.U32 R92, RZ, RZ, R115 ;  /* 0x000000ffff5c7224 */ /* 0x000fe400078e0073 */
[C---:B-1----:R-:W-:Y:S08]  /*52760*/  HMMA.1688.F32.TF32 R112, R236.reuse, R122, R108 ;  /* 0x0000007aec70723c */ /* 0x042ff0000008106c */
[C---:B------:R-:W-:Y:S01]  /*52770*/  HMMA.1688.F32.TF32 R108, R236.reuse, R94, R104 ;  /* 0x0000005eec6c723c */ /* 0x040fe20000081068 */
[----:B------:R-:W-:Y:S04]  /*52780*/  STL [R1+0x427c], R92 ;  /* 0x00427c5c01007387 */ /* 0x000fe80000100800 */
[----:B------:R-:W-:Y:S06]  /*52790*/  STL [R1+0x4278], R93 ;  /* 0x0042785d01007387 */ /* 0x000fec0000100800 */
[----:B------:R-:W-:Y:S04]  /*527a0*/  STL.64 [R1+0x11b0], R112 ;  /* 0x0011b07001007387 */ /* 0x000fe80000100a00 */
[----:B------:R-:W-:Y:S01]  /*527b0*/  STL.64 [R1+0x11b8], R114 ;  /* 0x0011b87201007387 */ /* 0x000fe20000100a00 */
[C---:B--2---:R-:W-:Y:S08]  /*527c0*/  HMMA.1688.F32.TF32 R24, R236.reuse, R18, R24 ;  /* 0x00000012ec18723c */ /* 0x044ff00000081018 */
[C---:B---3--:R-:W-:Y:S01]  /*527d0*/  HMMA.1688.F32.TF32 R104, R236.reuse, R74, R248 ;  /* 0x0000004aec68723c */ /* 0x048fe200000810f8 */
[----:B------:R-:W2:Y:S04]  /*527e0*/  LDL.LU R248, [R1+0x380] ;  /* 0x0003800001f87983 */ /* 0x000ea80000300800 */
[----:B------:R-:W-:Y:S04]  /*527f0*/  STL.64 [R1+0x11a0], R108 ;  /* 0x0011a06c01007387 */ /* 0x000fe80000100a00 */
[----:B------:R1:W-:Y:S10]  /*52800*/  STL.64 [R1+0x11a8], R110 ;  /* 0x0011a86e01007387 */ /* 0x0003f40000100a00 */
[----:B------:R-:W-:Y:S04]  /*52810*/  STL.64 [R1+0x1190], R104 ;  /* 0x0011906801007387 */ /* 0x000fe80000100a00 */
[----:B------:R3:W-:Y:S01]  /*52820*/  STL.64 [R1+0x1198], R106 ;  /* 0x0011986a01007387 */ /* 0x0007e20000100a00 */
[C---:B-1----:R-:W-:Y:S03]  /*52830*/  HMMA.1688.F32.TF32 R108, R236.reuse, R34, R240 ;  /* 0x00000022ec6c723c */ /* 0x042fe600000810f0 */
[----:B------:R-:W2:Y:S04]  /*52840*/  LDL.LU R249, [R1+0x384] ;  /* 0x0003840001f97983 */ /* 0x000ea80000300800 */
[----:B------:R-:W2:Y:S01]  /*52850*/  LDL.LU R250, [R1+0x388] ;  /* 0x0003880001fa7983 */ /* 0x000ea20000300800 */
[----:B---3--:R-:W-:Y:S03]  /*52860*/  HMMA.1688.F32.TF32 R104, R236, R70, R244 ;  /* 0x00000046ec68723c */ /* 0x008fe600000810f4 */
[----:B------:R-:W2:Y:S04]  /*52870*/  LDL.LU R251, [R1+0x38c] ;  /* 0x00038c0001fb7983 */ /* 0x000ea80000300800 */
[----:B------:R-:W3:-:S12]  /*52880*/  LDL.LU R244, [R1+0x3c0] ;  /* 0x0003c00001f47983 */ /* 0x000ed80000300800 */
[----:B------:R1:W-:Y:S04]  /*52890*/  STL.64 [R1+0x1180], R104 ;  /* 0x0011806801007387 */ /* 0x0003e80000100a00 */
[----:B------:R1:W-:Y:S04]  /*528a0*/  STL.64 [R1+0x1188], R106 ;  /* 0x0011886a01007387 */ /* 0x0003e80000100a00 */
[----:B------:R-:W3:Y:S04]  /*528b0*/  LDL.LU R245, [R1+0x3c4] ;  /* 0x0003c40001f57983 */ /* 0x000ee80000300800 */
[----:B------:R-:W3:Y:S04]  /*528c0*/  LDL.LU R246, [R1+0x3c8] ;  /* 0x0003c80001f67983 */ /* 0x000ee80000300800 */
[----:B------:R-:W3:Y:S04]  /*528d0*/  LDL.LU R247, [R1+0x3cc] ;  /* 0x0003cc0001f77983 */ /* 0x000ee80000300800 */
[----:B-1----:R-:W2:Y:S04]  /*528e0*/  LDL.LU R104, [R1+0xc00] ;  /* 0x000c000001687983 */ /* 0x002ea80000300800 */
        /* <DEDUP_REMOVED lines=49> */
[C---:B---3--:R-:W-:Y:S08]  /*52c00*/  HMMA.1688.F32.TF32 R112, R116.reuse, R38, R112 ;  /* 0x000000267470723c */ /* 0x048ff00000081070 */
[C---:B----4-:R-:W-:Y:S08]  /*52c10*/  HMMA.1688.F32.TF32 R108, R116.reuse, R46, R108 ;  /* 0x0000002e746c723c */ /* 0x050ff0000008106c */
[----:B------:R-:W-:-:S15]  /*52c20*/  HMMA.1688.F32.TF32 R24, R116, R42, R24 ;  /* 0x0000002a7418723c */ /* 0x000fde0000081018 */
[----:B------:R-:W-:-:S04]  /*52c30*/  NOP ;  /* 0x0000000000007918 */ /* 0x000fc80000000000 */
[----:B------:R-:W-:Y:S04]  /*52c40*/  STL.64 [R1+0x1340], R24 ;  /* 0x0013401801007387 */ /* 0x000fe80000100a00 */
[----:B------:R-:W-:Y:S04]  /*52c50*/  STL.64 [R1+0x1348], R26 ;  /* 0x0013481a01007387 */ /* 0x000fe80000100a00 */
        /* <DEDUP_REMOVED lines=20> */
[----:B------:R-:W-:Y:S04]  /*52da0*/  STL.64 [R1+0x14e8], R238 ;  /* 0x0014e8ee01007387 */ /* 0x000fe80000100a00 */
[----:B------:R-:W-:Y:S04]  /*52db0*/  STL.64 [R1+0x14d0], R96 ;  /* 0x0014d06001007387 */ /* 0x000fe80000100a00 */
[----:B------:R1:W-:Y:S04]  /*52dc0*/  STL.64 [R1+0x14d8], R98 ;  /* 0x0014d86201007387 */ /* 0x0003e80000100a00 */
[----:B------:R-:W-:Y:S04]  /*52dd0*/  STL.64 [R1+0x14c0], R28 ;  /* 0x0014c01c01007387 */ /* 0x000fe80000100a00 */
[----:B------:R1:W-:Y:S02]  /*52de0*/  STL.64 [R1+0x14c8], R30 ;  /* 0x0014c81e01007387 */ /* 0x0003e40000100a00 */
[C---:B-1----:R-:W-:Y:S08]  /*52df0*/  HMMA.1688.F32.TF32 R96, R116.reuse, R82, R244 ;  /* 0x000000527460723c */ /* 0x042ff000000810f4 */
[C---:B------:R-:W-:Y:S01]  /*52e00*/  HMMA.1688.F32.TF32 R28, R116.reuse, R78, R248 ;  /* 0x0000004e741c723c */ /* 0x040fe200000810f8 */
[----:B------:R-:W-:Y:S04]  /*52e10*/  STL.64 [R1+0x14b0], R100 ;  /* 0x0014b06401007387 */ /* 0x000fe80000100a00 */
[----:B------:R-:W-:Y:S06]  /*52e20*/  STL.64 [R1+0x14b8], R102 ;  /* 0x0014b86601007387 */ /* 0x000fec0000100a00 */
[----:B------:R-:W-:Y:S04]  /*52e30*/  STL.64 [R1+0x14a0], R96 ;  /* 0x0014a06001007387 */ /* 0x000fe80000100a00 */
[----:B------:R-:W-:Y:S04]  /*52e40*/  STL.64 [R1+0x14a8], R98 ;  /* 0x0014a86201007387 */ /* 0x000fe80000100a00 */
[----:B------:R-:W-:Y:S04]  /*52e50*/  STL.64 [R1+0x1490], R28 ;  /* 0x0014901c01007387 */ /* 0x000fe80000100a00 */
[----:B------:R2:W-:Y:S02]  /*52e60*/  STL.64 [R1+0x1498], R30 ;  /* 0x0014981e01007387 */ /* 0x0005e40000100a00 */
[C---:B--2---:R-:W-:Y:S08]  /*52e70*/  HMMA.1688.F32.TF32 R28, R116.reuse, R170, R112 ;  /* 0x000000aa741c723c */ /* 0x044ff00000081070 */
[C---:B---3--:R-:W-:Y:S08]  /*52e80*/  HMMA.1688.F32.TF32 R96, R116.reuse, R150, R108 ;  /* 0x000000967460723c */ /* 0x048ff0000008106c */
[----:B----4-:R-:W-:-:S15]  /*52e90*/  HMMA.1688.F32.TF32 R100, R116, R154, R104 ;  /* 0x0000009a7464723c */ /* 0x010fde0000081068 */
[----:B------:R-:W-:-:S04]  /*52ea0*/  NOP ;  /* 0x0000000000007918 */ /* 0x000fc80000000000 */
        /* <DEDUP_REMOVED lines=43> */
[----:B------:R1:W-:Y:S02]  /*53160*/  STL.64 [R1+0x1438], R106 ;  /* 0x0014386a01007387 */ /* 0x0003e40000100a00 */
        /* <DEDUP_REMOVED lines=13> */
[C---:B------:R-:W-:Y:S08]  /*53240*/  HMMA.1688.F32.TF32 R48, R116.reuse, R94, R48 ;  /* 0x0000005e7430723c */ /* 0x040ff00000081030 */
[----:B-1----:R-:W-:Y:S01]  /*53250*/  HMMA.1688.F32.TF32 R108, R116, R122, R200 ;  /* 0x0000007a746c723c */ /* 0x002fe200000810c8 */
[----:B------:R-:W-:Y:S04]  /*53260*/  STL.64 [R1+0x13e0], R112 ;  /* 0x0013e07001007387 */ /* 0x000fe80000100a00 */
[----:B------:R-:W-:Y:S01]  /*53270*/  STL.64 [R1+0x13e8], R114 ;  /* 0x0013e87201007387 */ /* 0x000fe20000100a00 */
[----:B------:R-:W-:-:S03]  /*53280*/  LOP3.LUT R72, R0, 0x40, RZ, 0x3c, !PT ;  /* 0x0000004000487812 */ /* 0x000fc600078e3cff */
[----:B------:R-:W-:Y:S01]  /*53290*/  STL.64 [R1+0x13d0], R104 ;  /* 0x0013d06801007387 */ /* 0x000fe20000100a00 */
[----:B------:R-:W-:-:S03]  /*532a0*/  LOP3.LUT R73, R0, 0x60, RZ, 0x3c, !PT ;  /* 0x0000006000497812 */ /* 0x000fc600078e3cff */
[----:B------:R1:W-:Y:S04]  /*532b0*/  STL.64 [R1+0x13d8], R106 ;  /* 0x0013d86a01007387 */ /* 0x0003e80000100a00 */
[----:B------:R-:W-:Y:S04]  /*532c0*/  LDS R24, [R72+UR9+0x23000] ;  /* 0x0230000948187984 */ /* 0x000fe80008000800 */
[----:B------:R-:W-:Y:S01]  /*532d0*/  STL.64 [R1+0x13c0], R108 ;  /* 0x0013c06c01007387 */ /* 0x000fe20000100a00 */
[C---:B-1----:R-:W-:Y:S03]  /*532e0*/  HMMA.1688.F32.TF32 R104, R116.reuse, R74, R204 ;  /* 0x0000004a7468723c */ /* 0x042fe600000810cc */
[----:B------:R1:W-:Y:S04]  /*532f0*/  STL.64 [R1+0x13c8], R110 ;  /* 0x0013c86e01007387 */ /* 0x0003e80000100a00 */
[----:B------:R-:W-:Y:S04]  /*53300*/  STL.64 [R1+0x13b0], R48 ;  /* 0x0013b03001007387 */ /* 0x000fe80000100a00 */
[----:B------:R1:W-:Y:S02]  /*53310*/  STL.64 [R1+0x13b8], R50 ;  /* 0x0013b83201007387 */ /* 0x0003e40000100a00 */
[C---:B-1----:R-:W-:Y:S02]  /*53320*/  HMMA.1688.F32.TF32 R108, R116.reuse, R70, R208 ;  /* 0x00000046746c723c */ /* 0x042fe400000810d0 */
[----:B------:R-:W-:Y:S04]  /*53330*/  LDS R26, [R72+UR9+0x23800] ;  /* 0x02380009481a7984 */ /* 0x000fe80008000800 */
[----:B------:R-:W-:Y:S02]  /*53340*/  LDS R25, [R73+UR9+0x23000] ;  /* 0x0230000949197984 */ /* 0x000fe40008000800 */
[C---:B------:R-:W-:Y:S02]  /*53350*/  HMMA.1688.F32.TF32 R48, R116.reuse, R34, R212 ;  /* 0x000000227430723c */ /* 0x040fe400000810d4 */
[----:B------:R-:W3:Y:S04]  /*53360*/  LDS R27, [R73+UR9+0x23800] ;  /* 0x02380009491b7984 */ /* 0x000ee80008000800 */
        /* <DEDUP_REMOVED lines=10> */
[----:B------:R-:W-:Y:S01]  /*53410*/  STL.64 [R1+0x1378], R106 ;  /* 0x0013786a01007387 */ /* 0x000fe20000100a00 */
[----:B------:R-:W-:Y:S03]  /*53420*/  HMMA.1688.F32.TF32 R52, R116, R6, R52 ;  /* 0x000000067434723c */ /* 0x000fe60000081034 */
[----:B------:R-:W-:Y:S04]  /*53430*/  STL.64 [R1+0x1360], R108 ;  /* 0x0013606c01007387 */ /* 0x000fe80000100a00 */
[----:B------:R-:W-:Y:S04]  /*53440*/  STL.64 [R1+0x1368], R110 ;  /* 0x0013686e01007387 */ /* 0x000fe80000100a00 */
[----:B------:R-:W-:Y:S04]  /*53450*/  STL.64 [R1+0x1350], R48 ;  /* 0x0013503001007387 */ /* 0x000fe80000100a00 */
[----:B------:R3:W-:Y:S04]  /*53460*/  STL.64 [R1+0x1358], R50 ;  /* 0x0013583201007387 */ /* 0x0007e80000100a00 */
[----:B------:R-:W-:Y:S04]  /*53470*/  STL.64 [R1+0x1330], R52 ;  /* 0x0013303401007387 */ /* 0x000fe80000100a00 */
[----:B------:R4:W-:Y:S01]  /*53480*/  STL.64 [R1+0x1338], R54 ;  /* 0x0013383601007387 */ /* 0x0009e20000100a00 */
[C---:B---3--:R-:W-:Y:S08]  /*53490*/  HMMA.1688.F32.TF32 R48, R24.reuse, R42, R96 ;  /* 0x0000002a1830723c */ /* 0x048ff00000081060 */
[C---:B--2---:R-:W-:Y:S08]  /*534a0*/  HMMA.1688.F32.TF32 R28, R24.reuse, R66, R28 ;  /* 0x00000042181c723c */ /* 0x044ff0000008101c */
[C---:B----4-:R-:W-:Y:S03]  /*534b0*/  HMMA.1688.F32.TF32 R52, R24.reuse, R38, R236 ;  /* 0x000000261834723c */ /* 0x050fe600000810ec */
[----:B------:R-:W-:Y:S04]  /*534c0*/  STL.64 [R1+0x10], R48 ;  /* 0x0000103001007387 */ /* 0x000fe80000100a00 */
[----:B------:R1:W-:Y:S02]  /*534d0*/  STL.64 [R1+0x18], R50 ;  /* 0x0000183201007387 */ /* 0x0003e40000100a00 */
[C---:B-1----:R-:W-:Y:S10]  /*534e0*/  HMMA.1688.F32.TF32 R48, R24.reuse, R46, R100 ;  /* 0x0000002e1830723c */ /* 0x042ff40000081064 */
[----:B------:R-:W-:Y:S04]  /*534f0*/  STL.64 [R1+0xc0], R52 ;  /* 0x0000c03401007387 */ /* 0x000fe80000100a00 */
[----:B------:R1:W-:Y:S02]  /*53500*/  STL.64 [R1+0xc8], R54 ;  /* 0x0000c83601007387 */ /* 0x0003e40000100a00 */
[C---:B-1----:R-:W-:Y:S03]  /*53510*/  HMMA.1688.F32.TF32 R52, R24.reuse, R62, R240 ;  /* 0x0000003e1834723c */ /* 0x042fe600000810f0 */
[----:B------:R-:W-:Y:S04]  /*53520*/  STL.64 [R1+0xb0], R48 ;  /* 0x0000b03001007387 */ /* 0x000fe80000100a00 */
[----:B------:R1:W-:Y:S04]  /*53530*/  STL.64 [R1+0xb8], R50 ;  /* 0x0000b83201007387 */ /* 0x0003e80000100a00 */
[----:B------:R-:W-:Y:S04]  /*53540*/  STL.64 [R1+0xa0], R28 ;  /* 0x0000a01c01007387 */ /* 0x000fe80000100a00 */
[----:B------:R2:W-:Y:S01]  /*53550*/  STL.64 [R1+0xa8], R30 ;  /* 0x0000a81e01007387 */ /* 0x0005e20000100a00 */
[C---:B-1----:R-:W-:Y:S08]  /*53560*/  HMMA.1688.F32.TF32 R48, R24.reuse, R58, R244 ;  /* 0x0000003a1830723c */ /* 0x042ff000000810f4 */
[C---:B--2---:R-:W-:Y:S01]  /*53570*/  HMMA.1688.F32.TF32 R28, R24.reuse, R22, R248 ;  /* 0x00000016181c723c */ /* 0x044fe200000810f8 */
        /* <DEDUP_REMOVED lines=64> */
[----:B---3--:R-:W3:Y:S04]  /*53980*/  LDL.LU R30, [R1+0x548] ;  /* 0x00054800011e7983 */ /* 0x008ee80000300800 */
[----:B------:R-:W3:Y:S01]  /*53990*/  LDL.LU R31, [R1+0x54c] ;  /* 0x00054c00011f7983 */ /* 0x000ee20000300800 */
[C---:B----4-:R-:W-:Y:S08]  /*539a0*/  HMMA.1688.F32.TF32 R244, R24.reuse, R166, R244 ;  /* 0x000000a618f4723c */ /* 0x050ff000000810f4 */
[C---:B--2---:R-:W-:Y:S08]  /*539b0*/  HMMA.1688.F32.TF32 R52, R24.reuse, R86, R184 ;  /* 0x000000561834723c */ /* 0x044ff000000810b8 */
[C---:B------:R-:W-:Y:S08]  /*539c0*/  HMMA.1688.F32.TF32 R116, R24.reuse, R90, R188 ;  /* 0x0000005a1874723c */ /* 0x040ff000000810bc */
[C---:B------:R-:W-:Y:S11]  /*539d0*/  HMMA.1688.F32.TF32 R48, R24.reuse, R82, R180 ;  /* 0x000000521830723c */ /* 0x040ff600000810b4 */
        /* <DEDUP_REMOVED lines=8> */
[C---:B------:R-:W-:Y:S08]  /*53a60*/  HMMA.1688.F32.TF32 R248, R24.reuse, R170, R248 ;  /* 0x000000aa18f8723c */ /* 0x040ff000000810f8 */
[C---:B-1----:R-:W-:Y:S08]  /*53a70*/  HMMA.1688.F32.TF32 R48, R24.reuse, R150, R232 ;  /* 0x000000961830723c */ /* 0x042ff000000810e8 */
[C---:B------:R-:W-:Y:S01]  /*53a80*/  HMMA.1688.F32.TF32 R240, R24.reuse, R162, R240 ;  /* 0x000000a218f0723c */ /* 0x040fe200000810f0 */
[----:B------:R-:W-:Y:S07]  /*53a90*/  STL.64 [R1+0x30], R116 ;  /* 0x0000307401007387 */ /* 0x000fee0000100a00 */
[C---:B------:R-:W-:Y:S01]  /*53aa0*/  HMMA.1688.F32.TF32 R236, R24.reuse, R158, R236 ;  /* 0x0000009e18ec723c */ /* 0x040fe200000810ec */
[----:B------:R-:W-:Y:S07]  /*53ab0*/  STL.64 [R1+0x38], R118 ;  /* 0x0000387601007387 */ /* 0x000fee0000100a00 */
[C---:B------:R-:W-:Y:S01]  /*53ac0*/  HMMA.1688.F32.TF32 R232, R24.reuse, R146, R228 ;  /* 0x0000009218e8723c */ /* 0x040fe200000810e4 */
[----:B------:R-:W-:Y:S07]  /*53ad0*/  STL.64 [R1+0x20], R52 ;  /* 0x0000203401007387 */ /* 0x000fee0000100a00 */
[C---:B------:R-:W-:Y:S01]  /*53ae0*/  HMMA.1688.F32.TF32 R228, R24.reuse, R142, R112 ;  /* 0x0000008e18e4723c */ /* 0x040fe20000081070 */
[----:B------:R1:W-:Y:S07]  /*53af0*/  STL.64 [R1+0x28], R54 ;  /* 0x0000283601007387 */ /* 0x0003ee0000100a00 */
[C---:B------:R-:W-:Y:S01]  /*53b00*/  HMMA.1688.F32.TF32 R224, R24.reuse, R138, R108 ;  /* 0x0000008a18e0723c */ /* 0x040fe2000008106c */
[----:B------:R-:W-:Y:S04]  /*53b10*/  STL.64 [R1+0x42f0], R250 ;  /* 0x0042f0fa01007387 */ /* 0x000fe80000100a00 */
[----:B------:R-:W-:Y:S03]  /*53b20*/  STL.64 [R1], R48 ;  /* 0x0000003001007387 */ /* 0x000fe60000100a00 */
[C---:B------:R-:W-:Y:S01]  /*53b30*/  HMMA.1688.F32.TF32 R220, R24.reuse, R134, R100 ;  /* 0x0000008618dc723c */ /* 0x040fe20000081064 */
[----:B------:R2:W-:Y:S04]  /*53b40*/  STL.64 [R1+0x8], R50 ;  /* 0x0000083201007387 */ /* 0x0005e80000100a00 */
[----:B------:R-:W-:Y:S04]  /*53b50*/  STL.64 [R1+0x42e8], R248 ;  /* 0x0042e8f801007387 */ /* 0x000fe80000100a00 */
[----:B------:R-:W-:Y:S04]  /*53b60*/  STL.64 [R1+0x4300], R246 ;  /* 0x004300f601007387 */ /* 0x000fe80000100a00 */
[----:B------:R-:W-:Y:S04]  /*53b70*/  STL.64 [R1+0x42f8], R244 ;  /* 0x0042f8f401007387 */ /* 0x000fe80000100a00 */
[----:B------:R-:W-:Y:S04]  /*53b80*/  STL.64 [R1+0x4310], R242 ;  /* 0x004310f201007387 */ /* 0x000fe80000100a00 */
[----:B------:R4:W-:Y:S04]  /*53b90*/  STL.64 [R1+0x4308], R240 ;  /* 0x004308f001007387 */ /* 0x0009e80000100a00 */
        /* <DEDUP_REMOVED lines=49> */
[----:B------:R-:W4:Y:S01]  /*53eb0*/  LDL.LU R111, [R1+0x5ec] ;  /* 0x0005ec00016f7983 */ /* 0x000f220000300800 */
[C---:B---3--:R-:W-:Y:S03]  /*53ec0*/  HMMA.1688.F32.TF32 R216, R24.reuse, R130, R28 ;  /* 0x0000008218d8723c */ /* 0x048fe6000008101c */
[----:B------:R-:W3:Y:S04]  /*53ed0*/  LDL.LU R28, [R1+0xe20] ;  /* 0x000e2000011c7983 */ /* 0x000ee80000300800 */
[----:B------:R-:W3:Y:S04]  /*53ee0*/  LDL.LU R29, [R1+0xe24] ;  /* 0x000e2400011d7983 */ /* 0x000ee80000300800 */
[----:B------:R-:W3:Y:S04]  /*53ef0*/  LDL.LU R30, [R1+0xe28] ;  /* 0x000e2800011e7983 */ /* 0x000ee80000300800 */
[----:B------:R-:W3:Y:S04]  /*53f00*/  LDL.LU R31, [R1+0xe2c] ;  /* 0x000e2c00011f7983 */ /* 0x000ee80000300800 */
[----:B------:R-:W-:Y:S04]  /*53f10*/  STL.64 [R1+0x4430], R218 ;  /* 0x004430da01007387 */ /* 0x000fe80000100a00 */
[----:B------:R-:W-:Y:S01]  /*53f20*/  STL.64 [R1+0x4428], R216 ;  /* 0x004428d801007387 */ /* 0x000fe20000100a00 */
[C---:B--2---:R-:W-:Y:S08]  /*53f30*/  HMMA.1688.F32.TF32 R176, R24.reuse, R34, R176 ;  /* 0x0000002218b0723c */ /* 0x044ff000000810b0 */
[C---:B----4-:R-:W-:Y:S08]  /*53f40*/  HMMA.1688.F32.TF32 R208, R24.reuse, R122, R192 ;  /* 0x0000007a18d0723c */ /* 0x050ff000000810c0 */
[C---:B------:R-:W-:Y:S08]  /*53f50*/  HMMA.1688.F32.TF32 R212, R24.reuse, R126, R196 ;  /* 0x0000007e18d4723c */ /* 0x040ff000000810c4 */
[C---:B------:R-:W-:Y:S11]  /*53f60*/  HMMA.1688.F32.TF32 R204, R24.reuse, R94, R188 ;  /* 0x0000005e18cc723c */ /* 0x040ff600000810bc */
[----:B------:R-:W-:Y:S01]  /*53f70*/  STL.64 [R1+0x4440], R214 ;  /* 0x004440d601007387 */ /* 0x000fe20000100a00 */
[C---:B------:R-:W-:Y:S03]  /*53f80*/  HMMA.1688.F32.TF32 R200, R24.reuse, R74, R184 ;  /* 0x0000004a18c8723c */ /* 0x040fe600000810b8 */
[----:B------:R-:W-:Y:S05]  /*53f90*/  STL.64 [R1+0x4438], R212 ;  /* 0x004438d401007387 */ /* 0x000fea0000100a00 */
[C---:B------:R-:W-:Y:S01]  /*53fa0*/  HMMA.1688.F32.TF32 R196, R24.reuse, R70, R180 ;  /* 0x0000004618c4723c */ /* 0x040fe200000810b4 */
[----:B------:R-:W-:Y:S04]  /*53fb0*/  STL.64 [R1+0x4450], R210 ;  /* 0x004450d201007387 */ /* 0x000fe80000100a00 */
[----:B------:R-:W-:Y:S03]  /*53fc0*/  STL.64 [R1+0x4448], R208 ;  /* 0x004448d001007387 */ /* 0x000fe60000100a00 */
[C---:B------:R-:W-:Y:S01]  /*53fd0*/  HMMA.1688.F32.TF32 R172, R24.reuse, R18, R172 ;  /* 0x0000001218ac723c */ /* 0x040fe200000810ac */
[----:B------:R-:W-:Y:S04]  /*53fe0*/  STL.64 [R1+0x4460], R206 ;  /* 0x004460ce01007387 */ /* 0x000fe80000100a00 */
[----:B------:R-:W-:Y:S03]  /*53ff0*/  STL.64 [R1+0x4458], R204 ;  /* 0x004458cc01007387 */ /* 0x000fe60000100a00 */
[C---:B-1----:R-:W-:Y:S01]  /*54000*/  HMMA.1688.F32.TF32 R52, R24.reuse, R14, R112 ;  /* 0x0000000e1834723c */ /* 0x042fe20000081070 */
[----:B------:R-:W-:Y:S04]  /*54010*/  STL.64 [R1+0x4470], R202 ;  /* 0x004470ca01007387 */ /* 0x000fe80000100a00 */
[----:B------:R-:W-:Y:S03]  /*54020*/  STL.64 [R1+0x4468], R200 ;  /* 0x004468c801007387 */ /* 0x000fe60000100a00 */
        /* <DEDUP_REMOVED lines=14> */
[----:B------:R-:W-:Y:S04]  /*54110*/  STL.64 [R1+0x44c8], R24 ;  /* 0x0044c81801007387 */ /* 0x000fe80000100a00 */
[----:B------:R-:W2:Y:S04]  /*54120*/  LDL.LU R108, [R1+0x5f0] ;  /* 0x0005f000016c7983 */ /* 0x000ea80000300800 */
[----:B------:R-:W2:Y:S04]  /*54130*/  LDL.LU R109, [R1+0x5f4] ;  /* 0x0005f400016d7983 */ /* 0x000ea80000300800 */
[----:B------:R-:W2:Y:S04]  /*54140*/  LDL.LU R110, [R1+0x5f8] ;  /* 0x0005f800016e7983 */ /* 0x000ea80000300800 */
        /* <DEDUP_REMOVED lines=40> */
[----:B------:R-:W-:-:S02]  /*543d0*/  LOP3.LUT R106, R0, 0x40, RZ, 0x3c, !PT ;  /* 0x00000040006a7812 */ /* 0x000fc400078e3cff */
[----:B------:R-:W-:-:S03]  /*543e0*/  LOP3.LUT R107, R0, 0x60, RZ, 0x3c, !PT ;  /* 0x00000060006b7812 */ /* 0x000fc600078e3cff */
[----:B------:R-:W-:Y:S04]  /*543f0*/  LDS R96, [R106+UR9+0x23080] ;  /* 0x023080096a607984 */ /* 0x000fe80008000800 */
[----:B------:R-:W-:Y:S04]  /*54400*/  LDS R98, [R106+UR9+0x23880] ;  /* 0x023880096a627984 */ /* 0x000fe80008000800 */
[----:B------:R-:W-:Y:S04]  /*54410*/  LDS R97, [R107+UR9+0x23080] ;  /* 0x023080096b617984 */ /* 0x000fe80008000800 */
[----:B------:R-:W3:Y:S04]  /*54420*/  LDS R99, [R107+UR9+0x23880] ;  /* 0x023880096b637984 */ /* 0x000ee80008000800 */
[----:B------:R-:W-:Y:S04]  /*54430*/  LDS R100, [R106+UR9+0x23100] ;  /* 0x023100096a647984 */ /* 0x000fe80008000800 */
[----:B------:R-:W-:Y:S04]  /*54440*/  LDS R102, [R106+UR9+0x23900] ;  /* 0x023900096a667984 */ /* 0x000fe80008000800 */
[----:B------:R-:W-:Y:S04]  /*54450*/  LDS R101, [R107+UR9+0x23100] ;  /* 0x023100096b657984 */ /* 0x000fe80008000800 */
[----:B------:R-:W1:Y:S04]  /*54460*/  LDS R103, [R107+UR9+0x23900] ;  /* 0x023900096b677984 */ /* 0x000e680008000800 */
[----:B------:R-:W-:Y:S04]  /*54470*/  LDS R104, [R106+UR9+0x23180] ;  /* 0x023180096a687984 */ /* 0x000fe80008000800 */
[----:B------:R-:W-:Y:S04]  /*54480*/  LDS R105, [R107+UR9+0x23180] ;  /* 0x023180096b697984 */ /* 0x000fe80008000800 */
[----:B------:R-:W-:Y:S04]  /*54490*/  LDS R106, [R106+UR9+0x23980] ;  /* 0x023980096a6a7984 */ /* 0x000fe80008000800 */
[----:B------:R-:W1:Y:S01]  /*544a0*/  LDS R107, [R107+UR9+0x23980] ;  /* 0x023980096b6b7984 */ /* 0x000e620008000800 */
[----:B---3--:R-:W-:-:S15]  /*544b0*/  HMMA.1688.F32.TF32 R28, R96, R42, R28 ;  /* 0x0000002a601c723c */ /* 0x008fde000008101c */
[----:B------:R-:W-:-:S04]  /*544c0*/  NOP ;  /* 0x0000000000007918 */ /* 0x000fc80000000000 */
[----:B------:R-:W-:Y:S04]  /*544d0*/  STL.64 [R1+0x42a0], R30 ;  /* 0x0042a01e01007387 */ /* 0x000fe80000100a00 */
[----:B------:R3:W-:Y:S01]  /*544e0*/  STL.64 [R1+0x4298], R28 ;  /* 0x0042981c01007387 */ /* 0x0007e20000100a00 */
[C---:B--2---:R-:W-:Y:S08]  /*544f0*/  HMMA.1688.F32.TF32 R24, R96.reuse, R46, R240 ;  /* 0x0000002e6018723c */ /* 0x044ff000000810f0 */
[----:B----4-:R-:W-:Y:S11]  /*54500*/  HMMA.1688.F32.TF32 R48, R96, R38, R236 ;  /* 0x000000266030723c */ /* 0x010ff600000810ec */
[----:B---3--:R-:W-:Y:S01]  /*54510*/  MOV R28, R27 ;  /* 0x0000001b001c7202 */ /* 0x008fe20000000f00 */
[----:B------:R-:W-:-:S02]  /*54520*/  IMAD.MOV.U32 R30, RZ, RZ, R25 ;  /* 0x000000ffff1e7224 */ /* 0x000fc400078e0019 */
[----:B------:R-:W-:Y:S02]  /*54530*/  IMAD.MOV.U32 R31, RZ, RZ, R24 ;  /* 0x000000ffff1f7224 */ /* 0x000fe400078e0018 */
[----:B------:R-:W-:-:S03]  /*54540*/  IMAD.MOV.U32 R29, RZ, RZ, R26 ;  /* 0x000000ffff1d7224 */ /* 0x000fc600078e001a */
[----:B------:R-:W-:Y:S04]  /*54550*/  STL.64 [R1+0x140], R48 ;  /* 0x0001403001007387 */ /* 0x000fe80000100a00 */
[----:B------:R2:W-:Y:S04]  /*54560*/  STL.64 [R1+0x148], R50 ;  /* 0x0001483201007387 */ /* 0x0005e80000100a00 */
[----:B------:R-:W-:Y:S04]  /*54570*/  STL [R1+0x42e4], R28 ;  /* 0x0042e41c01007387 */ /* 0x000fe80000100800 */
[----:B------:R-:W-:Y:S04]  /*54580*/  STL [R1+0x42e0], R30 ;  /* 0x0042e01e01007387 */ /* 0x000fe80000100800 */
[----:B------:R-:W-:Y:S04]  /*54590*/  STL [R1+0x42dc], R31 ;  /* 0x0042dc1f01007387 */ /* 0x000fe80000100800 */
[----:B------:R3:W-:Y:S01]  /*545a0*/  STL [R1+0x42d8], R29 ;  /* 0x0042d81d01007387 */ /* 0x0007e20000100800 */
[C---:B--2---:R-:W-:Y:S08]  /*545b0*/  HMMA.1688.F32.TF32 R48, R96.reuse, R62, R248 ;  /* 0x0000003e6030723c */ /* 0x044ff000000810f8 */
[C---:B---3--:R-:W-:Y:S08]  /*545c0*/  HMMA.1688.F32.TF32 R28, R96.reuse, R66, R244 ;  /* 0x00000042601c723c */ /* 0x048ff000000810f4 */
[----:B------:R-:W-:Y:S01]  /*545d0*/  HMMA.1688.F32.TF32 R24, R96, R58, R116 ;  /* 0x0000003a6018723c */ /* 0x000fe20000081074 */
[----:B------:R-:W-:-:S10]  /*545e0*/  MOV R115, R3 ;  /* 0x0000000300737202 */ /* 0x000fd40000000f00 */
[----:B------:R2:W-:Y:S04]  /*545f0*/  STL.64 [R1+0x120], R28 ;  /* 0x0001201c01007387 */ /* 0x0005e80000100a00 */
[----:B------:R3:W-:Y:S04]  /*54600*/  STL.64 [R1+0x128], R30 ;  /* 0x0001281e01007387 */ /* 0x0007e80000100a00 */
[----:B------:R-:W-:Y:S01]  /*54610*/  STL.64 [R1+0x110], R48 ;  /* 0x0001103001007387 */ /* 0x000fe20000100a00 */
[----:B--2---:R-:W-:Y:S01]  /*54620*/  IMAD.MOV.U32 R28, RZ, RZ, R24 ;  /* 0x000000ffff1c7224 */ /* 0x004fe200078e0018 */
[----:B------:R-:W-:Y:S01]  /*54630*/  MOV R29, R27 ;  /* 0x0000001b001d7202 */ /* 0x000fe20000000f00 */
[----:B---3--:R-:W-:-:S02]  /*54640*/  IMAD.MOV.U32 R30, RZ, RZ, R25 ;  /* 0x000000ffff1e7224 */ /* 0x008fc400078e0019 */
[----:B------:R-:W-:Y:S01]  /*54650*/  IMAD.MOV.U32 R31, RZ, RZ, R26 ;  /* 0x000000ffff1f7224 */ /* 0x000fe200078e001a */
[----:B------:R2:W-:Y:S01]  /*54660*/  STL.64 [R1+0x118], R50 ;  /* 0x0001183201007387 */ /* 0x0005e20000100a00 */
[C---:B------:R-:W-:Y:S03]  /*54670*/  HMMA.1688.F32.TF32 R24, R96.reuse, R86, R184 ;  /* 0x000000566018723c */ /* 0x040fe600000810b8 */
[----:B------:R-:W-:Y:S04]  /*54680*/  STL.64 [R1+0x44e0], R30 ;  /* 0x0044e01e01007387 */ /* 0x000fe80000100a00 */
[----:B------:R3:W-:Y:S01]  /*54690*/  STL.64 [R1+0x44d8], R28 ;  /* 0x0044d81c01007387 */ /* 0x0007e20000100a00 */
[C---:B--2---:R-:W-:Y:S08]  /*546a0*/  HMMA.1688.F32.TF32 R48, R96.reuse, R22, R192 ;  /* 0x000000166030723c */ /* 0x044ff000000810c0 */
[C---:B---3--:R-:W-:Y:S08]  /*546b0*/  HMMA.1688.F32.TF32 R28, R96.reuse, R90, R188 ;  /* 0x0000005a601c723c */ /* 0x048ff000000810bc */
[C---:B------:R-:W-:Y:S08]  /*546c0*/  HMMA.1688.F32.TF32 R192, R96.reuse, R82, R180 ;  /* 0x0000005260c0723c */ /* 0x040ff000000810b4 */
[C---:B------:R-:W-:Y:S01]  /*546d0*/  HMMA.1688.F32.TF32 R188, R96.reuse, R78, R112 ;  /* 0x0000004e60bc723c */ /* 0x040fe20000081070 */
[----:B------:R-:W-:Y:S04]  /*546e0*/  STL.64 [R1+0xf0], R48 ;  /* 0x0000f03001007387 */ /* 0x000fe80000100a00 */
[----:B------:R-:W-:Y:S04]  /*546f0*/  STL.64 [R1+0xf8], R50 ;  /* 0x0000f83201007387 */ /* 0x000fe80000100a00 */
[----:B------:R-:W-:Y:S04]  /*54700*/  STL.64 [R1+0xd0], R24 ;  /* 0x0000d01801007387 */ /* 0x000fe80000100a00 */
[----:B------:R-:W-:Y:S04]  /*54710*/  STL.64 [R1+0xe0], R28 ;  /* 0x0000e01c01007387 */ /* 0x000fe80000100a00 */
[----:B------:R2:W-:Y:S04]  /*54720*/  STL.64 [R1+0xe8], R30 ;  /* 0x0000e81e01007387 */ /* 0x0005e80000100a00 */
[----:B------:R3:W-:Y:S01]  /*54730*/  STL [R1+0xd8], R26 ;  /* 0x0000d81a01007387 */ /* 0x0007e20000100800 */
[----:B------:R-:W-:Y:S03]  /*54740*/  HMMA.1688.F32.TF32 R184, R96, R154, R108 ;  /* 0x0000009a60b8723c */ /* 0x000fe6000008106c */
[----:B------:R-:W-:Y:S04]  /*54750*/  STL.64 [R1+0x42b0], R194 ;  /* 0x0042b0c201007387 */ /* 0x000fe80000100a00 */
[----:B------:R-:W-:Y:S01]  /*54760*/  STL.64 [R1+0x42a8], R192 ;  /* 0x0042a8c001007387 */ /* 0x000fe20000100a00 */
[----:B------:R-:W-:-:S03]  /*54770*/  IMAD.MOV.U32 R110, RZ, RZ, R40 ;  /* 0x000000ffff6e7224 */ /* 0x000fc600078e0028 */
[----:B------:R-:W-:Y:S01]  /*54780*/  STL.64 [R1+0x42c0], R190 ;  /* 0x0042c0be01007387 */ /* 0x000fe20000100a00 */
[----:B------:R-:W-:-:S03]  /*54790*/  IMAD.MOV.U32 R111, RZ, RZ, R41 ;  /* 0x000000ffff6f7224 */ /* 0x000fc600078e0029 */
[----:B------:R-:W-:Y:S04]  /*547a0*/  STL.64 [R1+0x42b8], R188 ;  /* 0x0042b8bc01007387 */ /* 0x000fe80000100a00 */
        /* <DEDUP_REMOVED lines=67> */
[----:B------:R-:W-:Y:S04]  /*54be0*/  STL.64 [R1+0x42d0], R186 ;  /* 0x0042d0ba01007387 */ /* 0x000fe80000100a00 */
[----:B------:R-:W-:Y:S01]  /*54bf0*/  STL.64 [R1+0x42c8], R184 ;  /* 0x0042c8b801007387 */ /* 0x000fe20000100a00 */
[C---:B--2---:R-:W-:Y:S08]  /*54c00*/  HMMA.1688.F32.TF32 R28, R96.reuse, R162, R208 ;  /* 0x000000a2601c723c */ /* 0x044ff000000810d0 */
[C---:B---3--:R-:W-:Y:S08]  /*54c10*/  HMMA.1688.F32.TF32 R180, R96.reuse, R150, R180 ;  /* 0x0000009660b4723c */ /* 0x048ff000000810b4 */
[C---:B----4-:R-:W-:Y:S11]  /*54c20*/  HMMA.1688.F32.TF32 R24, R96.reuse, R170, R200 ;  /* 0x000000aa6018723c */ /* 0x050ff600000810c8 */
[----:B------:R-:W-:Y:S04]  /*54c30*/  STL [R1+0x4294], R180 ;  /* 0x004294b401007387 */ /* 0x000fe80000100800 */
[----:B------:R-:W-:Y:S01]  /*54c40*/  STL [R1+0x4290], R181 ;  /* 0x004290b501007387 */ /* 0x000fe20000100800 */
[C---:B------:R-:W-:Y:S03]  /*54c50*/  HMMA.1688.F32.TF32 R48, R96.reuse, R166, R204 ;  /* 0x000000a66030723c */ /* 0x040fe600000810cc */
[----:B------:R-:W-:Y:S04]  /*54c60*/  STL [R1+0x428c], R182 ;  /* 0x00428cb601007387 */ /* 0x000fe80000100800 */
[----:B------:R-:W-:Y:S04]  /*54c70*/  STL [R1+0x4288], R183 ;  /* 0x004288b701007387 */ /* 0x000fe80000100800 */
[----:B------:R-:W-:Y:S04]  /*54c80*/  STL.64 [R1+0x150], R24 ;  /* 0x0001501801007387 */ /* 0x000fe80000100a00 */
[----:B------:R2:W-:Y:S02]  /*54c90*/  STL.64 [R1+0x158], R26 ;  /* 0x0001581a01007387 */ /* 0x0005e40000100a00 */
[C---:B--2---:R-:W-:Y:S02]  /*54ca0*/  HMMA.1688.F32.TF32 R24, R96.reuse, R158, R212 ;  /* 0x0000009e6018723c */ /* 0x044fe400000810d4 */
[----:B------:R-:W-:Y:S04]  /*54cb0*/  STL.64 [R1+0x160], R48 ;  /* 0x0001603001007387 */ /* 0x000fe80000100a00 */
[----:B------:R2:W-:Y:S04]  /*54cc0*/  STL.64 [R1+0x168], R50 ;  /* 0x0001683201007387 */ /* 0x0005e80000100a00 */
[----:B------:R-:W-:Y:S04]  /*54cd0*/  STL.64 [R1+0x170], R28 ;  /* 0x0001701c01007387 */ /* 0x000fe80000100a00 */
[----:B------:R3:W-:Y:S01]  /*54ce0*/  STL.64 [R1+0x178], R30 ;  /* 0x0001781e01007387 */ /* 0x0007e20000100a00 */
[C---:B--2---:R-:W-:Y:S04]  /*54cf0*/  HMMA.1688.F32.TF32 R48, R96.reuse, R146, R216 ;  /* 0x000000926030723c */ /* 0x044fe800000810d8 */
[----:B------:R-:W-:Y:S04]  /*54d00*/  STL.64 [R1+0x180], R24 ;  /* 0x0001801801007387 */ /* 0x000fe80000100a00 */
[----:B------:R2:W-:Y:S01]  /*54d10*/  STL.64 [R1+0x188], R26 ;  /* 0x0001881a01007387 */ /* 0x0005e20000100a00 */
[C---:B---3--:R-:W-:Y:S08]  /*54d20*/  HMMA.1688.F32.TF32 R28, R96.reuse, R142, R220 ;  /* 0x0000008e601c723c */ /* 0x048ff000000810dc */
[C---:B--2---:R-:W-:Y:S02]  /*54d30*/  HMMA.1688.F32.TF32 R24, R96.reuse, R138, R224 ;  /* 0x0000008a6018723c */ /* 0x044fe400000810e0 */
[----:B------:R-:W-:Y:S04]  /*54d40*/  STL.64 [R1+0x190], R48 ;  /* 0x0001903001007387 */ /* 0x000fe80000100a00 */
[----:B------:R-:W-:Y:S04]  /*54d50*/  STL.64 [R1+0x198], R50 ;  /* 0x0001983201007387 */ /* 0x000fe80000100a00 */
[----:B------:R-:W-:Y:S04]  /*54d60*/  STL.64 [R1+0x4510], R138 ;  /* 0x0045108a01007387 */ /* 0x000fe80000100a00 */
[----:B------:R-:W-:Y:S04]  /*54d70*/  STL.64 [R1+0x1a0], R28 ;  /* 0x0001a01c01007387 */ /* 0x000fe80000100a00 */
[----:B------:R-:W-:Y:S04]  /*54d80*/  STL.64 [R1+0x1a8], R30 ;  /* 0x0001a81e01007387 */ /* 0x000fe80000100a00 */
[----:B------:R-:W-:Y:S04]  /*54d90*/  STL.64 [R1+0x4508], R136 ;  /* 0x0045088801007387 */ /* 0x000fe80000100a00 */
[----:B------:R-:W-:Y:S04]  /*54da0*/  STL.64 [R1+0x1b0], R24 ;  /* 0x0001b01801007387 */ /* 0x000fe80000100a00 */
[----:B------:R2:W-:Y:S02]  /*54db0*/  STL.64 [R1+0x1b8], R26 ;  /* 0x0001b81a01007387 */ /* 0x0005e40000100a00 */
[----:B--2---:R-:W-:Y:S02]  /*54dc0*/  HMMA.1688.F32.TF32 R24, R96, R134, R228 ;  /* 0x000000866018723c */ /* 0x004fe400000810e4 */
[----:B------:R-:W-:Y:S04]  /*54dd0*/  STL.64 [R1+0x4500], R134 ;  /* 0x0045008601007387 */ /* 0x000fe80000100a00 */
[----:B------:R-:W-:-:S13]  /*54de0*/  STL.64 [R1+0x44f8], R132 ;  /* 0x0044f88401007387 */ /* 0x000fda0000100a00 */
[----:B------:R-:W-:Y:S04]  /*54df0*/  STL.64 [R1+0x1c0], R24 ;  /* 0x0001c01801007387 */ /* 0x000fe80000100a00 */
[----:B------:R2:W-:Y:S02]  /*54e00*/  STL.64 [R1+0x1c8], R26 ;  /* 0x0001c81a01007387 */ /* 0x0005e40000100a00 */
[C---:B--2---:R-:W-:Y:S02]  /*54e10*/  HMMA.1688.F32.TF32 R24, R96.reuse, R130, R232 ;  /* 0x000000826018723c */ /* 0x044fe400000810e8 */
[----:B------:R-:W-:Y:S04]  /*54e20*/  STL.64 [R1+0x44f0], R130 ;  /* 0x0044f08201007387 */ /* 0x000fe80000100a00 */
[----:B------:R-:W-:Y:S02]  /*54e30*/  STL.64 [R1+0x44e8], R128 ;  /* 0x0044e88001007387 */ /* 0x000fe40000100a00 */
[C---:B------:R-:W-:Y:S08]  /*54e40*/  HMMA.1688.F32.TF32 R48, R96.reuse, R126, R236 ;  /* 0x0000007e6030723c */ /* 0x040ff000000810ec */
[C---:B------:R-:W-:Y:S03]  /*54e50*/  HMMA.1688.F32.TF32 R28, R96.reuse, R122, R240 ;  /* 0x0000007a601c723c */ /* 0x040fe600000810f0 */
[----:B------:R-:W-:Y:S04]  /*54e60*/  STL.64 [R1+0x1d0], R24 ;  /* 0x0001d01801007387 */ /* 0x000fe80000100a00 */
[----:B------:R2:W-:Y:S02]  /*54e70*/  STL.64 [R1+0x1d8], R26 ;  /* 0x0001d81a01007387 */ /* 0x0005e40000100a00 */
[----:B--2---:R-:W-:Y:S02]  /*54e80*/  HMMA.1688.F32.TF32 R24, R96, R94, R244 ;  /* 0x0000005e6018723c */ /* 0x004fe400000810f4 */
[----:B------:R-:W-:Y:S04]  /*54e90*/  STL.64 [R1+0x1e0], R48 ;  /* 0x0001e03001007387 */ /* 0x000fe80000100a00 */
[----:B------:R-:W-:Y:S01]  /*54ea0*/  STL.64 [R1+0x1e8], R50 ;  /* 0x0001e83201007387 */ /* 0x000fe20000100a00 */
[----:B------:R-:W-:-:S12]  /*54eb0*/  MOV R118, R41 ;  /* 0x0000002900767202 */ /* 0x000fd80000000f00 */
[----:B------:R-:W-:Y:S01]  /*54ec0*/  STL.64 [R1+0x200], R24 ;  /* 0x0002001801007387 */ /* 0x000fe20000100a00 */
[----:B------:R-:W-:-:S03]  /*54ed0*/  IMAD.MOV.U32 R180, RZ, RZ, R27 ;  /* 0x000000ffffb47224 */ /* 0x000fc600078e001b */
[----:B------:R-:W-:Y:S04]  /*54ee0*/  STL.64 [R1+0x1f0], R28 ;  /* 0x0001f01c01007387 */ /* 0x000fe80000100a00 */
[----:B------:R-:W-:Y:S04]  /*54ef0*/  STL.64 [R1+0x1f8], R30 ;  /* 0x0001f81e01007387 */ /* 0x000fe80000100a00 */
[----:B------:R2:W-:Y:S01]  /*54f00*/  STL [R1+0x208], R26 ;  /* 0x0002081a01007387 */ /* 0x0005e20000100800 */
[----:B------:R-:W-:Y:S01]  /*54f10*/  IMAD.MOV.U32 R119, RZ, RZ, R40 ;  /* 0x000000ffff777224 */ /* 0x000fe200078e0028 */
[C---:B--2---:R-:W-:Y:S08]  /*54f20*/  HMMA.1688.F32.TF32 R24, R96.reuse, R74, R248 ;  /* 0x0000004a6018723c */ /* 0x044ff000000810f8 */
[C---:B------:R-:W-:Y:S08]  /*54f30*/  HMMA.1688.F32.TF32 R48, R96.reuse, R70, R116 ;  /* 0x000000466030723c */ /* 0x040ff00000081074 */
[----:B------:R-:W-:Y:S03]  /*54f40*/  HMMA.1688.F32.TF32 R28, R96, R34, R112 ;  /* 0x00000022601c723c */ /* 0x000fe60000081070 */
[----:B------:R-:W-:Y:S01]  /*54f50*/  IMAD.MOV.U32 R181, RZ, RZ, R24 ;  /* 0x000000ffffb57224 */ /* 0x000fe200078e0018 */
[----:B------:R-:W-:Y:S01]  /*54f60*/  MOV R182, R25 ;  /* 0x0000001900b67202 */ /* 0x000fe20000000f00 */
[----:B------:R2:W-:Y:S01]  /*54f70*/  STL [R1+0x21c], R27 ;  /* 0x00021c1b01007387 */ /* 0x0005e20000100800 */
[----:B------:R-:W-:-:S02]  /*54f80*/  IMAD.MOV.U32 R183, RZ, RZ, R26 ;  /* 0x000000ffffb77224 */ /* 0x000fc400078e001a */
[----:B--2---:R-:W-:Y:S03]  /*54f90*/  HMMA.1688.F32.TF32 R24, R96, R18, R108 ;  /* 0x000000126018723c */ /* 0x004fe6000008106c */
[----:B------:R2:W-:Y:S04]  /*54fa0*/  STL.64 [R1+0x220], R48 ;  /* 0x0002203001007387 */ /* 0x0005e80000100a00 */
[----:B------:R3:W-:Y:S04]  /*54fb0*/  STL.64 [R1+0x228], R50 ;  /* 0x0002283201007387 */ /* 0x0007e80000100a00 */
[----:B------:R-:W-:Y:S04]  /*54fc0*/  STL.64 [R1+0x230], R28 ;  /* 0x0002301c01007387 */ /* 0x000fe80000100a00 */
        /* <DEDUP_REMOVED lines=50> */
[----:B--2---:R-:W4:Y:S04]  /*552f0*/  LDL.LU R48, [R1+0x750] ;  /* 0x0007500001307983 */ /* 0x004f280000300800 */
[----:B------:R-:W4:Y:S04]  /*55300*/  LDL.LU R49, [R1+0x754] ;  /* 0x0007540001317983 */ /* 0x000f280000300800 */
[----:B---3--:R-:W4:Y:S04]  /*55310*/  LDL.LU R50, [R1+0x758] ;  /* 0x0007580001327983 */ /* 0x008f280000300800 */
        /* <DEDUP_REMOVED lines=31> */
[----:B------:R-:W-:-:S02]  /*55510*/  IMAD.MOV.U32 R40, RZ, RZ, R24 ;  /* 0x000000ffff287224 */ /* 0x000fc400078e0018 */
[----:B------:R-:W-:Y:S01]  /*55520*/  IMAD.MOV.U32 R41, RZ, RZ, R25 ;  /* 0x000000ffff297224 */ /* 0x000fe200078e0019 */
[----:B------:R-:W-:Y:S01]  /*55530*/  MOV R110, R45 ;  /* 0x0000002d006e7202 */ /* 0x000fe20000000f00 */
[----:B------:R-:W-:Y:S01]  /*55540*/  IMAD.MOV.U32 R111, RZ, RZ, R44 ;  /* 0x000000ffff6f7224 */ /* 0x000fe200078e002c */
[----:B----4-:R-:W-:-:S15]  /*55550*/  HMMA.1688.F32.TF32 R24, R96, R14, R48 ;  /* 0x0000000e6018723c */ /* 0x010fde0000081030 */
[----:B------:R-:W-:-:S04]  /*55560*/  NOP ;  /* 0x0000000000007918 */ /* 0x000fc80000000000 */
[----:B------:R-:W-:Y:S01]  /*55570*/  IMAD.MOV.U32 R44, RZ, RZ, R24 ;  /* 0x000000ffff2c7224 */ /* 0x000fe200078e0018 */
[----:B------:R2:W-:Y:S01]  /*55580*/  STL.64 [R1+0x258], R26 ;  /* 0x0002581a01007387 */ /* 0x0005e20000100a00 */
[----:B------:R-:W-:Y:S02]  /*55590*/  IMAD.MOV.U32 R45, RZ, RZ, R25 ;  /* 0x000000ffff2d7224 */ /* 0x000fe400078e0019 */
[----:B--2---:R-:W-:-:S15]  /*555a0*/  HMMA.1688.F32.TF32 R24, R96, R10, R52 ;  /* 0x0000000a6018723c */ /* 0x004fde0000081034 */
[----:B------:R-:W-:-:S04]  /*555b0*/  NOP ;  /* 0x0000000000007918 */ /* 0x000fc80000000000 */
[----:B------:R-:W-:Y:S01]  /*555c0*/  MOV R73, R26 ;  /* 0x0000001a00497202 */ /* 0x000fe20000000f00 */
[----:B------:R3:W-:Y:S01]  /*555d0*/  STL.64 [R1+0x270], R24 ;  /* 0x0002701801007387 */ /* 0x0007e20000100a00 */
[----:B------:R-:W-:Y:S02]  /*555e0*/  IMAD.MOV.U32 R72, RZ, RZ, R27 ;  /* 0x000000ffff487224 */ /* 0x000fe400078e001b */
[----:B---3--:R-:W-:-:S15]  /*555f0*/  HMMA.1688.F32.TF32 R24, R96, R6, R172 ;  /* 0x000000066018723c */ /* 0x008fde00000810ac */
[----:B------:R-:W-:-:S04]  /*55600*/  NOP ;  /* 0x0000000000007918 */ /* 0x000fc80000000000 */
[----:B------:R-:W-:Y:S01]  /*55610*/  IMAD.MOV.U32 R92, RZ, RZ, R26 ;  /* 0x000000ffff5c7224 */ /* 0x000fe200078e001a */
[----:B------:R1:W-:Y:S01]  /*55620*/  STL.64 [R1+0x260], R24 ;  /* 0x0002601801007387 */ /* 0x0003e20000100a00 */
[----:B------:R-:W-:Y:S02]  /*55630*/  IMAD.MOV.U32 R93, RZ, RZ, R27 ;  /* 0x000000ffff5d7224 */ /* 0x000fe400078e001b */
[C---:B-1----:R-:W-:Y:S08]  /*55640*/  HMMA.1688.F32.TF32 R24, R100.reuse, R42, R176 ;  /* 0x0000002a6418723c */ /* 0x042ff000000810b0 */
[C---:B------:R-:W-:Y:S11]  /*55650*/  HMMA.1688.F32.TF32 R28, R100.reuse, R38, R196 ;  /* 0x00000026641c723c */ /* 0x040ff600000810c4 */
        /* <DEDUP_REMOVED lines=46> */
[----:B------:R1:W-:Y:S04]  /*55940*/  STL.64 [R1+0x8a0], R48 ;  /* 0x0008a03001007387 */ /* 0x0003e80000100a00 */
[----:B------:R2:W-:Y:S04]  /*55950*/  STL.64 [R1+0x8a8], R50 ;  /* 0x0008a83201007387 */ /* 0x0005e80000100a00 */
[----:B------:R-:W3:Y:S04]  /*55960*/  LDL.LU R112, [R1+0x720] ;  /* 0x0007200001707983 */ /* 0x000ee80000300800 */
        /* <DEDUP_REMOVED lines=75> */
[----:B----4-:R-:W2:Y:S04]  /*55e20*/  LDL.LU R24, [R1+0x830] ;  /* 0x0008300001187983 */ /* 0x010ea80000300800 */
        /* <DEDUP_REMOVED lines=47> */
[----:B--2---:R-:W-:-:S15]  /*56120*/  HMMA.1688.F32.TF32 R136, R100, R142, R136 ;  /* 0x0000008e6488723c */ /* 0x004fde0000081088 */
[----:B------:R-:W-:-:S04]  /*56130*/  NOP ;  /* 0x0000000000007918 */ /* 0x000fc80000000000 */
[----:B------:R-:W-:Y:S04]  /*56140*/  STL.64 [R1+0x870], R136 ;  /* 0x0008708801007387 */ /* 0x000fe80000100a00 */
[----:B------:R1:W-:Y:S04]  /*56150*/  STL.64 [R1+0x878], R138 ;  /* 0x0008788a01007387 */ /* 0x0003e80000100a00 */
[----:B-1----:R-:W2:Y:S04]  /*56160*/  LDL.LU.64 R138, [R1+0x4510] ;  /* 0x00451000018a7983 */ /* 0x002ea80000300a00 */
[----:B------:R-:W3:Y:S01]  /*56170*/  LDL.LU.64 R136, [R1+0x4508] ;  /* 0x0045080001887983 */ /* 0x000ee20000300a00 */
[----:B--2---:R-:W-:-:S15]  /*56180*/  HMMA.1688.F32.TF32 R132, R100, R138, R132 ;  /* 0x0000008a6484723c */ /* 0x004fde0000081084 */
[----:B------:R-:W-:-:S04]  /*56190*/  NOP ;  /* 0x0000000000007918 */ /* 0x000fc80000000000 */
[----:B------:R-:W-:Y:S04]  /*561a0*/  STL.64 [R1+0x860], R132 ;  /* 0x0008608401007387 */ /* 0x000fe80000100a00 */
[----:B------:R1:W-:Y:S04]  /*561b0*/  STL.64 [R1+0x868], R134 ;  /* 0x0008688601007387 */ /* 0x0003e80000100a00 */
[----:B-1----:R-:W3:Y:S04]  /*561c0*/  LDL.LU.64 R134, [R1+0x4500] ;  /* 0x0045000001867983 */ /* 0x002ee80000300a00 */
[----:B------:R-:W2:Y:S01]  /*561d0*/  LDL.LU.64 R132, [R1+0x44f8] ;  /* 0x0044f80001847983 */ /* 0x000ea20000300a00 */
[----:B---3--:R-:W-:-:S15]  /*561e0*/  HMMA.1688.F32.TF32 R128, R100, R134, R128 ;  /* 0x000000866480723c */ /* 0x008fde0000081080 */
[----:B------:R-:W-:-:S04]  /*561f0*/  NOP ;  /* 0x0000000000007918 */ /* 0x000fc80000000000 */
[----:B------:R-:W-:Y:S04]  /*56200*/  STL.64 [R1+0x850], R128 ;  /* 0x0008508001007387 */ /* 0x000fe80000100a00 */
[----:B------:R1:W-:Y:S04]  /*56210*/  STL.64 [R1+0x858], R130 ;  /* 0x0008588201007387 */ /* 0x0003e80000100a00 */
[----:B-1----:R-:W4:Y:S01]  /*56220*/  LDL.LU.64 R130, [R1+0x44f0] ;  /* 0x0044f00001827983 */ /* 0x002f220000300a00 */
[C---:B------:R-:W-:Y:S03]  /*56230*/  HMMA.1688.F32.TF32 R24, R100.reuse, R126, R24 ;  /* 0x0000007e6418723c */ /* 0x040fe60000081018 */
[----:B------:R-:W3:Y:S05]  /*56240*/  LDL.LU.64 R128, [R1+0x44e8] ;  /* 0x0044e80001807983 */ /* 0x000eea0000300a00 */
        /* <DEDUP_REMOVED lines=8> */
[----:B----4-:R-:W-:-:S15]  /*562d0*/  HMMA.1688.F32.TF32 R28, R100, R130, R28 ;  /* 0x00000082641c723c */ /* 0x010fde000008101c */
[----:B------:R-:W-:-:S04]  /*562e0*/  NOP ;  /* 0x0000000000007918 */ /* 0x000fc80000000000 */
[----:B------:R-:W-:Y:S04]  /*562f0*/  STL.64 [R1+0x840], R28 ;  /* 0x0008401c01007387 */ /* 0x000fe80000100a00 */
[----:B------:R1:W-:Y:S04]  /*56300*/  STL.64 [R1+0x848], R30 ;  /* 0x0008481e01007387 */ /* 0x0003e80000100a00 */
[----:B-1----:R-:W4:Y:S04]  /*56310*/  LDL.LU.64 R30, [R1+0x44e0] ;  /* 0x0044e000011e7983 */ /* 0x002f280000300a00 */
        /* <DEDUP_REMOVED lines=11> */
[----:B------:R-:W-:Y:S03]  /*563d0*/  HMMA.1688.F32.TF32 R100, R100, R6, R212 ;  /* 0x000000066464723c */ /* 0x000fe600000810d4 */
        /* <DEDUP_REMOVED lines=26> */
[----:B------:R-:W2:Y:S04]  /*56580*/  LDL.LU.64 R214, [R1+0x4440] ;  /* 0x0044400001d67983 */ /* 0x000ea80000300a00 */
[----:B------:R-:W2:Y:S04]  /*56590*/  LDL.LU.64 R212, [R1+0x4438] ;  /* 0x0044380001d47983 */ /* 0x000ea80000300a00 */
[----:B------:R1:W-:Y:S04]  /*565a0*/  STL.64 [R1+0x780], R100 ;  /* 0x0007806401007387 */ /* 0x0003e80000100a00 */
[----:B------:R3:W-:Y:S04]  /*565b0*/  STL.64 [R1+0x788], R102 ;  /* 0x0007886601007387 */ /* 0x0007e80000100a00 */
[----:B-1----:R-:W2:Y:S04]  /*565c0*/  LDL.LU R100, [R1+0x1590] ;  /* 0x0015900001647983 */ /* 0x002ea80000300800 */
[----:B------:R-:W2:Y:S04]  /*565d0*/  LDL.LU R101, [R1+0x1594] ;  /* 0x0015940001657983 */ /* 0x000ea80000300800 */
[----:B---3--:R-:W2:Y:S04]  /*565e0*/  LDL.LU R102, [R1+0x1598] ;  /* 0x0015980001667983 */ /* 0x008ea80000300800 */
[----:B------:R-:W2:Y:S01]  /*565f0*/  LDL.LU R103, [R1+0x159c] ;  /* 0x00159c0001677983 */ /* 0x000ea20000300800 */
[C---:B------:R-:W-:Y:S08]  /*56600*/  HMMA.1688.F32.TF32 R216, R104.reuse, R42, R216 ;  /* 0x0000002a68d8723c */ /* 0x040ff000000810d8 */
[C---:B------:R-:W-:Y:S11]  /*56610*/  HMMA.1688.F32.TF32 R96, R104.reuse, R46, R96 ;  /* 0x0000002e6860723c */ /* 0x040ff60000081060 */
[----:B------:R-:W-:Y:S04]  /*56620*/  STL.64 [R1+0xef0], R216 ;  /* 0x000ef0d801007387 */ /* 0x000fe80000100a00 */
[----:B------:R1:W-:Y:S04]  /*56630*/  STL.64 [R1+0xef8], R218 ;  /* 0x000ef8da01007387 */ /* 0x0003e80000100a00 */
[----:B-1----:R-:W3:Y:S04]  /*56640*/  LDL.LU.64 R218, [R1+0x4430] ;  /* 0x0044300001da7983 */ /* 0x002ee80000300a00 */
[----:B------:R-:W3:Y:S01]  /*56650*/  LDL.LU.64 R216, [R1+0x4428] ;  /* 0x0044280001d87983 */ /* 0x000ee20000300a00 */
[C---:B------:R-:W-:Y:S08]  /*56660*/  HMMA.1688.F32.TF32 R116, R104.reuse, R166, R116 ;  /* 0x000000a66874723c */ /* 0x040ff00000081074 */
[----:B--2---:R-:W-:Y:S01]  /*56670*/  HMMA.1688.F32.TF32 R100, R104, R38, R100 ;  /* 0x000000266864723c */ /* 0x004fe20000081064 */
[----:B------:R-:W-:Y:S04]  /*56680*/  LDS R38, [R0+UR9+0x24800] ;  /* 0x0248000900267984 */ /* 0x000fe80008000800 */
[----:B------:R-:W-:-:S14]  /*56690*/  LDS R39, [R2+UR9+0x24800] ;  /* 0x0248000902277984 */ /* 0x000fdc0008000800 */
[----:B------:R-:W-:Y:S04]  /*566a0*/  STL.64 [R1+0xee0], R100 ;  /* 0x000ee06401007387 */ /* 0x000fe80000100a00 */
[----:B------:R1:W-:Y:S04]  /*566b0*/  STL.64 [R1+0xee8], R102 ;  /* 0x000ee86601007387 */ /* 0x0003e80000100a00 */
[----:B------:R-:W-:Y:S04]  /*566c0*/  STL.64 [R1+0xed0], R96 ;  /* 0x000ed06001007387 */ /* 0x000fe80000100a00 */
[----:B------:R2:W-:Y:S01]  /*566d0*/  STL.64 [R1+0xed8], R98 ;  /* 0x000ed86201007387 */ /* 0x0005e20000100a00 */
[C---:B-1----:R-:W-:Y:S08]  /*566e0*/  HMMA.1688.F32.TF32 R100, R104.reuse, R66, R184 ;  /* 0x000000426864723c */ /* 0x042ff000000810b8 */
[C---:B--2---:R-:W-:Y:S08]  /*566f0*/  HMMA.1688.F32.TF32 R96, R104.reuse, R62, R188 ;  /* 0x0000003e6860723c */ /* 0x044ff000000810bc */
        /* <DEDUP_REMOVED lines=27> */
[----:B------:R-:W-:Y:S04]  /*568b0*/  STL.64 [R1+0xb00], R100 ;  /* 0x000b006401007387 */ /* 0x000fe80000100a00 */
[----:B------:R1:W-:Y:S04]  /*568c0*/  STL.64 [R1+0xb08], R102 ;  /* 0x000b086601007387 */ /* 0x0003e80000100a00 */
[----:B------:R-:W-:Y:S04]  /*568d0*/  STL.64 [R1+0xaf0], R96 ;  /* 0x000af06001007387 */ /* 0x000fe80000100a00 */
[----:B------:R2:W-:Y:S01]  /*568e0*/  STL.64 [R1+0xaf8], R98 ;  /* 0x000af86201007387 */ /* 0x0005e20000100a00 */
[C---:B-1----:R-:W-:Y:S08]  /*568f0*/  HMMA.1688.F32.TF32 R100, R104.reuse, R162, R112 ;  /* 0x000000a26864723c */ /* 0x042ff00000081070 */
[----:B--2---:R-:W-:Y:S01]  /*56900*/  HMMA.1688.F32.TF32 R96, R104, R158, R108 ;  /* 0x0000009e6860723c */ /* 0x004fe2000008106c */
[----:B------:R1:W-:Y:S01]  /*56910*/  STL.64 [R1+0xe80], R116 ;  /* 0x000e807401007387 */ /* 0x0003e20000100a00 */
[----:B------:R-:W-:-:S03]  /*56920*/  MOV R108, R156 ;  /* 0x0000009c006c7202 */ /* 0x000fc60000000f00 */
[----:B------:R2:W-:Y:S01]  /*56930*/  STL.64 [R1+0xe88], R118 ;  /* 0x000e887601007387 */ /* 0x0005e20000100a00 */
[----:B------:R-:W-:-:S05]  /*56940*/  IMAD.MOV.U32 R109, RZ, RZ, R157 ;  /* 0x000000ffff6d7224 */ /* 0x000fca00078e009d */
[----:B------:R-:W-:Y:S04]  /*56950*/  STL.64 [R1+0xe70], R100 ;  /* 0x000e706401007387 */ /* 0x000fe80000100a00 */
[----:B------:R-:W-:Y:S01]  /*56960*/  STL.64 [R1+0xe78], R102 ;  /* 0x000e786601007387 */ /* 0x000fe20000100a00 */
[----:B------:R-:W-:-:S03]  /*56970*/  IMAD.MOV.U32 R110, RZ, RZ, R137 ;  /* 0x000000ffff6e7224 */ /* 0x000fc600078e0089 */
[----:B------:R-:W3:Y:S01]  /*56980*/  LDL.LU R156, [R1+0x4424] ;  /* 0x00442400019c7983 */ /* 0x000ee20000300800 */
[----:B------:R-:W-:-:S03]  /*56990*/  IMAD.MOV.U32 R111, RZ, RZ, R88 ;  /* 0x000000ffff6f7224 */ /* 0x000fc600078e0058 */
[----:B------:R-:W-:Y:S01]  /*569a0*/  STL.64 [R1+0xe60], R96 ;  /* 0x000e606001007387 */ /* 0x000fe20000100a00 */
[----:B------:R-:W-:-:S03]  /*569b0*/  MOV R112, R144 ;  /* 0x0000009000707202 */ /* 0x000fc60000000f00 */
[----:B------:R-:W-:Y:S01]  /*569c0*/  STL.64 [R1+0xe68], R98 ;  /* 0x000e686201007387 */ /* 0x000fe20000100a00 */
[----:B------:R-:W-:-:S03]  /*569d0*/  IMAD.MOV.U32 R113, RZ, RZ, R145 ;  /* 0x000000ffff717224 */ /* 0x000fc600078e0091 */
[----:B------:R-:W4:Y:S01]  /*569e0*/  LDL.LU R157, [R1+0x4420] ;  /* 0x00442000019d7983 */ /* 0x000f220000300800 */
[----:B------:R-:W-:-:S03]  /*569f0*/  IMAD.MOV.U32 R114, RZ, RZ, R141 ;  /* 0x000000ffff727224 */ /* 0x000fc600078e008d */
[----:B------:R-:W4:Y:S01]  /*56a00*/  LDL.LU R137, [R1+0x441c] ;  /* 0x00441c0001897983 */ /* 0x000f220000300800 */
[----:B------:R-:W-:-:S03]  /*56a10*/  IMAD.MOV.U32 R115, RZ, RZ, R252 ;  /* 0x000000ffff737224 */ /* 0x000fc600078e00fc */
[----:B------:R-:W4:Y:S01]  /*56a20*/  LDL.LU R88, [R1+0x4418] ;  /* 0x0044180001587983 */ /* 0x000f220000300800 */
[----:B-1----:R-:W-:-:S03]  /*56a30*/  MOV R116, R165 ;  /* 0x000000a500747202 */ /* 0x002fc60000000f00 */
[----:B------:R-:W4:Y:S01]  /*56a40*/  LDL.LU R144, [R1+0x4414] ;  /* 0x0044140001907983 */ /* 0x000f220000300800 */
[----:B------:R-:W-:-:S03]  /*56a50*/  IMAD.MOV.U32 R117, RZ, RZ, R164 ;  /* 0x000000ffff757224 */ /* 0x000fc600078e00a4 */
[----:B------:R-:W4:Y:S01]  /*56a60*/  LDL.LU R145, [R1+0x4410] ;  /* 0x0044100001917983 */ /* 0x000f220000300800 */
[----:B--2---:R-:W-:-:S03]  /*56a70*/  IMAD.MOV.U32 R118, RZ, RZ, R89 ;  /* 0x000000ffff767224 */ /* 0x004fc600078e0059 */
[----:B------:R-:W2:Y:S04]  /*56a80*/  LDL.LU R141, [R1+0x440c] ;  /* 0x00440c00018d7983 */ /* 0x000ea80000300800 */
[----:B------:R-:W2:Y:S04]  /*56a90*/  LDL.LU R252, [R1+0x4408] ;  /* 0x0044080001fc7983 */ /* 0x000ea80000300800 */
[----:B------:R-:W2:Y:S04]  /*56aa0*/  LDL.LU R165, [R1+0x4404] ;  /* 0x0044040001a57983 */ /* 0x000ea80000300800 */
[----:B------:R-:W2:Y:S04]  /*56ab0*/  LDL.LU R164, [R1+0x4400] ;  /* 0x0044000001a47983 */ /* 0x000ea80000300800 */
[----:B------:R-:W2:Y:S01]  /*56ac0*/  LDL.LU R89, [R1+0x43fc] ;  /* 0x0043fc0001597983 */ /* 0x000ea20000300800 */
[----:B------:R-:W-:Y:S01]  /*56ad0*/  IMAD.MOV.U32 R119, RZ, RZ, R36 ;  /* 0x000000ffff777224 */ /* 0x000fe200078e0024 */
[----:B------:R-:W-:Y:S01]  /*56ae0*/  MOV R248, R37 ;  /* 0x0000002500f87202 */ /* 0x000fe20000000f00 */
[----:B------:R-:W-:Y:S01]  /*56af0*/  IMAD.MOV.U32 R249, RZ, RZ, R76 ;  /* 0x000000fffff97224 */ /* 0x000fe200078e004c */
[----:B------:R-:W2:Y:S01]  /*56b00*/  LDL.LU R36, [R1+0x43f8] ;  /* 0x0043f80001247983 */ /* 0x000ea20000300800 */
[----:B------:R-:W-:-:S03]  /*56b10*/  IMAD.MOV.U32 R250, RZ, RZ, R77 ;  /* 0x000000fffffa7224 */ /* 0x000fc600078e004d */
[----:B------:R-:W2:Y:S01]  /*56b20*/  LDL.LU R37, [R1+0x43f4] ;  /* 0x0043f40001257983 */ /* 0x000ea20000300800 */
[----:B------:R-:W-:Y:S01]  /*56b30*/  IMAD.MOV.U32 R251, RZ, RZ, R168 ;  /* 0x000000fffffb7224 */ /* 0x000fe200078e00a8 */
[----:B------:R-:W-:Y:S02]  /*56b40*/  MOV R244, R169 ;  /* 0x000000a900f47202 */ /* 0x000fe40000000f00 */
        /* <DEDUP_REMOVED lines=40> */
[----:B------:R-:W2:Y:S01]  /*56dd0*/  LDL.LU R160, [R1+0x439c] ;  /* 0x00439c0001a07983 */ /* 0x000ea20000300800 */
[----:B------:R-:W-:-:S03]  /*56de0*/  IMAD.MOV.U32 R227, RZ, RZ, R140 ;  /* 0x000000ffffe37224 */ /* 0x000fc600078e008c */
[----:B------:R-:W2:Y:S01]  /*56df0*/  LDL.LU R136, [R1+0x4398] ;  /* 0x0043980001887983 */ /* 0x000ea20000300800 */
[----:B---3--:R-:W-:Y:S02]  /*56e00*/  IMAD.MOV.U32 R226, RZ, RZ, R156 ;  /* 0x000000ffffe27224 */ /* 0x008fe400078e009c */
[----:B----4-:R-:W-:Y:S01]  /*56e10*/  IMAD.MOV.U32 R225, RZ, RZ, R157 ;  /* 0x000000ffffe17224 */ /* 0x010fe200078e009d */
[----:B------:R-:W-:Y:S02]  /*56e20*/  MOV R224, R137 ;  /* 0x0000008900e07202 */ /* 0x000fe40000000f00 */
[----:B------:R-:W3:Y:S04]  /*56e30*/  LDL.LU R137, [R1+0x4394] ;  /* 0x0043940001897983 */ /* 0x000ee80000300800 */
[----:B------:R-:W4:Y:S04]  /*56e40*/  LDL.LU R157, [R1+0x4390] ;  /* 0x00439000019d7983 */ /* 0x000f280000300800 */
[----:B------:R-:W4:Y:S01]  /*56e50*/  LDL.LU R156, [R1+0x438c] ;  /* 0x00438c00019c7983 */ /* 0x000f220000300800 */
[----:B------:R-:W-:-:S02]  /*56e60*/  IMAD.MOV.U32 R194, RZ, RZ, R144 ;  /* 0x000000ffffc27224 */ /* 0x000fc400078e0090 */
[----:B------:R-:W-:Y:S01]  /*56e70*/  IMAD.MOV.U32 R193, RZ, RZ, R145 ;  /* 0x000000ffffc17224 */ /* 0x000fe200078e0091 */
[----:B------:R-:W3:Y:S01]  /*56e80*/  LDL.LU R140, [R1+0x4388] ;  /* 0x00438800018c7983 */ /* 0x000ee20000300800 */
[----:B--2---:R-:W-:-:S03]  /*56e90*/  MOV R192, R141 ;  /* 0x0000008d00c07202 */ /* 0x004fc60000000f00 */
[----:B------:R-:W2:Y:S01]  /*56ea0*/  LDL.LU R141, [R1+0x4384] ;  /* 0x00438400018d7983 */ /* 0x000ea20000300800 */
[----:B------:R-:W-:-:S03]  /*56eb0*/  IMAD.MOV.U32 R195, RZ, RZ, R88 ;  /* 0x000000ffffc37224 */ /* 0x000fc600078e0058 */
[----:B------:R-:W2:Y:S04]  /*56ec0*/  LDL.LU R145, [R1+0x4380] ;  /* 0x0043800001917983 */ /* 0x000ea80000300800 */
[----:B------:R-:W2:Y:S01]  /*56ed0*/  LDL.LU R144, [R1+0x437c] ;  /* 0x00437c0001907983 */ /* 0x000ea20000300800 */
[----:B------:R-:W-:Y:S02]  /*56ee0*/  IMAD.MOV.U32 R190, RZ, RZ, R165 ;  /* 0x000000ffffbe7224 */ /* 0x000fe400078e00a5 */
[----:B------:R-:W-:Y:S01]  /*56ef0*/  IMAD.MOV.U32 R189, RZ, RZ, R164 ;  /* 0x000000ffffbd7224 */ /* 0x000fe200078e00a4 */
[----:B------:R-:W2:Y:S01]  /*56f00*/  LDL.LU R88, [R1+0x4378] ;  /* 0x0043780001587983 */ /* 0x000ea20000300800 */
[----:B------:R-:W-:-:S03]  /*56f10*/  MOV R188, R89 ;  /* 0x0000005900bc7202 */ /* 0x000fc60000000f00 */
[----:B------:R-:W3:Y:S01]  /*56f20*/  LDL.LU R89, [R1+0x4374] ;  /* 0x0043740001597983 */ /* 0x000ee20000300800 */
[----:B------:R-:W-:-:S03]  /*56f30*/  IMAD.MOV.U32 R191, RZ, RZ, R252 ;  /* 0x000000ffffbf7224 */ /* 0x000fc600078e00fc */
[----:B------:R-:W4:Y:S04]  /*56f40*/  LDL.LU R164, [R1+0x4370] ;  /* 0x0043700001a47983 */ /* 0x000f280000300800 */
[----:B------:R-:W4:Y:S04]  /*56f50*/  LDL.LU R165, [R1+0x436c] ;  /* 0x00436c0001a57983 */ /* 0x000f280000300800 */
[----:B------:R-:W4:Y:S01]  /*56f60*/  LDL.LU R252, [R1+0x4368] ;  /* 0x0043680001fc7983 */ /* 0x000f220000300800 */
[----:B------:R-:W-:Y:S01]  /*56f70*/  IMAD.MOV.U32 R185, RZ, RZ, R76 ;  /* 0x000000ffffb97224 */ /* 0x000fe200078e004c */
[----:B------:R-:W-:Y:S01]  /*56f80*/  MOV R184, R77 ;  /* 0x0000004d00b87202 */ /* 0x000fe20000000f00 */
[----:B------:R-:W-:-:S02]  /*56f90*/  IMAD.MOV.U32 R167, RZ, RZ, R80 ;  /* 0x000000ffffa77224 */ /* 0x000fc400078e0050 */
[----:B------:R-:W-:Y:S01]  /*56fa0*/  IMAD.MOV.U32 R166, RZ, RZ, R81 ;  /* 0x000000ffffa67224 */ /* 0x000fe200078e0051 */
[----:B------:R-:W-:Y:S01]  /*56fb0*/  MOV R154, R169 ;  /* 0x000000a9009a7202 */ /* 0x000fe20000000f00 */
        /* <DEDUP_REMOVED lines=9> */
[----:B------:R-:W-:Y:S02]  /*57050*/  IMAD.MOV.U32 R159, RZ, RZ, R136 ;  /* 0x000000ffff9f7224 */ /* 0x000fe400078e0088 */
[----:B------:R-:W-:Y:S02]  /*57060*/  IMAD.MOV.U32 R186, RZ, RZ, R37 ;  /* 0x000000ffffba7224 */ /* 0x000fe400078e0025 */
[----:B------:R-:W-:Y:S01]  /*57070*/  IMAD.MOV.U32 R187, RZ, RZ, R36 ;  /* 0x000000ffffbb7224 */ /* 0x000fe200078e0024 */
[----:B------:R-:W-:Y:S04]  /*57080*/  LDS R37, [R2+UR9+0x24000] ;  /* 0x0240000902257984 */ /* 0x000fe80008000800 */
[----:B------:R-:W-:Y:S01]  /*57090*/  LDS R36, [R0+UR9+0x24000] ;  /* 0x0240000900247984 */ /* 0x000fe20008000800 */
[----:B--2---:R-:W-:-:S02]  /*570a0*/  IMAD.MOV.U32 R223, RZ, RZ, R88 ;  /* 0x000000ffffdf7224 */ /* 0x004fc400078e0058 */
[----:B---3--:R-:W-:Y:S02]  /*570b0*/  IMAD.MOV.U32 R222, RZ, RZ, R89 ;  /* 0x000000ffffde7224 */ /* 0x008fe400078e0059 */
[----:B----4-:R-:W-:Y:S01]  /*570c0*/  IMAD.MOV.U32 R221, RZ, RZ, R164 ;  /* 0x000000ffffdd7224 */ /* 0x010fe200078e00a4 */
[----:B------:R-:W-:Y:S01]  /*570d0*/  MOV R164, R85 ;  /* 0x0000005500a47202 */ /* 0x000fe20000000f00 */
[----:B------:R-:W1:Y:S04]  /*570e0*/  LDSM.16.M88.4 R96, [R252+UR10+0x80] ;  /* 0x0000800afc60783b */ /* 0x000e680008000200 */
[----:B------:R-:W2:Y:S01]  /*570f0*/  LDSM.16.M88.4 R100, [R252+UR10+0x880] ;  /* 0x0008800afc64783b */ /* 0x000ea20008000200 */
[----:B------:R-:W-:-:S03]  /*57100*/  MOV R220, R165 ;  /* 0x000000a500dc7202 */ /* 0x000fc60000000f00 */
[----:B------:R-:W3:Y:S01]  /*57110*/  LDSM.16.M88.4 R76, [R252+UR10+0x1080] ;  /* 0x0010800afc4c783b */ /* 0x000ee20008000200 */
[----:B------:R-:W-:-:S03]  /*57120*/  IMAD.MOV.U32 R165, RZ, RZ, R84 ;  /* 0x000000ffffa57224 */ /* 0x000fc600078e0054 */
[----:B------:R-:W4:Y:S04]  /*57130*/  LDSM.16.M88.4 R80, [R252+UR10+0x1880] ;  /* 0x0018800afc50783b */ /* 0x000f280008000200 */
[----:B------:R-:W3:Y:S04]  /*57140*/  LDSM.16.M88.4 R84, [R252+UR10+0x2080] ;  /* 0x0020800afc54783b */ /* 0x000ee80008000200 */
[----:B------:R-:W4:Y:S01]  /*57150*/  LDSM.16.M88.4 R88, [R252+UR10+0x2880] ;  /* 0x0028800afc58783b */ /* 0x000f220008000200 */
[----:B------:R-:W-:Y:S01]  /*57160*/  HMMA.1688.F32.TF32 R220, R104, R146, R220 ;  /* 0x0000009268dc723c */ /* 0x000fe200000810dc */
[----:B------:R-:W-:Y:S01]  /*57170*/  MOV R146, R141 ;  /* 0x0000008d00927202 */ /* 0x000fe20000000f00 */
[----:B------:R-:W-:-:S07]  /*57180*/  IMAD.MOV.U32 R147, RZ, RZ, R140 ;  /* 0x000000ffff937224 */ /* 0x000fce00078e008c */
[C---:B------:R-:W-:Y:S01]  /*57190*/  HMMA.1688.F32.TF32 R140, R104.reuse, R142, R144 ;  /* 0x0000008e688c723c */ /* 0x040fe20000081090 */
[----:B------:R-:W-:Y:S01]  /*571a0*/  IMAD.MOV.U32 R158, RZ, RZ, R137 ;  /* 0x000000ffff9e7224 */ /* 0x000fe200078e0089 */
[----:B-1----:R-:W-:Y:S04]  /*571b0*/  STL [R1+0x4220], R98 ;  /* 0x0042206201007387 */ /* 0x002fe80000100800 */
[----:B------:R-:W-:Y:S04]  /*571c0*/  STL [R1+0x421c], R99 ;  /* 0x00421c6301007387 */ /* 0x000fe80000100800 */
[----:B--2---:R-:W-:Y:S04]  /*571d0*/  STL [R1+0x4214], R102 ;  /* 0x0042146601007387 */ /* 0x004fe80000100800 */
[----:B------:R-:W-:Y:S04]  /*571e0*/  STL [R1+0x4210], R103 ;  /* 0x0042106701007387 */ /* 0x000fe80000100800 */
[----:B---3--:R-:W-:Y:S04]  /*571f0*/  STL [R1+0x4224], R78 ;  /* 0x0042244e01007387 */ /* 0x008fe80000100800 */
[----:B------:R-:W-:Y:S04]  /*57200*/  STL [R1+0x4218], R79 ;  /* 0x0042184f01007387 */ /* 0x000fe80000100800 */
[----:B----4-:R-:W-:Y:S04]  /*57210*/  STL [R1+0x4228], R82 ;  /* 0x0042285201007387 */ /* 0x010fe80000100800 */
[----:B------:R-:W-:Y:S04]  /*57220*/  STL [R1+0x420c], R83 ;  /* 0x00420c5301007387 */ /* 0x000fe80000100800 */
[----:B------:R-:W-:Y:S04]  /*57230*/  STL [R1+0x422c], R86 ;  /* 0x00422c5601007387 */ /* 0x000fe80000100800 */
[----:B------:R-:W-:Y:S04]  /*57240*/  STL [R1+0x4208], R87 ;  /* 0x0042085701007387 */ /* 0x000fe80000100800 */
[----:B------:R-:W-:Y:S04]  /*57250*/  STL [R1+0x4230], R90 ;  /* 0x0042305a01007387 */ /* 0x000fe80000100800 */
[----:B------:R-:W-:Y:S04]  /*57260*/  STL [R1+0x4204], R91 ;  /* 0x0042045b01007387 */ /* 0x000fe80000100800 */
[----:B------:R-:W-:Y:S01]  /*57270*/  STL.64 [R1+0xab0], R220 ;  /* 0x000ab0dc01007387 */ /* 0x000fe20000100a00 */
[C---:B------:R-:W-:Y:S03]  /*57280*/  HMMA.1688.F32.TF32 R144, R104.reuse, R138, R156 ;  /* 0x0000008a6890723c */ /* 0x040fe6000008109c */
[----:B------:R1:W-:Y:S04]  /*57290*/  STL.64 [R1+0xab8], R222 ;  /* 0x000ab8de01007387 */ /* 0x0003e80000100a00 */
[----:B------:R-:W-:Y:S01]  /*572a0*/  LDSM.16.M88.4 R156, [R252+UR10+0x5880] ;  /* 0x0058800afc9c783b */ /* 0x000fe20008000200 */
[C---:B------:R-:W-:Y:S03]  /*572b0*/  HMMA.1688.F32.TF32 R136, R104.reuse, R130, R164 ;  /* 0x000000826888723c */ /* 0x040fe600000810a4 */
[----:B------:R-:W-:Y:S04]  /*572c0*/  LDSM.16.M88.4 R164, [R252+UR10+0xf880] ;  /* 0x00f8800afca4783b */ /* 0x000fe80008000200 */
[----:B-1----:R-:W2:Y:S04]  /*572d0*/  LDL.LU.64 R222, [R1+0x4360] ;  /* 0x0043600001de7983 */ /* 0x002ea80000300a00 */
[----:B------:R-:W2:Y:S04]  /*572e0*/  LDL.LU.64 R220, [R1+0x4358] ;  /* 0x0043580001dc7983 */ /* 0x000ea80000300a00 */
[----:B------:R-:W-:Y:S04]  /*572f0*/  STL.64 [R1+0xe50], R140 ;  /* 0x000e508c01007387 */ /* 0x000fe80000100a00 */
[----:B------:R1:W-:Y:S01]  /*57300*/  STL.64 [R1+0xe58], R142 ;  /* 0x000e588e01007387 */ /* 0x0003e20000100a00 */
[C---:B------:R-:W-:Y:S08]  /*57310*/  HMMA.1688.F32.TF32 R128, R104.reuse, R122, R148 ;  /* 0x0000007a6880723c */ /* 0x040ff00000081094 */
[C---:B-1----:R-:W-:Y:S01]  /*57320*/  HMMA.1688.F32.TF32 R140, R104.reuse, R134, R160 ;  /* 0x00000086688c723c */ /* 0x042fe200000810a0 */
[----:B------:R-:W-:Y:S04]  /*57330*/  STL.64 [R1+0xe40], R144 ;  /* 0x000e409001007387 */ /* 0x000fe80000100a00 */
[----:B------:R-:W-:Y:S03]  /*57340*/  LDSM.16.M88.4 R148, [R252+UR10+0x6880] ;  /* 0x0068800afc94783b */ /* 0x000fe60008000200 */
[C---:B------:R-:W-:Y:S08]  /*57350*/  HMMA.1688.F32.TF32 R132, R104.reuse, R126, R168 ;  /* 0x0000007e6884723c */ /* 0x040ff000000810a8 */
[C---:B------:R-:W-:Y:S01]  /*57360*/  HMMA.1688.F32.TF32 R120, R104.reuse, R74, R184 ;  /* 0x0000004a6878723c */ /* 0x040fe200000810b8 */
[----:B------:R-:W-:Y:S04]  /*57370*/  STL.64 [R1+0xe48], R146 ;  /* 0x000e489201007387 */ /* 0x000fe80000100a00 */
[----:B------:R-:W-:Y:S03]  /*57380*/  LDSM.16.M88.4 R160, [R252+UR10+0xf080] ;  /* 0x00f0800afca0783b */ /* 0x000fe60008000200 */
        /* <DEDUP_REMOVED lines=14> */
[C---:B---3--:R-:W-:Y:S03]  /*57470*/  HMMA.1688.F32.TF32 R124, R104.reuse, R34, R192 ;  /* 0x00000022687c723c */ /* 0x048fe600000810c0 */
[----:B------:R-:W-:Y:S04]  /*57480*/  LDSM.16.M88.4 R168, [R252+UR10+0x5080] ;  /* 0x0050800afca8783b */ /* 0x000fe80008000200 */
[----:B------:R-:W-:Y:S01]  /*57490*/  LDSM.16.M88.4 R152, [R252+UR10+0x6080] ;  /* 0x0060800afc98783b */ /* 0x000fe20008000200 */
[C---:B-1----:R-:W-:Y:S03]  /*574a0*/  HMMA.1688.F32.TF32 R120, R104.reuse, R18, R224 ;  /* 0x000000126878723c */ /* 0x042fe600000810e0 */
[----:B------:R-:W-:Y:S04]  /*574b0*/  LDSM.16.M88.4 R144, [R252+UR10+0x7080] ;  /* 0x0070800afc90783b */ /* 0x000fe80008000200 */
        /* <DEDUP_REMOVED lines=10> */
[----:B-1----:R-:W-:Y:S03]  /*57560*/  HMMA.1688.F32.TF32 R120, R104, R6, R236 ;  /* 0x000000066878723c */ /* 0x002fe600000810ec */
[----:B------:R-:W-:Y:S05]  /*57570*/  LDSM.16.M88.4 R140, [R252+UR10+0xe880] ;  /* 0x00e8800afc8c783b */ /* 0x000fea0008000200 */
        /* <DEDUP_REMOVED lines=11> */
[----:B------:R-:W-:Y:S01]  /*57630*/  HMMA.1688.F32.TF32 R112, R36, R84, R112 ;  /* 0x000000542470723c */ /* 0x000fe20000081070 */
[----:B------:R-:W-:Y:S01]  /*57640*/  MOV R242, R21 ;  /* 0x0000001500f27202 */ /* 0x000fe20000000f00 */
[----:B------:R-:W-:-:S02]  /*57650*/  IMAD.MOV.U32 R243, RZ, RZ, R20 ;  /* 0x000000fffff37224 */ /* 0x000fc400078e0014 */
[----:B------:R-:W-:Y:S02]  /*57660*/  IMAD.MOV.U32 R236, RZ, RZ, R17 ;  /* 0x000000ffffec7224 */ /* 0x000fe400078e0011 */
[----:B------:R-:W-:Y:S01]  /*57670*/  IMAD.MOV.U32 R237, RZ, RZ, R16 ;  /* 0x000000ffffed7224 */ /* 0x000fe200078e0010 */
[----:B------:R-:W-:Y:S01]  /*57680*/  MOV R238, R13 ;  /* 0x0000000d00ee7202 */ /* 0x000fe20000000f00 */
[----:B-1----:R-:W-:Y:S01]  /*57690*/  HMMA.1688.F32.TF32 R104, R36, R80, R116 ;  /* 0x000000502468723c */ /* 0x002fe20000081074 */
[----:B------:R-:W-:Y:S01]  /*576a0*/  MOV R246, R57 ;  /* 0x0000003900f67202 */ /* 0x000fe20000000f00 */
[----:B------:R-:W-:Y:S01]  /*576b0*/  IMAD.MOV.U32 R247, RZ, RZ, R56 ;  /* 0x000000fffff77224 */ /* 0x000fe200078e0038 */
[----:B------:R-:W-:Y:S01]  /*576c0*/  STL.64 [R1+0xd70], R124 ;  /* 0x000d707c01007387 */ /* 0x000fe20000100a00 */
[----:B------:R-:W-:Y:S02]  /*576d0*/  IMAD.MOV.U32 R244, RZ, RZ, R61 ;  /* 0x000000fffff47224 */ /* 0x000fe400078e003d */
[----:B------:R-:W-:Y:S01]  /*576e0*/  IMAD.MOV.U32 R245, RZ, RZ, R60 ;  /* 0x000000fffff57224 */ /* 0x000fe200078e003c */
[----:B------:R-:W1:Y:S01]  /*576f0*/  LDSM.16.M88.4 R56, [R252+UR10+0x3080] ;  /* 0x0030800afc38783b */ /* 0x000e620008000200 */
[----:B------:R-:W-:Y:S01]  /*57700*/  MOV R250, R65 ;  /* 0x0000004100fa7202 */ /* 0x000fe20000000f00 */
[----:B------:R-:W-:-:S02]  /*57710*/  IMAD.MOV.U32 R251, RZ, RZ, R64 ;  /* 0x000000fffffb7224 */ /* 0x000fc400078e0040 */
[----:B------:R-:W-:Y:S01]  /*57720*/  STL.64 [R1+0xd78], R126 ;  /* 0x000d787e01007387 */ /* 0x000fe20000100a00 */
[----:B------:R-:W-:-:S03]  /*57730*/  IMAD.MOV.U32 R248, RZ, RZ, R69 ;  /* 0x000000fffff87224 */ /* 0x000fc600078e0045 */
[----:B------:R-:W3:Y:S01]  /*57740*/  LDSM.16.M88.4 R60, [R252+UR10+0x3880] ;  /* 0x0038800afc3c783b */ /* 0x000ee20008000200 */
[----:B------:R-:W-:-:S03]  /*57750*/  IMAD.MOV.U32 R249, RZ, RZ, R68 ;  /* 0x000000fffff97224 */ /* 0x000fc600078e0044 */
[----:B------:R-:W-:Y:S04]  /*57760*/  STL.64 [R1+0xd90], R120 ;  /* 0x000d907801007387 */ /* 0x000fe80000100a00 */
[----:B------:R-:W-:Y:S04]  /*57770*/  STL.64 [R1+0xd98], R122 ;  /* 0x000d987a01007387 */ /* 0x000fe80000100a00 */
[----:B------:R-:W4:Y:S04]  /*57780*/  LDSM.16.M88.4 R64, [R252+UR10+0x4080] ;  /* 0x0040800afc40783b */ /* 0x000f280008000200 */
[----:B------:R-:W-:Y:S04]  /*57790*/  STL.64 [R1+0xe00], R104 ;  /* 0x000e006801007387 */ /* 0x000fe80000100a00 */
[----:B------:R1:W-:Y:S04]  /*577a0*/  STL.64 [R1+0xe08], R106 ;  /* 0x000e086a01007387 */ /* 0x0003e80000100a00 */
[----:B------:R-:W2:Y:S01]  /*577b0*/  LDSM.16.M88.4 R68, [R252+UR10+0x4880] ;  /* 0x0048800afc44783b */ /* 0x000ea20008000200 */
[----:B------:R-:W-:-:S03]  /*577c0*/  IMAD.MOV.U32 R239, RZ, RZ, R12 ;  /* 0x000000ffffef7224 */ /* 0x000fc600078e000c */
[----:B------:R-:W2:Y:S01]  /*577d0*/  LDSM.16.M88.4 R20, [R252+UR10+0x7880] ;  /* 0x0078800afc14783b */ /* 0x000ea20008000200 */
[----:B-1----:R-:W-:Y:S03]  /*577e0*/  HMMA.1688.F32.TF32 R104, R36, R88, R108 ;  /* 0x000000582468723c */ /* 0x002fe6000008106c */
[----:B------:R-:W1:Y:S01]  /*577f0*/  LDSM.16.M88.4 R16, [R252+UR10+0x8080] ;  /* 0x0080800afc10783b */ /* 0x000e620008000200 */
[----:B------:R-:W-:Y:S02]  /*57800*/  IMAD.MOV.U32 R232, RZ, RZ, R9 ;  /* 0x000000ffffe87224 */ /* 0x000fe400078e0009 */
[----:B------:R-:W-:Y:S01]  /*57810*/  IMAD.MOV.U32 R233, RZ, RZ, R8 ;  /* 0x000000ffffe97224 */ /* 0x000fe200078e0008 */
[----:B------:R-:W1:Y:S01]  /*57820*/  LDSM.16.M88.4 R12, [R252+UR10+0x8880] ;  /* 0x0088800afc0c783b */ /* 0x000e620008000200 */
[----:B------:R-:W-:Y:S01]  /*57830*/  MOV R234, R5 ;  /* 0x0000000500ea7202 */ /* 0x000fe20000000f00 */
[----:B------:R-:W-:-:S02]  /*57840*/  IMAD.MOV.U32 R235, RZ, RZ, R4 ;  /* 0x000000ffffeb7224 */ /* 0x000fc400078e0004 */
[----:B------:R-:W-:Y:S04]  /*57850*/  STL.64 [R1+0xe30], R112 ;  /* 0x000e307001007387 */ /* 0x000fe80000100a00 */
[----:B------:R-:W1:Y:S04]  /*57860*/  LDSM.16.M88.4 R8, [R252+UR10+0x9080] ;  /* 0x0090800afc08783b */ /* 0x000e680008000200 */
[----:B------:R-:W-:Y:S04]  /*57870*/  STL.64 [R1+0xe38], R114 ;  /* 0x000e387201007387 */ /* 0x000fe80000100a00 */
[----:B------:R-:W-:Y:S04]  /*57880*/  STL.64 [R1+0xe20], R104 ;  /* 0x000e206801007387 */ /* 0x000fe80000100a00 */
[----:B------:R-:W1:Y:S04]  /*57890*/  LDSM.16.M88.4 R4, [R252+UR10+0x9880] ;  /* 0x0098800afc04783b */ /* 0x000e680008000200 */
[----:B------:R-:W-:Y:S04]  /*578a0*/  STL.64 [R1+0xe28], R106 ;  /* 0x000e286a01007387 */ /* 0x000fe80000100a00 */
[----:B------:R-:W1:Y:S04]  /*578b0*/  LDSM.16.M88.4 R104, [R252+UR10+0xa080] ;  /* 0x00a0800afc68783b */ /* 0x000e680008000200 */
[----:B------:R-:W1:Y:S04]  /*578c0*/  LDSM.16.M88.4 R108, [R252+UR10+0xa880] ;  /* 0x00a8800afc6c783b */ /* 0x000e680008000200 */
[----:B------:R-:W1:Y:S04]  /*578d0*/  LDSM.16.M88.4 R112, [R252+UR10+0xb080] ;  /* 0x00b0800afc70783b */ /* 0x000e680008000200 */
[----:B------:R-:W1:Y:S04]  /*578e0*/  LDSM.16.M88.4 R116, [R252+UR10+0xb880] ;  /* 0x00b8800afc74783b */ /* 0x000e680008000200 */
[----:B------:R-:W1:Y:S04]  /*578f0*/  LDSM.16.M88.4 R120, [R252+UR10+0xc080] ;  /* 0x00c0800afc78783b */ /* 0x000e680008000200 */
[----:B------:R-:W1:Y:S04]  /*57900*/  LDSM.16.M88.4 R124, [R252+UR10+0xc880] ;  /* 0x00c8800afc7c783b */ /* 0x000e680008000200 */
[----:B------:R-:W-:Y:S04]  /*57910*/  STL [R1+0x4238], R58 ;  /* 0x0042383a01007387 */ /* 0x000fe80000100800 */
[----:B------:R-:W1:Y:S04]  /*57920*/  LDSM.16.M88.4 R128, [R252+UR10+0xd080] ;  /* 0x00d0800afc80783b */ /* 0x000e680008000200 */
[----:B------:R-:W-:Y:S04]  /*57930*/  STL [R1+0x4234], R59 ;  /* 0x0042343b01007387 */ /* 0x000fe80000100800 */
[----:B---3--:R3:W-:Y:S04]  /*57940*/  STL [R1+0x4240], R62 ;  /* 0x0042403e01007387 */ /* 0x0087e80000100800 */
[----:B------:R1:W-:Y:S04]  /*57950*/  STL [R1+0x423c], R63 ;  /* 0x00423c3f01007387 */ /* 0x0003e80000100800 */
[----:B----4-:R-:W-:Y:S04]  /*57960*/  STL [R1+0x4248], R66 ;  /* 0x0042484201007387 */ /* 0x010fe80000100800 */
[----:B------:R-:W-:Y:S04]  /*57970*/  STL [R1+0x4244], R67 ;  /* 0x0042444301007387 */ /* 0x000fe80000100800 */
[----:B--2---:R2:W-:Y:S04]  /*57980*/  STL [R1+0x424c], R70 ;  /* 0x00424c4601007387 */ /* 0x0045e80000100800 */
[----:B------:R-:W-:Y:S04]  /*57990*/  STL [R1+0x4200], R71 ;  /* 0x0042004701007387 */ /* 0x000fe80000100800 */
[----:B------:R-:W-:Y:S04]  /*579a0*/  STL [R1+0x41fc], R170 ;  /* 0x0041fcaa01007387 */ /* 0x000fe80000100800 */
[----:B------:R-:W-:Y:S04]  /*579b0*/  STL [R1+0x41f8], R171 ;  /* 0x0041f8ab01007387 */ /* 0x000fe80000100800 */
[----:B------:R-:W-:Y:S04]  /*579c0*/  STL [R1+0x41e8], R158 ;  /* 0x0041e89e01007387 */ /* 0x000fe80000100800 */
[----:B------:R-:W-:Y:S04]  /*579d0*/  STL [R1+0x41e4], R159 ;  /* 0x0041e49f01007387 */ /* 0x000fe80000100800 */
[----:B------:R-:W-:Y:S01]  /*579e0*/  STL [R1+0x41dc], R154 ;  /* 0x0041dc9a01007387 */ /* 0x000fe20000100800 */
[----:B------:R-:W-:Y:S03]  /*579f0*/  HMMA.1688.F32.TF32 R184, R36, R60, R236 ;  /* 0x0000003c24b8723c */ /* 0x000fe600000810ec */
[----:B------:R-:W-:Y:S04]  /*57a00*/  STL [R1+0x41d8], R155 ;  /* 0x0041d89b01007387 */ /* 0x000fe80000100800 */
[----:B------:R-:W-:Y:S04]  /*57a10*/  STL [R1+0x41ec], R150 ;  /* 0x0041ec9601007387 */ /* 0x000fe80000100800 */
[----:B------:R-:W-:Y:S04]  /*57a20*/  STL [R1+0x41e0], R151 ;  /* 0x0041e09701007387 */ /* 0x000fe80000100800 */
[----:B------:R-:W-:Y:S04]  /*57a30*/  STL [R1+0x41f4], R146 ;  /* 0x0041f49201007387 */ /* 0x000fe80000100800 */
[----:B------:R-:W-:Y:S04]  /*57a40*/  STL [R1+0x41f0], R147 ;  /* 0x0041f09301007387 */ /* 0x000fe80000100800 */
[----:B------:R-:W-:Y:S04]  /*57a50*/  STL [R1+0x4078], R22 ;  /* 0x0040781601007387 */ /* 0x000fe80000100800 */
[----:B------:R-:W-:Y:S04]  /*57a60*/  STL [R1+0x4074], R23 ;  /* 0x0040741701007387 */ /* 0x000fe80000100800 */
[----:B-1----:R-:W-:Y:S04]  /*57a70*/  STL [R1+0x4070], R18 ;  /* 0x0040701201007387 */ /* 0x002fe80000100800 */
[----:B------:R-:W-:Y:S04]  /*57a80*/  STL [R1+0x406c], R19 ;  /* 0x00406c1301007387 */ /* 0x000fe80000100800 */
[----:B------:R-:W-:Y:S04]  /*57a90*/  STL [R1+0x4064], R14 ;  /* 0x0040640e01007387 */ /* 0x000fe80000100800 */
[----:B------:R-:W-:Y:S04]  /*57aa0*/  STL [R1+0x4060], R15 ;  /* 0x0040600f01007387 */ /* 0x000fe80000100800 */
[----:B------:R-:W-:Y:S04]  /*57ab0*/  STL [R1+0x407c], R10 ;  /* 0x00407c0a01007387 */ /* 0x000fe80000100800 */
[----:B------:R-:W-:Y:S01]  /*57ac0*/  STL [R1+0x4068], R11 ;  /* 0x0040680b01007387 */ /* 0x000fe20000100800 */
[----:B------:R-:W-:-:S03]  /*57ad0*/  IMAD.MOV.U32 R240, RZ, RZ, R33 ;  /* 0x000000fffff07224 */ /* 0x000fc600078e0021 */
[----:B------:R-:W-:Y:S01]  /*57ae0*/  STL [R1+0x4084], R6 ;  /* 0x0040840601007387 */ /* 0x000fe20000100800 */
[----:B------:R-:W-:-:S03]  /*57af0*/  IMAD.MOV.U32 R241, RZ, RZ, R32 ;  /* 0x000000fffff17224 */ /* 0x000fc600078e0020 */
[----:B------:R-:W-:Y:S04]  /*57b00*/  STL [R1+0x4080], R7 ;  /* 0x0040800701007387 */ /* 0x000fe80000100800 */
[----:B------:R-:W-:Y:S04]  /*57b10*/  STL [R1+0x408c], R106 ;  /* 0x00408c6a01007387 */ /* 0x000fe80000100800 */
[----:B------:R-:W-:Y:S04]  /*57b20*/  STL [R1+0x4088], R107 ;  /* 0x0040886b01007387 */ /* 0x000fe80000100800 */
[----:B------:R-:W-:Y:S01]  /*57b30*/  STL [R1+0x4094], R110 ;  /* 0x0040946e01007387 */ /* 0x000fe20000100800 */
[----:B------:R-:W-:Y:S03]  /*57b40*/  HMMA.1688.F32.TF32 R188, R36, R56, R232 ;  /* 0x0000003824bc723c */ /* 0x000fe600000810e8 */
[----:B------:R-:W-:Y:S01]  /*57b50*/  STL [R1+0x4090], R111 ;  /* 0x0040906f01007387 */ /* 0x000fe20000100800 */
[----:B---3--:R-:W-:-:S03]  /*57b60*/  IMAD.MOV.U32 R62, RZ, RZ, R184 ;  /* 0x000000ffff3e7224 */ /* 0x008fc600078e00b8 */
[----:B------:R-:W-:Y:S01]  /*57b70*/  STL [R1+0x409c], R114 ;  /* 0x00409c7201007387 */ /* 0x000fe20000100800 */
[----:B------:R-:W-:Y:S01]  /*57b80*/  IMAD.MOV.U32 R63, RZ, RZ, R185 ;  /* 0x000000ffff3f7224 */ /* 0x000fe200078e00b9 */
[----:B------:R-:W-:Y:S02]  /*57b90*/  MOV R58, R186 ;  /* 0x000000ba003a7202 */ /* 0x000fe40000000f00 */
[----:B------:R-:W-:Y:S01]  /*57ba0*/  STL [R1+0x4098], R115 ;  /* 0x0040987301007387 */ /* 0x000fe20000100800 */
[----:B------:R-:W-:-:S03]  /*57bb0*/  IMAD.MOV.U32 R59, RZ, RZ, R187 ;  /* 0x000000ffff3b7224 */ /* 0x000fc600078e00bb */
        /* <DEDUP_REMOVED lines=20> */
[----:B------:R-:W-:Y:S04]  /*57d00*/  STL.64 [R1+0xe10], R188 ;  /* 0x000e10bc01007387 */ /* 0x000fe80000100a00 */
[----:B------:R-:W-:Y:S04]  /*57d10*/  STL.64 [R1+0xe18], R190 ;  /* 0x000e18be01007387 */ /* 0x000fe80000100a00 */
[----:B------:R1:W-:Y:S04]  /*57d20*/  STL [R1+0xde0], R184 ;  /* 0x000de0b801007387 */ /* 0x0003e80000100800 */
[----:B------:R-:W3:Y:S04]  /*57d30*/  LDL.LU R224, [R1+0xa50] ;  /* 0x000a500001e07983 */ /* 0x000ee80000300800 */
[----:B------:R-:W3:Y:S04]  /*57d40*/  LDL.LU R225, [R1+0xa54] ;  /* 0x000a540001e17983 */ /* 0x000ee80000300800 */
[----:B------:R-:W3:Y:S04]  /*57d50*/  LDL.LU R226, [R1+0xa58] ;  /* 0x000a580001e27983 */ /* 0x000ee80000300800 */
[----:B------:R-:W3:Y:S04]  /*57d60*/  LDL.LU R227, [R1+0xa5c] ;  /* 0x000a5c0001e37983 */ /* 0x000ee80000300800 */
[----:B------:R-:W4:Y:S04]  /*57d70*/  LDL.LU R228, [R1+0xa40] ;  /* 0x000a400001e47983 */ /* 0x000f280000300800 */
[----:B------:R-:W4:Y:S04]  /*57d80*/  LDL.LU R229, [R1+0xa44] ;  /* 0x000a440001e57983 */ /* 0x000f280000300800 */
[----:B------:R-:W4:Y:S04]  /*57d90*/  LDL.LU R230, [R1+0xa48] ;  /* 0x000a480001e67983 */ /* 0x000f280000300800 */
[----:B------:R-:W4:Y:S01]  /*57da0*/  LDL.LU R231, [R1+0xa4c] ;  /* 0x000a4c0001e77983 */ /* 0x000f220000300800 */
[----:B--2---:R-:W-:Y:S01]  /*57db0*/  IMAD.MOV.U32 R70, RZ, RZ, R185 ;  /* 0x000000ffff467224 */ /* 0x004fe200078e00b9 */
[----:B------:R-:W-:Y:S01]  /*57dc0*/  MOV R67, R187 ;  /* 0x000000bb00437202 */ /* 0x000fe20000000f00 */
[----:B------:R-:W-:-:S02]  /*57dd0*/  IMAD.MOV.U32 R66, RZ, RZ, R186 ;  /* 0x000000ffff427224 */ /* 0x000fc400078e00ba */
[----:B-1----:R-:W-:Y:S01]  /*57de0*/  HMMA.1688.F32.TF32 R184, R36, R68, R244 ;  /* 0x0000004424b8723c */ /* 0x002fe200000810f4 */
[----:B------:R-:W2:Y:S04]  /*57df0*/  LDL.LU R244, [R1+0x520] ;  /* 0x0005200001f47983 */ /* 0x000ea80000300800 */
[----:B------:R-:W2:Y:S04]  /*57e00*/  LDL.LU R245, [R1+0x524] ;  /* 0x0005240001f57983 */ /* 0x000ea80000300800 */
[----:B------:R-:W2:Y:S04]  /*57e10*/  LDL.LU R246, [R1+0x528] ;  /* 0x0005280001f67983 */ /* 0x000ea80000300800 */
[----:B------:R-:W2:Y:S06]  /*57e20*/  LDL.LU R247, [R1+0x52c] ;  /* 0x00052c0001f77983 */ /* 0x000eac0000300800 */
[----:B------:R-:W-:Y:S01]  /*57e30*/  IMAD.MOV.U32 R90, RZ, RZ, R184 ;  /* 0x000000ffff5a7224 */ /* 0x000fe200078e00b8 */
[----:B------:R-:W-:Y:S01]  /*57e40*/  MOV R78, R187 ;  /* 0x000000bb004e7202 */ /* 0x000fe20000000f00 */
[----:B------:R-:W-:-:S02]  /*57e50*/  IMAD.MOV.U32 R86, RZ, RZ, R185 ;  /* 0x000000ffff567224 */ /* 0x000fc400078e00b9 */
[----:B------:R-:W-:Y:S02]  /*57e60*/  IMAD.MOV.U32 R82, RZ, RZ, R186 ;  /* 0x000000ffff527224 */ /* 0x000fe400078e00ba */
[----:B------:R-:W-:Y:S01]  /*57e70*/  HMMA.1688.F32.TF32 R184, R36, R168, R248 ;  /* 0x000000a824b8723c */ /* 0x000fe200000810f8 */
        /* <DEDUP_REMOVED lines=20> */
[----:B---3--:R-:W-:-:S15]  /*57fc0*/  HMMA.1688.F32.TF32 R184, R36, R156, R224 ;  /* 0x0000009c24b8723c */ /* 0x008fde00000810e0 */
[----:B------:R-:W-:-:S04]  /*57fd0*/  NOP ;  /* 0x0000000000007918 */ /* 0x000fc80000000000 */
[----:B------:R-:W-:Y:S01]  /*57fe0*/  IMAD.MOV.U32 R103, RZ, RZ, R184 ;  /* 0x000000ffff677224 */ /* 0x000fe200078e00b8 */
[----:B------:R-:W-:Y:S01]  /*57ff0*/  MOV R91, R187 ;  /* 0x000000bb005b7202 */ /* 0x000fe20000000f00 */
[----:B------:R-:W-:Y:S02]  /*58000*/  IMAD.MOV.U32 R83, RZ, RZ, R185 ;  /* 0x000000ffff537224 */ /* 0x000fe400078e00b9 */
[----:B------:R-:W-:Y:S02]  /*58010*/  IMAD.MOV.U32 R87, RZ, RZ, R186 ;  /* 0x000000ffff577224 */ /* 0x000fe400078e00ba */
[----:B----4-:R-:W-:-:S15]  /*58020*/  HMMA.1688.F32.TF32 R184, R36, R152, R228 ;  /* 0x0000009824b8723c */ /* 0x010fde00000810e4 */
[----:B------:R-:W-:-:S04]  /*58030*/  NOP ;  /* 0x0000000000007918 */ /* 0x000fc80000000000 */
[----:B------:R-:W-:Y:S01]  /*58040*/  IMAD.MOV.U32 R71, RZ, RZ, R184 ;  /* 0x000000ffff477224 */ /* 0x000fe200078e00b8 */
[----:B------:R2:W-:Y:S01]  /*58050*/  STL [R1+0xda4], R185 ;  /* 0x000da4b901007387 */ /* 0x0005e20000100800 */
[----:B------:R-:W-:Y:S02]  /*58060*/  IMAD.MOV.U32 R170, RZ, RZ, R186 ;  /* 0x000000ffffaa7224 */ /* 0x000fe400078e00ba */
[----:B------:R-:W-:Y:S02]  /*58070*/  IMAD.MOV.U32 R171, RZ, RZ, R187 ;  /* 0x000000ffffab7224 */ /* 0x000fe400078e00bb */
[----:B--2---:R-:W-:Y:S01]  /*58080*/  HMMA.1688.F32.TF32 R184, R36, R148, R244 ;  /* 0x0000009424b8723c */ /* 0x004fe200000810f4 */
[----:B------:R-:W2:Y:S04]  /*58090*/  LDL.LU R244, [R1+0x360] ;  /* 0x0003600001f47983 */ /* 0x000ea80000300800 */
[----:B------:R-:W2:Y:S04]  /*580a0*/  LDL.LU R245, [R1+0x364] ;  /* 0x0003640001f57983 */ /* 0x000ea80000300800 */
[----:B------:R-:W2:Y:S04]  /*580b0*/  LDL.LU R246, [R1+0x368] ;  /* 0x0003680001f67983 */ /* 0x000ea80000300800 */
[----:B------:R-:W2:Y:S06]  /*580c0*/  LDL.LU R247, [R1+0x36c] ;  /* 0x00036c0001f77983 */ /* 0x000eac0000300800 */
[----:B------:R-:W-:Y:S01]  /*580d0*/  MOV R146, R184 ;  /* 0x000000b800927202 */ /* 0x000fe20000000f00 */
[----:B------:R-:W-:-:S02]  /*580e0*/  IMAD.MOV.U32 R147, RZ, RZ, R185 ;  /* 0x000000ffff937224 */ /* 0x000fc400078e00b9 */
[----:B------:R-:W-:Y:S02]  /*580f0*/  IMAD.MOV.U32 R150, RZ, RZ, R186 ;  /* 0x000000ffff967224 */ /* 0x000fe400078e00ba */
[----:B------:R-:W-:Y:S02]  /*58100*/  IMAD.MOV.U32 R158, RZ, RZ, R187 ;  /* 0x000000ffff9e7224 */ /* 0x000fe400078e00bb */
[----:B------:R-:W-:Y:S01]  /*58110*/  HMMA.1688.F32.TF32 R184, R36, R144, R248 ;  /* 0x0000009024b8723c */ /* 0x000fe200000810f8 */
[----:B------:R-:W3:Y:S04]  /*58120*/  LDL.LU R248, [R1+0x350] ;  /* 0x0003500001f87983 */ /* 0x000ee80000300800 */
[----:B------:R-:W3:Y:S04]  /*58130*/  LDL.LU R249, [R1+0x354] ;  /* 0x0003540001f97983 */ /* 0x000ee80000300800 */
[----:B------:R-:W3:Y:S04]  /*58140*/  LDL.LU R250, [R1+0x358] ;  /* 0x0003580001fa7983 */ /* 0x000ee80000300800 */
[----:B------:R-:W3:Y:S06]  /*58150*/  LDL.LU R251, [R1+0x35c] ;  /* 0x00035c0001fb7983 */ /* 0x000eec0000300800 */
[----:B------:R-:W-:Y:S01]  /*58160*/  MOV R159, R184 ;  /* 0x000000b8009f7202 */ /* 0x000fe20000000f00 */
[----:B------:R-:W-:-:S02]  /*58170*/  IMAD.MOV.U32 R151, RZ, RZ, R185 ;  /* 0x000000ffff977224 */ /* 0x000fc400078e00b9 */
[----:B------:R-:W-:Y:S02]  /*58180*/  IMAD.MOV.U32 R154, RZ, RZ, R186 ;  /* 0x000000ffff9a7224 */ /* 0x000fe400078e00ba */
[----:B------:R-:W-:Y:S02]  /*58190*/  IMAD.MOV.U32 R155, RZ, RZ, R187 ;  /* 0x000000ffff9b7224 */ /* 0x000fe400078e00bb */
[C---:B------:R-:W-:Y:S08]  /*581a0*/  HMMA.1688.F32.TF32 R184, R36.reuse, R20, R232 ;  /* 0x0000001424b8723c */ /* 0x040ff000000810e8 */
[C---:B------:R-:W-:Y:S11]  /*581b0*/  HMMA.1688.F32.TF32 R188, R36.reuse, R16, R236 ;  /* 0x0000001024bc723c */ /* 0x040ff600000810ec */
[----:B------:R-:W-:Y:S01]  /*581c0*/  IMAD.MOV.U32 R167, RZ, RZ, R187 ;  /* 0x000000ffffa77224 */ /* 0x000fe200078e00bb */
[----:B------:R-:W-:Y:S01]  /*581d0*/  MOV R166, R186 ;  /* 0x000000ba00a67202 */ /* 0x000fe20000000f00 */
[----:B------:R1:W-:Y:S04]  /*581e0*/  STL.64 [R1+0xd50], R184 ;  /* 0x000d50b801007387 */ /* 0x0003e80000100a00 */
[----:B------:R-:W-:Y:S04]  /*581f0*/  STL [R1+0x40ec], R167 ;  /* 0x0040eca701007387 */ /* 0x000fe80000100800 */
[----:B------:R4:W-:Y:S04]  /*58200*/  STL [R1+0x40e8], R166 ;  /* 0x0040e8a601007387 */ /* 0x0009e80000100800 */
[----:B------:R-:W-:Y:S04]  /*58210*/  STL.64 [R1+0xd40], R188 ;  /* 0x000d40bc01007387 */ /* 0x000fe80000100a00 */
[----:B------:R-:W-:Y:S04]  /*58220*/  STL.64 [R1+0xd48], R190 ;  /* 0x000d48be01007387 */ /* 0x000fe80000100a00 */
[----:B------:R-:W3:Y:S04]  /*58230*/  LDL.LU R236, [R1+0x340] ;  /* 0x0003400001ec7983 */ /* 0x000ee80000300800 */
[----:B------:R-:W3:Y:S04]  /*58240*/  LDL.LU R237, [R1+0x344] ;  /* 0x0003440001ed7983 */ /* 0x000ee80000300800 */
[----:B------:R-:W3:Y:S04]  /*58250*/  LDL.LU R238, [R1+0x348] ;  /* 0x0003480001ee7983 */ /* 0x000ee80000300800 */
[----:B------:R-:W3:Y:S01]  /*58260*/  LDL.LU R239, [R1+0x34c] ;  /* 0x00034c0001ef7983 */ /* 0x000ee20000300800 */
[----:B-1----:R-:W-:Y:S03]  /*58270*/  HMMA.1688.F32.TF32 R184, R36, R12, R240 ;  /* 0x0000000c24b8723c */ /* 0x002fe600000810f0 */
[----:B------:R-:W3:Y:S04]  /*58280*/  LDL.LU R240, [R1+0x320] ;  /* 0x0003200001f07983 */ /* 0x000ee80000300800 */
[----:B------:R-:W3:Y:S04]  /*58290*/  LDL.LU R241, [R1+0x324] ;  /* 0x0003240001f17983 */ /* 0x000ee80000300800 */
[----:B------:R-:W3:Y:S04]  /*582a0*/  LDL.LU R242, [R1+0x328] ;  /* 0x0003280001f27983 */ /* 0x000ee80000300800 */
[----:B------:R-:W3:Y:S04]  /*582b0*/  LDL.LU R243, [R1+0x32c] ;  /* 0x00032c0001f37983 */ /* 0x000ee80000300800 */
[----:B------:R-:W-:Y:S01]  /*582c0*/  IMAD.MOV.U32 R162, RZ, RZ, R184 ;  /* 0x000000ffffa27224 */ /* 0x000fe200078e00b8 */
[----:B------:R-:W-:Y:S01]  /*582d0*/  MOV R142, R186 ;  /* 0x000000ba008e7202 */ /* 0x000fe20000000f00 */
[----:B------:R-:W-:-:S02]  /*582e0*/  IMAD.MOV.U32 R163, RZ, RZ, R185 ;  /* 0x000000ffffa37224 */ /* 0x000fc400078e00b9 */
[----:B------:R-:W-:-:S05]  /*582f0*/  IMAD.MOV.U32 R143, RZ, RZ, R187 ;  /* 0x000000ffff8f7224 */ /* 0x000fca00078e00bb */
[----:B------:R-:W-:Y:S04]  /*58300*/  STL [R1+0x40fc], R143 ;  /* 0x0040fc8f01007387 */ /* 0x000fe80000100800 */
[----:B------:R-:W-:Y:S04]  /*58310*/  STL [R1+0x40f8], R142 ;  /* 0x0040f88e01007387 */ /* 0x000fe80000100800 */
[----:B------:R-:W-:Y:S04]  /*58320*/  STL [R1+0x40f4], R163 ;  /* 0x0040f4a301007387 */ /* 0x000fe80000100800 */
[----:B------:R-:W-:Y:S01]  /*58330*/  STL [R1+0x40f0], R162 ;  /* 0x0040f0a201007387 */ /* 0x000fe20000100800 */
[----:B--2---:R-:W-:-:S15]  /*58340*/  HMMA.1688.F32.TF32 R184, R36, R8, R244 ;  /* 0x0000000824b8723c */ /* 0x004fde00000810f4 */
[----:B------:R-:W-:-:S04]  /*58350*/  NOP ;  /* 0x0000000000007918 */ /* 0x000fc80000000000 */
[----:B------:R3:W-:Y:S04]  /*58360*/  STL.64 [R1+0xd20], R184 ;  /* 0x000d20b801007387 */ /* 0x0007e80000100a00 */
[----:B------:R-:W2:Y:S04]  /*58370*/  LDL.LU R244, [R1+0x310] ;  /* 0x0003100001f47983 */ /* 0x000ea80000300800 */
[----:B------:R-:W2:Y:S04]  /*58380*/  LDL.LU R245, [R1+0x314] ;  /* 0x0003140001f57983 */ /* 0x000ea80000300800 */
[----:B------:R-:W2:Y:S04]  /*58390*/  LDL.LU R246, [R1+0x318] ;  /* 0x0003180001f67983 */ /* 0x000ea80000300800 */
[----:B------:R-:W2:Y:S01]  /*583a0*/  LDL.LU R247, [R1+0x31c] ;  /* 0x00031c0001f77983 */ /* 0x000ea20000300800 */
[----:B----4-:R-:W-:-:S02]  /*583b0*/  IMAD.MOV.U32 R166, RZ, RZ, R187 ;  /* 0x000000ffffa67224 */ /* 0x010fc400078e00bb */
[----:B------:R-:W-:Y:S02]  /*583c0*/  IMAD.MOV.U32 R167, RZ, RZ, R186 ;  /* 0x000000ffffa77224 */ /* 0x000fe400078e00ba */
[----:B---3--:R-:W-:Y:S01]  /*583d0*/  HMMA.1688.F32.TF32 R184, R36, R4, R248 ;  /* 0x0000000424b8723c */ /* 0x008fe200000810f8 */
[----:B------:R-:W-:Y:S04]  /*583e0*/  STL [R1+0x4104], R166 ;  /* 0x004104a601007387 */ /* 0x000fe80000100800 */
[----:B------:R1:W-:Y:S04]  /*583f0*/  STL [R1+0x4100], R167 ;  /* 0x004100a701007387 */ /* 0x0003e80000100800 */
[----:B------:R-:W3:Y:S04]  /*58400*/  LDL.LU R248, [R1+0x300] ;  /* 0x0003000001f87983 */ /* 0x000ee80000300800 */
[----:B------:R-:W3:Y:S04]  /*58410*/  LDL.LU R249, [R1+0x304] ;  /* 0x0003040001f97983 */ /* 0x000ee80000300800 */
[----:B------:R-:W3:Y:S04]  /*58420*/  LDL.LU R250, [R1+0x308] ;  /* 0x0003080001fa7983 */ /* 0x000ee80000300800 */
[----:B------:R-:W3:Y:S01]  /*58430*/  LDL.LU R251, [R1+0x30c] ;  /* 0x00030c0001fb7983 */ /* 0x000ee20000300800 */
[----:B------:R-:W-:Y:S01]  /*58440*/  MOV R143, R184 ;  /* 0x000000b8008f7202 */ /* 0x000fe20000000f00 */
[----:B------:R-:W-:-:S02]  /*58450*/  IMAD.MOV.U32 R142, RZ, RZ, R185 ;  /* 0x000000ffff8e7224 */ /* 0x000fc400078e00b9 */
[----:B------:R-:W-:Y:S02]  /*58460*/  IMAD.MOV.U32 R163, RZ, RZ, R186 ;  /* 0x000000ffffa37224 */ /* 0x000fe400078e00ba */
[----:B------:R-:W-:-:S05]  /*58470*/  IMAD.MOV.U32 R162, RZ, RZ, R187 ;  /* 0x000000ffffa27224 */ /* 0x000fca00078e00bb */
[----:B------:R-:W-:Y:S01]  /*58480*/  STL [R1+0x4114], R162 ;  /* 0x004114a201007387 */ /* 0x000fe20000100800 */
[C---:B------:R-:W-:Y:S03]  /*58490*/  HMMA.1688.F32.TF32 R184, R36.reuse, R104, R236 ;  /* 0x0000006824b8723c */ /* 0x040fe600000810ec */
[----:B------:R-:W-:Y:S04]  /*584a0*/  STL [R1+0x4110], R163 ;  /* 0x004110a301007387 */ /* 0x000fe80000100800 */
[----:B------:R-:W-:Y:S04]  /*584b0*/  STL [R1+0x410c], R143 ;  /* 0x00410c8f01007387 */ /* 0x000fe80000100800 */
[----:B------:R-:W-:Y:S08]  /*584c0*/  STL [R1+0x4108], R142 ;  /* 0x0041088e01007387 */ /* 0x000ff00000100800 */
[----:B-1----:R-:W-:Y:S01]  /*584d0*/  IMAD.MOV.U32 R167, RZ, RZ, R187 ;  /* 0x000000ffffa77224 */ /* 0x002fe200078e00bb */
[----:B------:R-:W-:Y:S01]  /*584e0*/  MOV R166, R186 ;  /* 0x000000ba00a67202 */ /* 0x000fe20000000f00 */
[----:B------:R1:W-:Y:S04]  /*584f0*/  STL.64 [R1+0xcb0], R184 ;  /* 0x000cb0b801007387 */ /* 0x0003e80000100a00 */
[----:B------:R-:W-:Y:S04]  /*58500*/  STL [R1+0x411c], R167 ;  /* 0x00411ca701007387 */ /* 0x000fe80000100800 */
[----:B------:R-:W-:Y:S01]  /*58510*/  STL [R1+0x4118], R166 ;  /* 0x004118a601007387 */ /* 0x000fe20000100800 */
[----:B-1----:R-:W-:Y:S03]  /*58520*/  HMMA.1688.F32.TF32 R184, R36, R108, R240 ;  /* 0x0000006c24b8723c */ /* 0x002fe600000810f0 */
[----:B------:R-:W4:Y:S04]  /*58530*/  LDL.LU R240, [R1+0x2f0] ;  /* 0x0002f00001f07983 */ /* 0x000f280000300800 */
[----:B------:R-:W4:Y:S04]  /*58540*/  LDL.LU R241, [R1+0x2f4] ;  /* 0x0002f40001f17983 */ /* 0x000f280000300800 */
[----:B------:R-:W4:Y:S04]  /*58550*/  LDL.LU R242, [R1+0x2f8] ;  /* 0x0002f80001f27983 */ /* 0x000f280000300800 */
[----:B------:R-:W4:Y:S04]  /*58560*/  LDL.LU R243, [R1+0x2fc] ;  /* 0x0002fc0001f37983 */ /* 0x000f280000300800 */
[----:B------:R-:W-:Y:S01]  /*58570*/  IMAD.MOV.U32 R135, RZ, RZ, R187 ;  /* 0x000000ffff877224 */ /* 0x000fe200078e00bb */
[----:B------:R-:W-:Y:S01]  /*58580*/  MOV R134, R186 ;  /* 0x000000ba00867202 */ /* 0x000fe20000000f00 */
[----:B------:R-:W-:-:S02]  /*58590*/  IMAD.MOV.U32 R139, RZ, RZ, R185 ;  /* 0x000000ffff8b7224 */ /* 0x000fc400078e00b9 */
[----:B------:R-:W-:Y:S01]  /*585a0*/  IMAD.MOV.U32 R138, RZ, RZ, R184 ;  /* 0x000000ffff8a7224 */ /* 0x000fe200078e00b8 */
[----:B------:R-:W-:Y:S04]  /*585b0*/  STL [R1+0x412c], R135 ;  /* 0x00412c8701007387 */ /* 0x000fe80000100800 */
[----:B------:R-:W-:Y:S04]  /*585c0*/  STL [R1+0x4128], R134 ;  /* 0x0041288601007387 */ /* 0x000fe80000100800 */
[----:B------:R1:W-:Y:S04]  /*585d0*/  STL [R1+0x4124], R139 ;  /* 0x0041248b01007387 */ /* 0x0003e80000100800 */
[----:B------:R1:W-:Y:S01]  /*585e0*/  STL [R1+0x4120], R138 ;  /* 0x0041208a01007387 */ /* 0x0003e20000100800 */
[----:B--2---:R-:W-:Y:S03]  /*585f0*/  HMMA.1688.F32.TF32 R184, R36, R112, R244 ;  /* 0x0000007024b8723c */ /* 0x004fe600000810f4 */
[----:B------:R-:W2:Y:S04]  /*58600*/  LDL.LU R244, [R1+0x2e0] ;  /* 0x0002e00001f47983 */ /* 0x000ea80000300800 */
[----:B------:R-:W2:Y:S04]  /*58610*/  LDL.LU R245, [R1+0x2e4] ;  /* 0x0002e40001f57983 */ /* 0x000ea80000300800 */
[----:B------:R-:W2:Y:S04]  /*58620*/  LDL.LU R246, [R1+0x2e8] ;  /* 0x0002e80001f67983 */ /* 0x000ea80000300800 */
[----:B------:R-:W2:Y:S04]  /*58630*/  LDL.LU R247, [R1+0x2ec] ;  /* 0x0002ec0001f77983 */ /* 0x000ea80000300800 */
[----:B------:R-:W-:Y:S01]  /*58640*/  IMAD.MOV.U32 R142, RZ, RZ, R187 ;  /* 0x000000ffff8e7224 */ /* 0x000fe200078e00bb */
[----:B------:R-:W-:Y:S01]  /*58650*/  MOV R143, R186 ;  /* 0x000000ba008f7202 */ /* 0x000fe20000000f00 */
[----:B------:R-:W-:-:S02]  /*58660*/  IMAD.MOV.U32 R163, RZ, RZ, R185 ;  /* 0x000000ffffa37224 */ /* 0x000fc400078e00b9 */
[----:B------:R-:W-:Y:S01]  /*58670*/  IMAD.MOV.U32 R162, RZ, RZ, R184 ;  /* 0x000000ffffa27224 */ /* 0x000fe200078e00b8 */
[----:B------:R-:W-:Y:S01]  /*58680*/  STL [R1+0x413c], R142 ;  /* 0x00413c8e01007387 */ /* 0x000fe20000100800 */
[----:B---3--:R-:W-:Y:S03]  /*58690*/  HMMA.1688.F32.TF32 R184, R36, R116, R248 ;  /* 0x0000007424b8723c */ /* 0x008fe600000810f8 */
[----:B------:R-:W-:Y:S04]  /*586a0*/  STL [R1+0x4138], R143 ;  /* 0x0041388f01007387 */ /* 0x000fe80000100800 */
[----:B------:R-:W-:Y:S04]  /*586b0*/  STL [R1+0x4134], R163 ;  /* 0x004134a301007387 */ /* 0x000fe80000100800 */
[----:B------:R3:W-:Y:S04]  /*586c0*/  STL [R1+0x4130], R162 ;  /* 0x004130a201007387 */ /* 0x0007e80000100800 */
[----:B------:R-:W2:Y:S04]  /*586d0*/  LDL.LU R248, [R1+0x2d0] ;  /* 0x0002d00001f87983 */ /* 0x000ea80000300800 */
[----:B------:R-:W2:Y:S04]  /*586e0*/  LDL.LU R249, [R1+0x2d4] ;  /* 0x0002d40001f97983 */ /* 0x000ea80000300800 */
[----:B------:R-:W2:Y:S04]  /*586f0*/  LDL.LU R250, [R1+0x2d8] ;  /* 0x0002d80001fa7983 */ /* 0x000ea80000300800 */
[----:B------:R-:W2:Y:S01]  /*58700*/  LDL.LU R251, [R1+0x2dc] ;  /* 0x0002dc0001fb7983 */ /* 0x000ea20000300800 */
[----:B-1----:R-:W-:Y:S01]  /*58710*/  IMAD.MOV.U32 R139, RZ, RZ, R184 ;  /* 0x000000ffff8b7224 */ /* 0x002fe200078e00b8 */
[----:B------:R-:W-:Y:S01]  /*58720*/  MOV R167, R186 ;  /* 0x000000ba00a77202 */ /* 0x000fe20000000f00 */
[----:B------:R-:W-:-:S02]  /*58730*/  IMAD.MOV.U32 R138, RZ, RZ, R185 ;  /* 0x000000ffff8a7224 */ /* 0x000fc400078e00b9 */
[----:B------:R-:W-:-:S05]  /*58740*/  IMAD.MOV.U32 R166, RZ, RZ, R187 ;  /* 0x000000ffffa67224 */ /* 0x000fca00078e00bb */
[----:B------:R-:W-:Y:S04]  /*58750*/  STL [R1+0x414c], R166 ;  /* 0x00414ca601007387 */ /* 0x000fe80000100800 */
[----:B------:R-:W-:Y:S04]  /*58760*/  STL [R1+0x4148], R167 ;  /* 0x004148a701007387 */ /* 0x000fe80000100800 */
[----:B------:R1:W-:Y:S04]  /*58770*/  STL [R1+0x4144], R138 ;  /* 0x0041448a01007387 */ /* 0x0003e80000100800 */
[----:B------:R1:W-:Y:S01]  /*58780*/  STL [R1+0x4140], R139 ;  /* 0x0041408b01007387 */ /* 0x0003e20000100800 */
[----:B----4-:R-:W-:Y:S03]  /*58790*/  HMMA.1688.F32.TF32 R184, R36, R120, R240 ;  /* 0x0000007824b8723c */ /* 0x010fe600000810f0 */
[----:B------:R-:W4:Y:S04]  /*587a0*/  LDL.LU R240, [R1+0x2c0] ;  /* 0x0002c00001f07983 */ /* 0x000f280000300800 */
[----:B------:R-:W4:Y:S04]  /*587b0*/  LDL.LU R241, [R1+0x2c4] ;  /* 0x0002c40001f17983 */ /* 0x000f280000300800 */
[----:B------:R-:W4:Y:S04]  /*587c0*/  LDL.LU R242, [R1+0x2c8] ;  /* 0x0002c80001f27983 */ /* 0x000f280000300800 */
[----:B------:R-:W4:Y:S04]  /*587d0*/  LDL.LU R243, [R1+0x2cc] ;  /* 0x0002cc0001f37983 */ /* 0x000f280000300800 */
[----:B------:R-:W-:Y:S01]  /*587e0*/  IMAD.MOV.U32 R134, RZ, RZ, R187 ;  /* 0x000000ffff867224 */ /* 0x000fe200078e00bb */
[----:B------:R-:W-:Y:S01]  /*587f0*/  MOV R135, R186 ;  /* 0x000000ba00877202 */ /* 0x000fe20000000f00 */
[----:B---3--:R-:W-:-:S02]  /*58800*/  IMAD.MOV.U32 R162, RZ, RZ, R185 ;  /* 0x000000ffffa27224 */ /* 0x008fc400078e00b9 */
        /* <DEDUP_REMOVED lines=14> */
[----:B------:R-:W-:Y:S04]  /*588f0*/  STL [R1+0x416c], R127 ;  /* 0x00416c7f01007387 */ /* 0x000fe80000100800 */
[----:B------:R-:W-:Y:S04]  /*58900*/  STL [R1+0x4168], R126 ;  /* 0x0041687e01007387 */ /* 0x000fe80000100800 */
[----:B------:R-:W-:Y:S04]  /*58910*/  STL [R1+0x4164], R131 ;  /* 0x0041648301007387 */ /* 0x000fe80000100800 */
[----:B------:R1:W-:Y:S01]  /*58920*/  STL [R1+0x4160], R130 ;  /* 0x0041608201007387 */ /* 0x0003e20000100800 */
[----:B------:R-:W-:Y:S03]  /*58930*/  HMMA.1688.F32.TF32 R184, R36, R128, R248 ;  /* 0x0000008024b8723c */ /* 0x000fe600000810f8 */
[----:B------:R-:W2:Y:S04]  /*58940*/  LDL.LU R248, [R1+0x2a0] ;  /* 0x0002a00001f87983 */ /* 0x000ea80000300800 */
[----:B------:R-:W2:Y:S04]  /*58950*/  LDL.LU R249, [R1+0x2a4] ;  /* 0x0002a40001f97983 */ /* 0x000ea80000300800 */
[----:B------:R-:W2:Y:S04]  /*58960*/  LDL.LU R250, [R1+0x2a8] ;  /* 0x0002a80001fa7983 */ /* 0x000ea80000300800 */
[----:B------:R-:W2:Y:S04]  /*58970*/  LDL.LU R251, [R1+0x2ac] ;  /* 0x0002ac0001fb7983 */ /* 0x000ea80000300800 */
[----:B-1----:R-:W-:Y:S01]  /*58980*/  IMAD.MOV.U32 R138, RZ, RZ, R184 ;  /* 0x000000ffff8a7224 */ /* 0x002fe200078e00b8 */
[----:B------:R-:W-:Y:S01]  /*58990*/  MOV R142, R186 ;  /* 0x000000ba008e7202 */ /* 0x000fe20000000f00 */
[----:B------:R-:W-:-:S02]  /*589a0*/  IMAD.MOV.U32 R139, RZ, RZ, R185 ;  /* 0x000000ffff8b7224 */ /* 0x000fc400078e00b9 */
[----:B------:R-:W-:-:S05]  /*589b0*/  IMAD.MOV.U32 R143, RZ, RZ, R187 ;  /* 0x000000ffff8f7224 */ /* 0x000fca00078e00bb */
        /* <DEDUP_REMOVED lines=8> */
[----:B----4-:R-:W-:-:S15]  /*58a40*/  HMMA.1688.F32.TF32 R184, R36, R132, R240 ;  /* 0x0000008424b8723c */ /* 0x010fde00000810f0 */
[----:B------:R-:W-:-:S04]  /*58a50*/  NOP ;  /* 0x0000000000007918 */ /* 0x000fc80000000000 */
[----:B---3--:R-:W-:Y:S01]  /*58a60*/  IMAD.MOV.U32 R162, RZ, RZ, R184 ;  /* 0x000000ffffa27224 */ /* 0x008fe200078e00b8 */
[----:B------:R-:W-:Y:S01]  /*58a70*/  MOV R166, R186 ;  /* 0x000000ba00a67202 */ /* 0x000fe20000000f00 */
[----:B------:R-:W-:Y:S02]  /*58a80*/  IMAD.MOV.U32 R163, RZ, RZ, R185 ;  /* 0x000000ffffa37224 */ /* 0x000fe400078e00b9 */
[----:B------:R-:W-:-:S05]  /*58a90*/  IMAD.MOV.U32 R167, RZ, RZ, R187 ;  /* 0x000000ffffa77224 */ /* 0x000fca00078e00bb */
[----:B------:R-:W-:Y:S04]  /*58aa0*/  STL [R1+0x418c], R167 ;  /* 0x00418ca701007387 */ /* 0x000fe80000100800 */
[----:B------:R-:W-:Y:S04]  /*58ab0*/  STL [R1+0x4188], R166 ;  /* 0x004188a601007387 */ /* 0x000fe80000100800 */
[----:B------:R3:W-:Y:S04]  /*58ac0*/  STL [R1+0x4184], R163 ;  /* 0x004184a301007387 */ /* 0x0007e80000100800 */
[----:B------:R4:W-:Y:S04]  /*58ad0*/  STL [R1+0x4180], R162 ;  /* 0x004180a201007387 */ /* 0x0009e80000100800 */
[----:B------:R-:W3:Y:S04]  /*58ae0*/  LDL.LU R236, [R1+0x280] ;  /* 0x0002800001ec7983 */ /* 0x000ee80000300800 */
[----:B------:R-:W3:Y:S04]  /*58af0*/  LDL.LU R237, [R1+0x284] ;  /* 0x0002840001ed7983 */ /* 0x000ee80000300800 */
[----:B------:R-:W3:Y:S04]  /*58b00*/  LDL.LU R238, [R1+0x288] ;  /* 0x0002880001ee7983 */ /* 0x000ee80000300800 */
[----:B------:R-:W3:Y:S01]  /*58b10*/  LDL.LU R239, [R1+0x28c] ;  /* 0x00028c0001ef7983 */ /* 0x000ee20000300800 */
        /* <DEDUP_REMOVED lines=10> */
[----:B------:R-:W2:Y:S04]  /*58bc0*/  LDL.LU R240, [R1+0x10] ;  /* 0x0000100001f07983 */ /* 0x000ea80000300800 */
[----:B------:R-:W2:Y:S04]  /*58bd0*/  LDL.LU R241, [R1+0x14] ;  /* 0x0000140001f17983 */ /* 0x000ea80000300800 */
[----:B------:R-:W2:Y:S04]  /*58be0*/  LDL.LU R242, [R1+0x18] ;  /* 0x0000180001f27983 */ /* 0x000ea80000300800 */
[----:B------:R-:W2:Y:S01]  /*58bf0*/  LDL.LU R243, [R1+0x1c] ;  /* 0x00001c0001f37983 */ /* 0x000ea20000300800 */
[----:B------:R-:W-:Y:S03]  /*58c00*/  HMMA.1688.F32.TF32 R184, R36, R140, R248 ;  /* 0x0000008c24b8723c */ /* 0x000fe600000810f8 */
        /* <DEDUP_REMOVED lines=8> */
[----:B------:R-:W-:-:S02]  /*58c90*/  LOP3.LUT R42, R0, 0x40, RZ, 0x3c, !PT ;  /* 0x00000040002a7812 */ /* 0x000fc400078e3cff */
[----:B------:R-:W-:-:S03]  /*58ca0*/  LOP3.LUT R43, R0, 0x60, RZ, 0x3c, !PT ;  /* 0x00000060002b7812 */ /* 0x000fc600078e3cff */
[----:B------:R-:W-:Y:S04]  /*58cb0*/  LDS R32, [R42+UR9+0x24000] ;  /* 0x024000092a207984 */ /* 0x000fe80008000800 */
[----:B------:R-:W-:Y:S04]  /*58cc0*/  LDS R34, [R42+UR9+0x24800] ;  /* 0x024800092a227984 */ /* 0x000fe80008000800 */
[----:B------:R-:W-:Y:S04]  /*58cd0*/  LDS R33, [R43+UR9+0x24000] ;  /* 0x024000092b217984 */ /* 0x000fe80008000800 */
[----:B------:R-:W2:Y:S01]  /*58ce0*/  LDS R35, [R43+UR9+0x24800] ;  /* 0x024800092b237984 */ /* 0x000ea20008000800 */
[----:B------:R-:W-:Y:S01]  /*58cf0*/  IMAD.MOV.U32 R122, RZ, RZ, R184 ;  /* 0x000000ffff7a7224 */ /* 0x000fe200078e00b8 */
[----:B------:R-:W-:Y:S01]  /*58d00*/  MOV R118, R186 ;  /* 0x000000ba00767202 */ /* 0x000fe20000000f00 */
[----:B------:R-:W-:-:S02]  /*58d10*/  IMAD.MOV.U32 R123, RZ, RZ, R185 ;  /* 0x000000ffff7b7224 */ /* 0x000fc400078e00b9 */
[----:B------:R-:W-:Y:S02]  /*58d20*/  IMAD.MOV.U32 R119, RZ, RZ, R187 ;  /* 0x000000ffff777224 */ /* 0x000fe400078e00bb */
[C---:B------:R-:W-:Y:S03]  /*58d30*/  HMMA.1688.F32.TF32 R184, R36.reuse, R160, R232 ;  /* 0x000000a024b8723c */ /* 0x040fe600000810e8 */
[----:B------:R-:W-:Y:S05]  /*58d40*/  STL [R1+0x41ac], R119 ;  /* 0x0041ac7701007387 */ /* 0x000fea0000100800 */
[----:B---3--:R-:W-:Y:S11]  /*58d50*/  HMMA.1688.F32.TF32 R36, R36, R164, R236 ;  /* 0x000000a42424723c */ /* 0x008ff600000810ec */
[----:B------:R-:W-:Y:S01]  /*58d60*/  IMAD.MOV.U32 R126, RZ, RZ, R187 ;  /* 0x000000ffff7e7224 */ /* 0x000fe200078e00bb */
[----:B------:R-:W-:Y:S01]  /*58d70*/  MOV R127, R186 ;  /* 0x000000ba007f7202 */ /* 0x000fe20000000f00 */
[----:B------:R-:W-:Y:S01]  /*58d80*/  STL [R1+0x41a8], R118 ;  /* 0x0041a87601007387 */ /* 0x000fe20000100800 */
[----:B-1----:R-:W-:-:S05]  /*58d90*/  IMAD.MOV.U32 R138, RZ, RZ, R185 ;  /* 0x000000ffff8a7224 */ /* 0x002fca00078e00b9 */
[----:B------:R-:W-:Y:S01]  /*58da0*/  IMAD.MOV.U32 R163, RZ, RZ, R36 ;  /* 0x000000ffffa37224 */ /* 0x000fe200078e0024 */
[----:B------:R-:W-:Y:S01]  /*58db0*/  MOV R143, R38 ;  /* 0x00000026008f7202 */ /* 0x000fe20000000f00 */
[----:B----4-:R-:W-:Y:S02]  /*58dc0*/  IMAD.MOV.U32 R162, RZ, RZ, R37 ;  /* 0x000000ffffa27224 */ /* 0x010fe400078e0025 */
[----:B------:R-:W-:Y:S01]  /*58dd0*/  IMAD.MOV.U32 R142, RZ, RZ, R39 ;  /* 0x000000ffff8e7224 */ /* 0x000fe200078e0027 */
[----:B------:R1:W-:Y:S01]  /*58de0*/  STL [R1+0x41a4], R123 ;  /* 0x0041a47b01007387 */ /* 0x0003e20000100800 */
[----:B------:R-:W-:-:S03]  /*58df0*/  IMAD.MOV.U32 R139, RZ, RZ, R184 ;  /* 0x000000ffff8b7224 */ /* 0x000fc600078e00b8 */
[----:B------:R3:W-:Y:S04]  /*58e00*/  STL [R1+0x41a0], R122 ;  /* 0x0041a07a01007387 */ /* 0x0007e80000100800 */
[----:B------:R4:W-:Y:S04]  /*58e10*/  STL [R1+0x41bc], R126 ;  /* 0x0041bc7e01007387 */ /* 0x0009e80000100800 */
[----:B------:R-:W-:Y:S04]  /*58e20*/  STL [R1+0x41b8], R127 ;  /* 0x0041b87f01007387 */ /* 0x000fe80000100800 */
[----:B------:R1:W-:Y:S04]  /*58e30*/  STL [R1+0x41b4], R138 ;  /* 0x0041b48a01007387 */ /* 0x0003e80000100800 */
[----:B------:R1:W-:Y:S04]  /*58e40*/  STL [R1+0x41b0], R139 ;  /* 0x0041b08b01007387 */ /* 0x0003e80000100800 */
[----:B------:R-:W-:Y:S04]  /*58e50*/  STL [R1+0x41cc], R142 ;  /* 0x0041cc8e01007387 */ /* 0x000fe80000100800 */
[----:B------:R-:W-:Y:S04]  /*58e60*/  STL [R1+0x41c8], R143 ;  /* 0x0041c88f01007387 */ /* 0x000fe80000100800 */
[----:B------:R1:W-:Y:S04]  /*58e70*/  STL [R1+0x41c4], R162 ;  /* 0x0041c4a201007387 */ /* 0x0003e80000100800 */
[----:B------:R1:W-:Y:S01]  /*58e80*/  STL [R1+0x41c0], R163 ;  /* 0x0041c0a301007387 */ /* 0x0003e20000100800 */
[----:B--2---:R-:W-:-:S15]  /*58e90*/  HMMA.1688.F32.TF32 R36, R32, R96, R240 ;  /* 0x000000602024723c */ /* 0x004fde00000810f0 */
[----:B------:R-:W-:-:S04]  /*58ea0*/  NOP ;  /* 0x0000000000007918 */ /* 0x000fc80000000000 */
[----:B------:R-:W-:Y:S02]  /*58eb0*/  IMAD.MOV.U32 R115, RZ, RZ, R37 ;  /* 0x000000ffff737224 */ /* 0x000fe400078e0025 */
[----:B------:R-:W-:Y:S01]  /*58ec0*/  IMAD.MOV.U32 R114, RZ, RZ, R36 ;  /* 0x000000ffff727224 */ /* 0x000fe200078e0024 */
[----:B------:R-:W-:Y:S02]  /*58ed0*/  HMMA.1688.F32.TF32 R184, R32, R100, R244 ;  /* 0x0000006420b8723c */ /* 0x000fe400000810f4 */
[----:B------:R2:W-:Y:S04]  /*58ee0*/  STL [R1+0x41d4], R115 ;  /* 0x0041d47301007387 */ /* 0x0005e80000100800 */
[----:B------:R1:W-:Y:S04]  /*58ef0*/  STL [R1+0x41d0], R114 ;  /* 0x0041d07201007387 */ /* 0x0003e80000100800 */
[----:B------:R-:W2:Y:S04]  /*58f00*/  LDL.LU R192, [R1] ;  /* 0x0000000001c07983 */ /* 0x000ea80000300800 */
        /* <DEDUP_REMOVED lines=8> */
[----:B------:R-:W3:Y:S01]  /*58f90*/  LDL.LU R228, [R1+0x90] ;  /* 0x0000900001e47983 */ /* 0x000ee20000300800 */
[----:B------:R-:W-:Y:S01]  /*58fa0*/  IMAD.MOV.U32 R107, RZ, RZ, R185 ;  /* 0x000000ffff6b7224 */ /* 0x000fe200078e00b9 */
[----:B------:R-:W-:Y:S02]  /*58fb0*/  MOV R6, R186 ;  /* 0x000000ba00067202 */ /* 0x000fe40000000f00 */
[----:B------:R-:W3:Y:S01]  /*58fc0*/  LDL.LU R229, [R1+0x94] ;  /* 0x0000940001e57983 */ /* 0x000ee20000300800 */
[----:B------:R-:W-:-:S03]  /*58fd0*/  IMAD.MOV.U32 R7, RZ, RZ, R187 ;  /* 0x000000ffff077224 */ /* 0x000fc600078e00bb */
[----:B------:R-:W3:Y:S01]  /*58fe0*/  LDL.LU R230, [R1+0x98] ;  /* 0x0000980001e67983 */ /* 0x000ee20000300800 */
[----:B------:R-:W-:Y:S03]  /*58ff0*/  HMMA.1688.F32.TF32 R184, R32, R76, R248 ;  /* 0x0000004c20b8723c */ /* 0x000fe600000810f8 */
        /* <DEDUP_REMOVED lines=36> */
[C---:B------:R-:W-:Y:S08]  /*59240*/  HMMA.1688.F32.TF32 R200, R32.reuse, R124, R200 ;  /* 0x0000007c20c8723c */ /* 0x040ff000000810c8 */
[C---:B------:R-:W-:Y:S01]  /*59250*/  HMMA.1688.F32.TF32 R196, R32.reuse, R128, R196 ;  /* 0x0000008020c4723c */ /* 0x040fe200000810c4 */
[----:B------:R-:W-:Y:S01]  /*59260*/  MOV R110, R38 ;  /* 0x00000026006e7202 */ /* 0x000fe20000000f00 */
[----:B------:R-:W-:Y:S01]  /*59270*/  IMAD.MOV.U32 R111, RZ, RZ, R39 ;  /* 0x000000ffff6f7224 */ /* 0x000fe200078e0027 */
[----:B------:R-:W-:Y:S04]  /*59280*/  LDS R36, [R0+UR9+0x24080] ;  /* 0x0240800900247984 */ /* 0x000fe80008000800 */
[----:B------:R-:W-:Y:S04]  /*59290*/  LDS R38, [R0+UR9+0x24880] ;  /* 0x0248800900267984 */ /* 0x000fe80008000800 */
[----:B------:R-:W-:Y:S04]  /*592a0*/  LDS R37, [R2+UR9+0x24080] ;  /* 0x0240800902257984 */ /* 0x000fe80008000800 */
[----:B------:R-:W1:Y:S01]  /*592b0*/  LDS R39, [R2+UR9+0x24880] ;  /* 0x0248800902277984 */ /* 0x000e620008000800 */
[C---:B--2---:R-:W-:Y:S08]  /*592c0*/  HMMA.1688.F32.TF32 R224, R32.reuse, R80, R224 ;  /* 0x0000005020e0723c */ /* 0x044ff000000810e0 */
[----:B---3--:R-:W-:Y:S11]  /*592d0*/  HMMA.1688.F32.TF32 R228, R32, R84, R228 ;  /* 0x0000005420e4723c */ /* 0x008ff600000810e4 */
[----:B------:R-:W-:Y:S01]  /*592e0*/  MOV R135, R226 ;  /* 0x000000e200877202 */ /* 0x000fe20000000f00 */
[----:B------:R-:W-:-:S02]  /*592f0*/  IMAD.MOV.U32 R134, RZ, RZ, R227 ;  /* 0x000000ffff867224 */ /* 0x000fc400078e00e3 */
[----:B-1----:R-:W-:Y:S01]  /*59300*/  IMAD.MOV.U32 R123, RZ, RZ, R224 ;  /* 0x000000ffff7b7224 */ /* 0x002fe200078e00e0 */
[----:B------:R-:W2:Y:S01]  /*59310*/  LDL.LU.64 R226, [R1+0x4350] ;  /* 0x0043500001e27983 */ /* 0x000ea20000300a00 */
[----:B------:R-:W-:-:S03]  /*59320*/  IMAD.MOV.U32 R122, RZ, RZ, R225 ;  /* 0x000000ffff7a7224 */ /* 0x000fc600078e00e1 */
[----:B------:R-:W2:Y:S01]  /*59330*/  LDL.LU.64 R224, [R1+0x4348] ;  /* 0x0043480001e07983 */ /* 0x000ea20000300a00 */
[----:B----4-:R-:W-:Y:S01]  /*59340*/  HMMA.1688.F32.TF32 R232, R32, R88, R232 ;  /* 0x0000005820e8723c */ /* 0x010fe200000810e8 */
[----:B------:R-:W-:-:S07]  /*59350*/  MOV R23, R230 ;  /* 0x000000e600177202 */ /* 0x000fce0000000f00 */
[----:B------:R-:W-:Y:S01]  /*59360*/  HMMA.1688.F32.TF32 R236, R32, R56, R236 ;  /* 0x0000003820ec723c */ /* 0x000fe200000810ec */
[----:B------:R-:W-:-:S07]  /*59370*/  IMAD.MOV.U32 R18, RZ, RZ, R231 ;  /* 0x000000ffff127224 */ /* 0x000fce00078e00e7 */
[----:B------:R-:W-:Y:S01]  /*59380*/  HMMA.1688.F32.TF32 R240, R32, R60, R240 ;  /* 0x0000003c20f0723c */ /* 0x000fe200000810f0 */
[----:B------:R-:W-:Y:S01]  /*59390*/  IMAD.MOV.U32 R10, RZ, RZ, R228 ;  /* 0x000000ffff0a7224 */ /* 0x000fe200078e00e4 */
[----:B------:R-:W3:Y:S01]  /*593a0*/  LDL.LU.64 R230, [R1+0x4340] ;  /* 0x0043400001e67983 */ /* 0x000ee20000300a00 */
[----:B------:R-:W-:-:S05]  /*593b0*/  IMAD.MOV.U32 R22, RZ, RZ, R229 ;  /* 0x000000ffff167224 */ /* 0x000fca00078e00e5 */
[----:B------:R-:W-:Y:S01]  /*593c0*/  HMMA.1688.F32.TF32 R244, R32, R64, R244 ;  /* 0x0000004020f4723c */ /* 0x000fe200000810f4 */
[----:B------:R-:W3:Y:S01]  /*593d0*/  LDL.LU.64 R228, [R1+0x4338] ;  /* 0x0043380001e47983 */ /* 0x000ee20000300a00 */
[----:B------:R-:W-:Y:S01]  /*593e0*/  MOV R119, R234 ;  /* 0x000000ea00777202 */ /* 0x000fe20000000f00 */
[----:B------:R-:W-:Y:S01]  /*593f0*/  IMAD.MOV.U32 R118, RZ, RZ, R235 ;  /* 0x000000ffff767224 */ /* 0x000fe200078e00eb */
[----:B------:R-:W-:Y:S01]  /*59400*/  MOV R126, R238 ;  /* 0x000000ee007e7202 */ /* 0x000fe20000000f00 */
[----:B------:R-:W-:Y:S01]  /*59410*/  IMAD.MOV.U32 R138, RZ, RZ, R232 ;  /* 0x000000ffff8a7224 */ /* 0x000fe200078e00e8 */
[----:B------:R-:W4:Y:S01]  /*59420*/  LDL.LU.64 R234, [R1+0x4330] ;  /* 0x0043300001ea7983 */ /* 0x000f220000300a00 */
[----:B------:R-:W-:Y:S02]  /*59430*/  IMAD.MOV.U32 R139, RZ, RZ, R233 ;  /* 0x000000ffff8b7224 */ /* 0x000fe400078e00e9 */
[----:B------:R-:W-:Y:S01]  /*59440*/  IMAD.MOV.U32 R127, RZ, RZ, R239 ;  /* 0x000000ffff7f7224 */ /* 0x000fe200078e00ef */
[----:B------:R-:W4:Y:S01]  /*59450*/  LDL.LU.64 R232, [R1+0x4328] ;  /* 0x0043280001e87983 */ /* 0x000f220000300a00 */
[----:B------:R-:W-:Y:S01]  /*59460*/  IMAD.MOV.U32 R162, RZ, RZ, R236 ;  /* 0x000000ffffa27224 */ /* 0x000fe200078e00ec */
[----:B------:R-:W-:Y:S01]  /*59470*/  MOV R142, R242 ;  /* 0x000000f2008e7202 */ /* 0x000fe20000000f00 */
[----:B------:R-:W-:Y:S01]  /*59480*/  IMAD.MOV.U32 R163, RZ, RZ, R237 ;  /* 0x000000ffffa37224 */ /* 0x000fe200078e00ed */
[----:B------:R-:W2:Y:S01]  /*59490*/  LDL.LU.64 R238, [R1+0x4320] ;  /* 0x0043200001ee7983 */ /* 0x000ea20000300a00 */
[----:B------:R-:W-:-:S02]  /*594a0*/  IMAD.MOV.U32 R143, RZ, RZ, R243 ;  /* 0x000000ffff8f7224 */ /* 0x000fc400078e00f3 */
[----:B------:R-:W-:Y:S01]  /*594b0*/  IMAD.MOV.U32 R115, RZ, RZ, R240 ;  /* 0x000000ffff737224 */ /* 0x000fe200078e00f0 */
[----:B------:R-:W2:Y:S01]  /*594c0*/  LDL.LU.64 R236, [R1+0x4318] ;  /* 0x0043180001ec7983 */ /* 0x000ea20000300a00 */
[----:B------:R-:W-:Y:S01]  /*594d0*/  HMMA.1688.F32.TF32 R248, R32, R68, R248 ;  /* 0x0000004420f8723c */ /* 0x000fe200000810f8 */
[----:B------:R-:W-:Y:S02]  /*594e0*/  IMAD.MOV.U32 R114, RZ, RZ, R241 ;  /* 0x000000ffff727224 */ /* 0x000fe400078e00f1 */
[----:B------:R-:W2:Y:S01]  /*594f0*/  LDL.LU.64 R242, [R1+0x4310] ;  /* 0x0043100001f27983 */ /* 0x000ea20000300a00 */
[----:B------:R-:W-:Y:S01]  /*59500*/  MOV R14, R246 ;  /* 0x000000f6000e7202 */ /* 0x000fe20000000f00 */
[----:B------:R-:W-:Y:S02]  /*59510*/  IMAD.MOV.U32 R15, RZ, RZ, R247 ;  /* 0x000000ffff0f7224 */ /* 0x000fe400078e00f7 */
[----:B------:R-:W2:Y:S01]  /*59520*/  LDL.LU.64 R240, [R1+0x4308] ;  /* 0x0043080001f07983 */ /* 0x000ea20000300a00 */
[----:B------:R-:W-:-:S02]  /*59530*/  IMAD.MOV.U32 R19, RZ, RZ, R244 ;  /* 0x000000ffff137224 */ /* 0x000fc400078e00f4 */
[----:B------:R-:W-:Y:S01]  /*59540*/  IMAD.MOV.U32 R11, RZ, RZ, R245 ;  /* 0x000000ffff0b7224 */ /* 0x000fe200078e00f5 */
[----:B------:R-:W3:Y:S04]  /*59550*/  LDL.LU.64 R246, [R1+0x4300] ;  /* 0x0043000001f67983 */ /* 0x000ee80000300a00 */
        /* <DEDUP_REMOVED lines=9> */
[----:B-1----:R-:W-:Y:S02]  /*595f0*/  HMMA.1688.F32.TF32 R184, R32, R152, R192 ;  /* 0x0000009820b8723c */ /* 0x002fe400000810c0 */
[----:B------:R-:W-:Y:S04]  /*59600*/  STL.64 [R1+0xa00], R188 ;  /* 0x000a00bc01007387 */ /* 0x000fe80000100a00 */
[----:B------:R-:W-:-:S13]  /*59610*/  STL.64 [R1+0xa08], R190 ;  /* 0x000a08be01007387 */ /* 0x000fda0000100a00 */
[----:B------:R-:W-:Y:S04]  /*59620*/  STL.64 [R1+0x9e0], R184 ;  /* 0x0009e0b801007387 */ /* 0x000fe80000100a00 */
[----:B------:R2:W-:Y:S02]  /*59630*/  STL.64 [R1+0x9e8], R186 ;  /* 0x0009e8ba01007387 */ /* 0x0005e40000100a00 */
[C---:B--2---:R-:W-:Y:S08]  /*59640*/  HMMA.1688.F32.TF32 R184, R32.reuse, R20, R240 ;  /* 0x0000001420b8723c */ /* 0x044ff000000810f0 */
[C---:B---3--:R-:W-:Y:S08]  /*59650*/  HMMA.1688.F32.TF32 R192, R32.reuse, R144, R244 ;  /* 0x0000009020c0723c */ /* 0x048ff000000810f4 */
[----:B----4-:R-:W-:-:S15]  /*59660*/  HMMA.1688.F32.TF32 R188, R32, R148, R248 ;  /* 0x0000009420bc723c */ /* 0x010fde00000810f8 */
[----:B------:R-:W-:-:S04]  /*59670*/  NOP ;  /* 0x0000000000007918 */ /* 0x000fc80000000000 */
        /* <DEDUP_REMOVED lines=20> */
[----:B-1----:R-:W3:Y:S04]  /*597c0*/  LDL.LU R188, [R1+0x1030] ;  /* 0x0010300001bc7983 */ /* 0x002ee80000300800 */
[----:B------:R-:W-:Y:S04]  /*597d0*/  STL.64 [R1+0x930], R192 ;  /* 0x000930c001007387 */ /* 0x000fe80000100a00 */
[----:B------:R-:W-:Y:S04]  /*597e0*/  STL.64 [R1+0x938], R194 ;  /* 0x000938c201007387 */ /* 0x000fe80000100a00 */
[----:B------:R1:W-:Y:S04]  /*597f0*/  STL.64 [R1+0x920], R184 ;  /* 0x000920b801007387 */ /* 0x0003e80000100a00 */
[----:B------:R4:W-:Y:S04]  /*59800*/  STL.64 [R1+0x928], R186 ;  /* 0x000928ba01007387 */ /* 0x0009e80000100a00 */
[----:B------:R-:W3:Y:S04]  /*59810*/  LDL.LU R189, [R1+0x1034] ;  /* 0x0010340001bd7983 */ /* 0x000ee80000300800 */
[----:B--2---:R-:W3:Y:S04]  /*59820*/  LDL.LU R190, [R1+0x1038] ;  /* 0x0010380001be7983 */ /* 0x004ee80000300800 */
[----:B------:R-:W3:Y:S04]  /*59830*/  LDL.LU R191, [R1+0x103c] ;  /* 0x00103c0001bf7983 */ /* 0x000ee80000300800 */
[----:B-1----:R-:W2:Y:S04]  /*59840*/  LDL.LU R184, [R1+0x1040] ;  /* 0x0010400001b87983 */ /* 0x002ea80000300800 */
[----:B------:R-:W2:Y:S04]  /*59850*/  LDL.LU R185, [R1+0x1044] ;  /* 0x0010440001b97983 */ /* 0x000ea80000300800 */
[----:B----4-:R-:W2:Y:S04]  /*59860*/  LDL.LU R186, [R1+0x1048] ;  /* 0x0010480001ba7983 */ /* 0x010ea80000300800 */
        /* <DEDUP_REMOVED lines=41> */
[----:B------:R1:W-:Y:S04]  /*59b00*/  STL.64 [R1+0x910], R212 ;  /* 0x000910d401007387 */ /* 0x0003e80000100a00 */
[----:B------:R1:W-:Y:S04]  /*59b10*/  STL.64 [R1+0x918], R214 ;  /* 0x000918d601007387 */ /* 0x0003e80000100a00 */
[----:B-1----:R-:W2:Y:S04]  /*59b20*/  LDL.LU R212, [R1+0x10e0] ;  /* 0x0010e00001d47983 */ /* 0x002ea80000300800 */
        /* <DEDUP_REMOVED lines=11> */
[----:B-1----:R-:W3:Y:S04]  /*59be0*/  LDL.LU R204, [R1+0x1100] ;  /* 0x0011000001cc7983 */ /* 0x002ee80000300800 */
[----:B------:R-:W3:Y:S04]  /*59bf0*/  LDL.LU R205, [R1+0x1104] ;  /* 0x0011040001cd7983 */ /* 0x000ee80000300800 */
[----:B------:R-:W3:Y:S04]  /*59c00*/  LDL.LU R206, [R1+0x1108] ;  /* 0x0011080001ce7983 */ /* 0x000ee80000300800 */
[----:B------:R-:W3:Y:S04]  /*59c10*/  LDL.LU R207, [R1+0x110c] ;  /* 0x00110c0001cf7983 */ /* 0x000ee80000300800 */
        /* <DEDUP_REMOVED lines=14> */
[C---:B------:R-:W-:Y:S08]  /*59d00*/  HMMA.1688.F32.TF32 R52, R32.reuse, R140, R52 ;  /* 0x0000008c2034723c */ /* 0x040ff00000081034 */
        /* <DEDUP_REMOVED lines=12> */
[----:B------:R-:W-:Y:S04]  /*59dd0*/  LDS R52, [R42+UR9+0x24080] ;  /* 0x024080092a347984 */ /* 0x000fe80008000800 */
[----:B------:R-:W-:Y:S04]  /*59de0*/  LDS R54, [R42+UR9+0x24880] ;  /* 0x024880092a367984 */ /* 0x000fe80008000800 */
[----:B------:R-:W-:Y:S04]  /*59df0*/  LDS R53, [R43+UR9+0x24080] ;  /* 0x024080092b357984 */ /* 0x000fe80008000800 */
[----:B------:R-:W1:Y:S01]  /*59e00*/  LDS R55, [R43+UR9+0x24880] ;  /* 0x024880092b377984 */ /* 0x000e620008000800 */
[C---:B--2---:R-:W-:Y:S08]  /*59e10*/  HMMA.1688.F32.TF32 R32, R36.reuse, R80, R208 ;  /* 0x000000502420723c */ /* 0x044ff000000810d0 */
[C---:B---3--:R-:W-:Y:S08]  /*59e20*/  HMMA.1688.F32.TF32 R48, R36.reuse, R76, R204 ;  /* 0x0000004c2430723c */ /* 0x048ff000000810cc */
[----:B----4-:R-:W-:-:S15]  /*59e30*/  HMMA.1688.F32.TF32 R24, R36, R96, R196 ;  /* 0x000000602418723c */ /* 0x010fde00000810c4 */
[----:B------:R-:W-:-:S04]  /*59e40*/  NOP ;  /* 0x0000000000007918 */ /* 0x000fc80000000000 */
[----:B------:R-:W-:Y:S04]  /*59e50*/  STL.64 [R1+0x4b0], R24 ;  /* 0x0004b01801007387 */ /* 0x000fe80000100a00 */
[----:B------:R2:W-:Y:S02]  /*59e60*/  STL.64 [R1+0x4b8], R26 ;  /* 0x0004b81a01007387 */ /* 0x0005e40000100a00 */
[----:B--2---:R-:W-:-:S15]  /*59e70*/  HMMA.1688.F32.TF32 R24, R36, R100, R200 ;  /* 0x000000642418723c */ /* 0x004fde00000810c8 */
[----:B------:R-:W-:-:S04]  /*59e80*/  NOP ;  /* 0x0000000000007918 */ /* 0x000fc80000000000 */
        /* <DEDUP_REMOVED lines=13> */
[----:B------:R2:W-:Y:S05]  /*59f60*/  STL.64 [R1+0x668], R50 ;  /* 0x0006683201007387 */ /* 0x0005ea0000100a00 */
        /* <DEDUP_REMOVED lines=27> */
[----:B------:R-:W2:Y:S04]  /*5a120*/  LDL.LU R240, [R1+0xf0] ;  /* 0x0000f00001f07983 */ /* 0x000ea80000300800 */
[----:B------:R-:W-:Y:S04]  /*5a130*/  STL.64 [R1+0x5c0], R32 ;  /* 0x0005c02001007387 */ /* 0x000fe80000100a00 */
[----:B------:R-:W-:Y:S04]  /*5a140*/  STL.64 [R1+0x5c8], R34 ;  /* 0x0005c82201007387 */ /* 0x000fe80000100a00 */
[----:B------:R3:W-:Y:S01]  /*5a150*/  STL.64 [R1+0x5b0], R24 ;  /* 0x0005b01801007387 */ /* 0x0007e20000100a00 */
[----:B------:R-:W-:-:S03]  /*5a160*/  IMAD.MOV.U32 R236, RZ, RZ, R28 ;  /* 0x000000ffffec7224 */ /* 0x000fc600078e001c */
[----:B------:R4:W-:Y:S01]  /*5a170*/  STL.64 [R1+0x5b8], R26 ;  /* 0x0005b81a01007387 */ /* 0x0009e20000100a00 */
        /* <DEDUP_REMOVED lines=45> */
[----:B------:R-:W4:Y:S01]  /*5a450*/  LDL.LU R35, [R1+0xfdc] ;  /* 0x000fdc0001237983 */ /* 0x000f220000300800 */
[----:B--2---:R-:W-:-:S03]  /*5a460*/  IMAD.MOV.U32 R223, RZ, RZ, R28 ;  /* 0x000000ffffdf7224 */ /* 0x004fc600078e001c */
[----:B------:R-:W2:Y:S01]  /*5a470*/  LDL.LU R28, [R1+0xfe0] ;  /* 0x000fe000011c7983 */ /* 0x000ea20000300800 */
[----:B------:R-:W-:Y:S02]  /*5a480*/  IMAD.MOV.U32 R221, RZ, RZ, R30 ;  /* 0x000000ffffdd7224 */ /* 0x000fe400078e001e */
[----:B------:R-:W-:Y:S01]  /*5a490*/  IMAD.MOV.U32 R220, RZ, RZ, R31 ;  /* 0x000000ffffdc7224 */ /* 0x000fe200078e001f */
[----:B------:R-:W-:Y:S02]  /*5a4a0*/  MOV R222, R29 ;  /* 0x0000001d00de7202 */ /* 0x000fe40000000f00 */
        /* <DEDUP_REMOVED lines=43> */
[C---:B---3--:R-:W-:Y:S08]  /*5a760*/  HMMA.1688.F32.TF32 R188, R36.reuse, R8, R188 ;  /* 0x0000000824bc723c */ /* 0x048ff000000810bc */
[C---:B----4-:R-:W-:Y:S08]  /*5a770*/  HMMA.1688.F32.TF32 R184, R36.reuse, R12, R184 ;  /* 0x0000000c24b8723c */ /* 0x050ff000000810b8 */
        /* <DEDUP_REMOVED lines=45> */
[----:B------:R-:W-:Y:S02]  /*5aa50*/  STL.64 [R1+0x4e8], R26 ;  /* 0x0004e81a01007387 */ /* 0x000fe40000100a00 */
[----:B------:R-:W-:Y:S01]  /*5aa60*/  HMMA.1688.F32.TF32 R32, R36, R164, R224 ;  /* 0x000000a42420723c */ /* 0x000fe200000810e0 */
[----:B------:R-:W-:Y:S01]  /*5aa70*/  IMAD.MOV.U32 R251, RZ, RZ, R3 ;  /* 0x000000fffffb7224 */ /* 0x000fe200078e0003 */
[----:B------:R-:W-:Y:S04]  /*5aa80*/  LDS R225, [R2+UR9+0x24100] ;  /* 0x0241000902e17984 */ /* 0x000fe80008000800 */
[----:B------:R-:W-:Y:S05]  /*5aa90*/  LDS R227, [R2+UR9+0x24900] ;  /* 0x0249000902e37984 */ /* 0x000fea0008000800 */
[----:B------:R-:W-:Y:S04]  /*5aaa0*/  STL.64 [R1+0x4d0], R48 ;  /* 0x0004d03001007387 */ /* 0x000fe80000100a00 */
[----:B------:R-:W-:Y:S04]  /*5aab0*/  STL.64 [R1+0x4d8], R50 ;  /* 0x0004d83201007387 */ /* 0x000fe80000100a00 */
[----:B------:R-:W-:Y:S04]  /*5aac0*/  LDS R224, [R0+UR9+0x24100] ;  /* 0x0241000900e07984 */ /* 0x000fe80008000800 */
[----:B------:R-:W-:Y:S04]  /*5aad0*/  STL.64 [R1+0x4a0], R32 ;  /* 0x0004a02001007387 */ /* 0x000fe80000100a00 */
[----:B------:R1:W-:Y:S04]  /*5aae0*/  STL.64 [R1+0x4a8], R34 ;  /* 0x0004a82201007387 */ /* 0x0003e80000100a00 */
[----:B------:R-:W2:Y:S01]  /*5aaf0*/  LDS R226, [R0+UR9+0x24900] ;  /* 0x0249000900e27984 */ /* 0x000ea20008000800 */
[C---:B-1----:R-:W-:Y:S08]  /*5ab00*/  HMMA.1688.F32.TF32 R32, R52.reuse, R100, R216 ;  /* 0x000000643420723c */ /* 0x042ff000000810d8 */
[C---:B--2---:R-:W-:Y:S08]  /*5ab10*/  HMMA.1688.F32.TF32 R24, R52.reuse, R96, R28 ;  /* 0x000000603418723c */ /* 0x044ff0000008101c */
[C---:B------:R-:W-:Y:S11]  /*5ab20*/  HMMA.1688.F32.TF32 R28, R52.reuse, R76, R220 ;  /* 0x0000004c341c723c */ /* 0x040ff600000810dc */
        /* <DEDUP_REMOVED lines=13> */
[----:B------:R-:W-:Y:S05]  /*5ac00*/  STL.64 [R1+0x458], R34 ;  /* 0x0004582201007387 */ /* 0x000fea0000100a00 */
[----:B------:R-:W-:Y:S04]  /*5ac10*/  STL.64 [R1+0x440], R28 ;  /* 0x0004401c01007387 */ /* 0x000fe80000100a00 */
[----:B------:R1:W-:Y:S04]  /*5ac20*/  STL.64 [R1+0x448], R30 ;  /* 0x0004481e01007387 */ /* 0x0003e80000100a00 */
[----:B------:R-:W-:Y:S01]  /*5ac30*/  IMAD.MOV.U32 R252, RZ, RZ, R25 ;  /* 0x000000fffffc7224 */ /* 0x000fe200078e0019 */
[----:B------:R-:W-:Y:S01]  /*5ac40*/  MOV R3, R26 ;  /* 0x0000001a00037202 */ /* 0x000fe20000000f00 */
[----:B------:R2:W-:Y:S01]  /*5ac50*/  STL [R1+0x430], R24 ;  /* 0x0004301801007387 */ /* 0x0005e20000100800 */
[----:B------:R-:W-:Y:S01]  /*5ac60*/  IMAD.MOV.U32 R2, RZ, RZ, R27 ;  /* 0x000000ffff027224 */ /* 0x000fe200078e001b */
[C---:B-1----:R-:W-:Y:S08]  /*5ac70*/  HMMA.1688.F32.TF32 R28, R52.reuse, R60, R244 ;  /* 0x0000003c341c723c */ /* 0x042ff000000810f4 */
[C---:B--2---:R-:W-:Y:S08]  /*5ac80*/  HMMA.1688.F32.TF32 R24, R52.reuse, R64, R248 ;  /* 0x000000403418723c */ /* 0x044ff000000810f8 */
[C---:B----4-:R-:W-:Y:S03]  /*5ac90*/  HMMA.1688.F32.TF32 R32, R52.reuse, R68, R192 ;  /* 0x000000443420723c */ /* 0x050fe600000810c0 */
[----:B------:R-:W-:Y:S04]  /*5aca0*/  STL.64 [R1+0x420], R28 ;  /* 0x0004201c01007387 */ /* 0x000fe80000100a00 */
[----:B------:R3:W-:Y:S04]  /*5acb0*/  STL.64 [R1+0x428], R30 ;  /* 0x0004281e01007387 */ /* 0x0007e80000100a00 */
[----:B------:R-:W-:Y:S04]  /*5acc0*/  STL.64 [R1+0x410], R24 ;  /* 0x0004101801007387 */ /* 0x000fe80000100a00 */
[----:B------:R1:W-:Y:S01]  /*5acd0*/  STL.64 [R1+0x418], R26 ;  /* 0x0004181a01007387 */ /* 0x0003e20000100a00 */
[C---:B---3--:R-:W-:Y:S08]  /*5ace0*/  HMMA.1688.F32.TF32 R28, R52.reuse, R168, R188 ;  /* 0x000000a8341c723c */ /* 0x048ff000000810bc */
[----:B-1----:R-:W-:Y:S01]  /*5acf0*/  HMMA.1688.F32.TF32 R24, R52, R156, R184 ;  /* 0x0000009c3418723c */ /* 0x002fe200000810b8 */
[----:B------:R-:W-:Y:S04]  /*5ad00*/  STL.64 [R1+0x3c0], R32 ;  /* 0x0003c02001007387 */ /* 0x000fe80000100a00 */
[----:B------:R-:W-:Y:S04]  /*5ad10*/  STL.64 [R1+0x3c8], R34 ;  /* 0x0003c82201007387 */ /* 0x000fe80000100a00 */
[----:B------:R-:W2:Y:S04]  /*5ad20*/  LDL.LU R220, [R1+0x1d0] ;  /* 0x0001d00001dc7983 */ /* 0x000ea80000300800 */
[----:B------:R-:W-:Y:S04]  /*5ad30*/  STL.64 [R1+0x3a0], R28 ;  /* 0x0003a01c01007387 */ /* 0x000fe80000100a00 */
[----:B------:R-:W-:Y:S04]  /*5ad40*/  STL.64 [R1+0x3a8], R30 ;  /* 0x0003a81e01007387 */ /* 0x000fe80000100a00 */
        /* <DEDUP_REMOVED lines=60> */
[----:B------:R-:W2:Y:S04]  /*5b110*/  LDL.LU R239, [R1+0x22c] ;  /* 0x00022c0001ef7983 */ /* 0x000ea80000300800 */
[----:B------:R-:W2:Y:S01]  /*5b120*/  LDL.LU R248, [R1+0x230] ;  /* 0x0002300001f87983 */ /* 0x000ea20000300800 */
[----:B-1----:R-:W-:-:S15]  /*5b130*/  HMMA.1688.F32.TF32 R24, R52, R152, R180 ;  /* 0x000000983418723c */ /* 0x002fde00000810b4 */
[----:B------:R-:W-:-:S04]  /*5b140*/  NOP ;  /* 0x0000000000007918 */ /* 0x000fc80000000000 */
[----:B------:R-:W-:Y:S04]  /*5b150*/  STL.64 [R1+0x90], R24 ;  /* 0x0000901801007387 */ /* 0x000fe80000100a00 */
[----:B------:R1:W-:Y:S04]  /*5b160*/  STL.64 [R1+0x98], R26 ;  /* 0x0000981a01007387 */ /* 0x0003e80000100a00 */
[----:B------:R-:W3:Y:S04]  /*5b170*/  LDL.LU R249, [R1+0x234] ;  /* 0x0002340001f97983 */ /* 0x000ee80000300800 */
[----:B------:R-:W3:Y:S04]  /*5b180*/  LDL.LU R250, [R1+0x238] ;  /* 0x0002380001fa7983 */ /* 0x000ee80000300800 */
[----:B------:R-:W3:Y:S01]  /*5b190*/  LDL.LU R251, [R1+0x23c] ;  /* 0x00023c0001fb7983 */ /* 0x000ee20000300800 */
[C---:B--2---:R-:W-:Y:S08]  /*5b1a0*/  HMMA.1688.F32.TF32 R32, R52.reuse, R148, R172 ;  /* 0x000000943420723c */ /* 0x044ff000000810ac */
[C---:B------:R-:W-:Y:S08]  /*5b1b0*/  HMMA.1688.F32.TF32 R28, R52.reuse, R144, R176 ;  /* 0x00000090341c723c */ /* 0x040ff000000810b0 */
        /* <DEDUP_REMOVED lines=14> */
[C---:B----4-:R-:W-:Y:S03]  /*5b2a0*/  HMMA.1688.F32.TF32 R32, R52.reuse, R4, R212 ;  /* 0x000000043420723c */ /* 0x050fe600000810d4 */
[----:B------:R-:W-:Y:S04]  /*5b2b0*/  STL.64 [R1+0x30], R24 ;  /* 0x0000301801007387 */ /* 0x000fe80000100a00 */
[----:B------:R1:W-:Y:S01]  /*5b2c0*/  STL.64 [R1+0x38], R26 ;  /* 0x0000381a01007387 */ /* 0x0003e20000100a00 */
[C---:B---3--:R-:W-:Y:S08]  /*5b2d0*/  HMMA.1688.F32.TF32 R28, R52.reuse, R104, R216 ;  /* 0x00000068341c723c */ /* 0x048ff000000810d8 */
[C---:B-1----:R-:W-:Y:S03]  /*5b2e0*/  HMMA.1688.F32.TF32 R24, R52.reuse, R108, R220 ;  /* 0x0000006c3418723c */ /* 0x042fe600000810dc */
[----:B------:R-:W-:Y:S04]  /*5b2f0*/  STL.64 [R1+0x20], R32 ;  /* 0x0000202001007387 */ /* 0x000fe80000100a00 */
[----:B------:R1:W-:Y:S01]  /*5b300*/  STL.64 [R1+0x28], R34 ;  /* 0x0000282201007387 */ /* 0x0003e20000100a00 */
[C---:B------:R-:W-:Y:S03]  /*5b310*/  HMMA.1688.F32.TF32 R244, R52.reuse, R112, R244 ;  /* 0x0000007034f4723c */ /* 0x040fe600000810f4 */
[----:B------:R-:W-:Y:S04]  /*5b320*/  STL.64 [R1+0x10], R28 ;  /* 0x0000101c01007387 */ /* 0x000fe80000100a00 */
[----:B------:R2:W-:Y:S01]  /*5b330*/  STL.64 [R1+0x18], R30 ;  /* 0x0000181e01007387 */ /* 0x0005e20000100a00 */
[C---:B------:R-:W-:Y:S03]  /*5b340*/  HMMA.1688.F32.TF32 R240, R52.reuse, R116, R240 ;  /* 0x0000007434f0723c */ /* 0x040fe600000810f0 */
[----:B------:R-:W-:Y:S04]  /*5b350*/  STL.64 [R1], R24 ;  /* 0x0000001801007387 */ /* 0x000fe80000100a00 */
[----:B------:R3:W-:Y:S01]  /*5b360*/  STL.64 [R1+0x8], R26 ;  /* 0x0000081a01007387 */ /* 0x0007e20000100a00 */
[C---:B-1----:R-:W-:Y:S03]  /*5b370*/  HMMA.1688.F32.TF32 R32, R52.reuse, R128, R236 ;  /* 0x000000803420723c */ /* 0x042fe600000810ec */
[----:B------:R-:W4:Y:S04]  /*5b380*/  LDL.LU R42, [R1+0x248] ;  /* 0x00024800012a7983 */ /* 0x000f280000300800 */
[----:B------:R-:W4:Y:S01]  /*5b390*/  LDL.LU R43, [R1+0x24c] ;  /* 0x00024c00012b7983 */ /* 0x000f220000300800 */
[C---:B--2---:R-:W-:Y:S08]  /*5b3a0*/  HMMA.1688.F32.TF32 R28, R52.reuse, R124, R232 ;  /* 0x0000007c341c723c */ /* 0x044ff000000810e8 */
[----:B---3--:R-:W-:Y:S01]  /*5b3b0*/  HMMA.1688.F32.TF32 R24, R52, R120, R228 ;  /* 0x000000783418723c */ /* 0x008fe200000810e4 */
[----:B------:R-:W-:Y:S04]  /*5b3c0*/  STL.64 [R1+0x3ec8], R246 ;  /* 0x003ec8f601007387 */ /* 0x000fe80000100a00 */
[----:B------:R-:W-:Y:S04]  /*5b3d0*/  STL.64 [R1+0x3ec0], R244 ;  /* 0x003ec0f401007387 */ /* 0x000fe80000100a00 */
[----:B------:R-:W-:Y:S04]  /*5b3e0*/  STL.64 [R1+0x3ed8], R242 ;  /* 0x003ed8f201007387 */ /* 0x000fe80000100a00 */
[----:B------:R-:W-:Y:S06]  /*5b3f0*/  STL.64 [R1+0x3ed0], R240 ;  /* 0x003ed0f001007387 */ /* 0x000fec0000100a00 */
[----:B------:R-:W-:Y:S04]  /*5b400*/  STL.64 [R1+0x3ee8], R26 ;  /* 0x003ee81a01007387 */ /* 0x000fe80000100a00 */
[----:B------:R-:W-:Y:S04]  /*5b410*/  STL.64 [R1+0x3ee0], R24 ;  /* 0x003ee01801007387 */ /* 0x000fe80000100a00 */
[----:B------:R-:W-:Y:S04]  /*5b420*/  STL.64 [R1+0x3ef8], R30 ;  /* 0x003ef81e01007387 */ /* 0x000fe80000100a00 */
[----:B------:R-:W-:Y:S04]  /*5b430*/  STL.64 [R1+0x3ef0], R28 ;  /* 0x003ef01c01007387 */ /* 0x000fe80000100a00 */
[----:B------:R-:W-:Y:S04]  /*5b440*/  STL [R1+0x3eac], R32 ;  /* 0x003eac2001007387 */ /* 0x000fe80000100800 */
[----:B------:R-:W-:Y:S04]  /*5b450*/  STL [R1+0x3ea8], R33 ;  /* 0x003ea82101007387 */ /* 0x000fe80000100800 */
[----:B------:R-:W-:Y:S04]  /*5b460*/  STL [R1+0x3ea4], R34 ;  /* 0x003ea42201007387 */ /* 0x000fe80000100800 */
[----:B------:R1:W-:Y:S01]  /*5b470*/  STL [R1+0x3ea0], R35 ;  /* 0x003ea02301007387 */ /* 0x0003e20000100800 */
[----:B------:R-:W-:-:S03]  /*5b480*/  IMAD.MOV.U32 R222, RZ, RZ, R73 ;  /* 0x000000ffffde7224 */ /* 0x000fc600078e0049 */
[----:B------:R-:W2:Y:S01]  /*5b490*/  LDL.LU R46, [R1+0x258] ;  /* 0x00025800012e7983 */ /* 0x000ea20000300800 */
[----:B------:R-:W-:-:S03]  /*5b4a0*/  IMAD.MOV.U32 R223, RZ, RZ, R72 ;  /* 0x000000ffffdf7224 */ /* 0x000fc600078e0048 */
[----:B------:R-:W2:Y:S04]  /*5b4b0*/  LDL.LU R47, [R1+0x25c] ;  /* 0x00025c00012f7983 */ /* 0x000ea80000300800 */
[----:B------:R-:W3:Y:S04]  /*5b4c0*/  LDL.LU R220, [R1+0x270] ;  /* 0x0002700001dc7983 */ /* 0x000ee80000300800 */
[----:B------:R-:W3:Y:S04]  /*5b4d0*/  LDL.LU R221, [R1+0x274] ;  /* 0x0002740001dd7983 */ /* 0x000ee80000300800 */
[----:B------:R-:W3:Y:S04]  /*5b4e0*/  LDL.LU R73, [R1+0x4284] ;  /* 0x0042840001497983 */ /* 0x000ee80000300800 */
[----:B------:R-:W3:Y:S01]  /*5b4f0*/  LDL.LU R72, [R1+0x4280] ;  /* 0x0042800001487983 */ /* 0x000ee20000300800 */
[----:B------:R-:W-:Y:S01]  /*5b500*/  MOV R238, R92 ;  /* 0x0000005c00ee7202 */ /* 0x000fe20000000f00 */
[----:B------:R-:W-:Y:S01]  /*5b510*/  IMAD.MOV.U32 R239, RZ, RZ, R93 ;  /* 0x000000ffffef7224 */ /* 0x000fe200078e005d */
[----:B------:R-:W-:-:S15]  /*5b520*/  HMMA.1688.F32.TF32 R36, R52, R132, R248 ;  /* 0x000000843424723c */ /* 0x000fde00000810f8 */
[----:B------:R-:W-:-:S04]  /*5b530*/  NOP ;  /* 0x0000000000007918 */ /* 0x000fc80000000000 */
        /* <DEDUP_REMOVED lines=22> */
[----:B----4-:R-:W-:-:S15]  /*5b6a0*/  HMMA.1688.F32.TF32 R40, R52, R136, R40 ;  /* 0x000000883428723c */ /* 0x010fde0000081028 */
[----:B------:R-:W-:-:S04]  /*5b6b0*/  NOP ;  /* 0x0000000000007918 */ /* 0x000fc80000000000 */
[----:B------:R-:W-:Y:S04]  /*5b6c0*/  STL [R1+0x3e98], R40 ;  /* 0x003e982801007387 */ /* 0x000fe80000100800 */
[----:B------:R-:W-:Y:S04]  /*5b6d0*/  STL [R1+0x3e94], R41 ;  /* 0x003e942901007387 */ /* 0x000fe80000100800 */
[----:B------:R-:W-:Y:S04]  /*5b6e0*/  STL [R1+0x3e90], R42 ;  /* 0x003e902a01007387 */ /* 0x000fe80000100800 */
[----:B------:R-:W-:Y:S01]  /*5b6f0*/  STL [R1+0x3e8c], R43 ;  /* 0x003e8c2b01007387 */ /* 0x000fe20000100800 */
[C---:B--2---:R-:W-:Y:S08]  /*5b700*/  HMMA.1688.F32.TF32 R44, R52.reuse, R140, R44 ;  /* 0x0000008c342c723c */ /* 0x044ff0000008102c */
[C---:B---3--:R-:W-:Y:S11]  /*5b710*/  HMMA.1688.F32.TF32 R48, R52.reuse, R160, R220 ;  /* 0x000000a03430723c */ /* 0x048ff600000810dc */
        /* <DEDUP_REMOVED lines=8> */
[----:B------:R-:W-:Y:S08]  /*5b7a0*/  HMMA.1688.F32.TF32 R52, R52, R164, R236 ;  /* 0x000000a43434723c */ /* 0x000ff000000810ec */
[C---:B------:R-:W-:Y:S08]  /*5b7b0*/  HMMA.1688.F32.TF32 R72, R224.reuse, R96, R72 ;  /* 0x00000060e048723c */ /* 0x040ff00000081048 */
[C---:B-1----:R-:W-:Y:S08]  /*5b7c0*/  HMMA.1688.F32.TF32 R32, R224.reuse, R100, R228 ;  /* 0x00000064e020723c */ /* 0x042ff000000810e4 */
[C---:B------:R-:W-:Y:S01]  /*5b7d0*/  HMMA.1688.F32.TF32 R24, R224.reuse, R76, R232 ;  /* 0x0000004ce018723c */ /* 0x040fe200000810e8 */
[----:B------:R-:W-:Y:S04]  /*5b7e0*/  STL.64 [R1+0x3f08], R54 ;  /* 0x003f083601007387 */ /* 0x000fe80000100a00 */
[----:B------:R-:W-:Y:S04]  /*5b7f0*/  STL.64 [R1+0x3f00], R52 ;  /* 0x003f003401007387 */ /* 0x000fe80000100a00 */
[----:B------:R1:W-:Y:S10]  /*5b800*/  STL [R1+0x3e68], R75 ;  /* 0x003e684b01007387 */ /* 0x0003f40000100800 */
[----:B-1----:R-:W-:Y:S01]  /*5b810*/  IMAD.MOV.U32 R75, RZ, RZ, R24 ;  /* 0x000000ffff4b7224 */ /* 0x002fe200078e0018 */
[----:B------:R-:W-:Y:S04]  /*5b820*/  STL [R1+0x184], R25 ;  /* 0x0001841901007387 */ /* 0x000fe80000100800 */
[----:B------:R-:W-:Y:S04]  /*5b830*/  STL.64 [R1+0x190], R32 ;  /* 0x0001902001007387 */ /* 0x000fe80000100a00 */
[----:B------:R-:W-:Y:S04]  /*5b840*/  STL.64 [R1+0x198], R34 ;  /* 0x0001982201007387 */ /* 0x000fe80000100a00 */
[----:B------:R1:W-:Y:S04]  /*5b850*/  STL.64 [R1+0x188], R26 ;  /* 0x0001881a01007387 */ /* 0x0003e80000100a00 */
[----:B------:R-:W-:Y:S04]  /*5b860*/  STL.64 [R1+0x3f18], R74 ;  /* 0x003f184a01007387 */ /* 0x000fe80000100a00 */
[----:B------:R-:W-:Y:S01]  /*5b870*/  STL.64 [R1+0x3f10], R72 ;  /* 0x003f104801007387 */ /* 0x000fe20000100a00 */
[----:B-1----:R-:W-:Y:S03]  /*5b880*/  HMMA.1688.F32.TF32 R24, R224, R80, R248 ;  /* 0x00000050e018723c */ /* 0x002fe600000810f8 */
        /* <DEDUP_REMOVED lines=47> */
[----:B------:R-:W-:-:S05]  /*5bb80*/  IMAD.MOV.U32 R51, RZ, RZ, R27 ;  /* 0x000000ffff337224 */ /* 0x000fca00078e001b */
[----:B------:R-:W-:Y:S04]  /*5bb90*/  STL.64 [R1+0x3f28], R50 ;  /* 0x003f283201007387 */ /* 0x000fe80000100a00 */
[----:B------:R-:W-:Y:S01]  /*5bba0*/  STL.64 [R1+0x3f20], R48 ;  /* 0x003f203001007387 */ /* 0x000fe20000100a00 */
        /* <DEDUP_REMOVED lines=15> */
[----:B------:R-:W-:Y:S01]  /*5bca0*/  MOV R34, R25 ;  /* 0x0000001900227202 */ /* 0x000fe20000000f00 */
[----:B------:R-:W-:Y:S02]  /*5bcb0*/  IMAD.MOV.U32 R35, RZ, RZ, R26 ;  /* 0x000000ffff237224 */ /* 0x000fe400078e001a */
[----:B------:R-:W-:Y:S02]  /*5bcc0*/  IMAD.MOV.U32 R39, RZ, RZ, R27 ;  /* 0x000000ffff277224 */ /* 0x000fe400078e001b */
[----:B------:R-:W-:Y:S01]  /*5bcd0*/  HMMA.1688.F32.TF32 R24, R224, R60, R204 ;  /* 0x0000003ce018723c */ /* 0x000fe200000810cc */
[----:B------:R-:W-:Y:S04]  /*5bce0*/  STL.64 [R1+0x3f38], R46 ;  /* 0x003f382e01007387 */ /* 0x000fe80000100a00 */
[----:B------:R-:W-:-:S14]  /*5bcf0*/  STL.64 [R1+0x3f30], R44 ;  /* 0x003f302c01007387 */ /* 0x000fdc0000100a00 */
[----:B------:R-:W-:Y:S01]  /*5bd00*/  IMAD.MOV.U32 R40, RZ, RZ, R24 ;  /* 0x000000ffff287224 */ /* 0x000fe200078e0018 */
[----:B------:R-:W-:Y:S01]  /*5bd10*/  MOV R41, R25 ;  /* 0x0000001900297202 */ /* 0x000fe20000000f00 */
[----:B------:R-:W-:Y:S02]  /*5bd20*/  IMAD.MOV.U32 R42, RZ, RZ, R26 ;  /* 0x000000ffff2a7224 */ /* 0x000fe400078e001a */
[----:B------:R-:W-:Y:S02]  /*5bd30*/  IMAD.MOV.U32 R43, RZ, RZ, R27 ;  /* 0x000000ffff2b7224 */ /* 0x000fe400078e001b */
[C---:B------:R-:W-:Y:S01]  /*5bd40*/  HMMA.1688.F32.TF32 R24, R224.reuse, R64, R208 ;  /* 0x00000040e018723c */ /* 0x040fe200000810d0 */
[----:B------:R-:W-:Y:S04]  /*5bd50*/  STL.64 [R1+0x3f58], R38 ;  /* 0x003f582601007387 */ /* 0x000fe80000100a00 */
[----:B------:R1:W-:Y:S04]  /*5bd60*/  STL.64 [R1+0x3f50], R36 ;  /* 0x003f502401007387 */ /* 0x0003e80000100a00 */
[----:B------:R-:W-:Y:S04]  /*5bd70*/  STL.64 [R1+0x3f48], R34 ;  /* 0x003f482201007387 */ /* 0x000fe80000100a00 */
[----:B------:R2:W-:Y:S01]  /*5bd80*/  STL.64 [R1+0x3f40], R32 ;  /* 0x003f402001007387 */ /* 0x0005e20000100a00 */
[C---:B-1----:R-:W-:Y:S03]  /*5bd90*/  HMMA.1688.F32.TF32 R36, R224.reuse, R68, R212 ;  /* 0x00000044e024723c */ /* 0x042fe600000810d4 */
[----:B------:R-:W-:Y:S04]  /*5bda0*/  STL.64 [R1+0x3f68], R42 ;  /* 0x003f682a01007387 */ /* 0x000fe80000100a00 */
[----:B------:R-:W-:Y:S01]  /*5bdb0*/  STL.64 [R1+0x3f60], R40 ;  /* 0x003f602801007387 */ /* 0x000fe20000100a00 */
[C---:B--2---:R-:W-:Y:S03]  /*5bdc0*/  HMMA.1688.F32.TF32 R32, R224.reuse, R168, R216 ;  /* 0x000000a8e020723c */ /* 0x044fe600000810d8 */
        /* <DEDUP_REMOVED lines=11> */
[----:B-1----:R-:W-:Y:S02]  /*5be80*/  HMMA.1688.F32.TF32 R24, R224, R144, R248 ;  /* 0x00000090e018723c */ /* 0x002fe400000810f8 */
[----:B------:R-:W-:Y:S04]  /*5be90*/  STL.64 [R1+0xe0], R36 ;  /* 0x0000e02401007387 */ /* 0x000fe80000100a00 */
[----:B------:R-:W-:Y:S04]  /*5bea0*/  STL.64 [R1+0xe8], R38 ;  /* 0x0000e82601007387 */ /* 0x000fe80000100a00 */
[----:B------:R-:W2:Y:S04]  /*5beb0*/  LDL.LU R216, [R1+0x11c0] ;  /* 0x0011c00001d87983 */ /* 0x000ea80000300800 */
[----:B------:R-:W-:Y:S01]  /*5bec0*/  STL.64 [R1+0xd0], R32 ;  /* 0x0000d02001007387 */ /* 0x000fe20000100a00 */
[----:B------:R-:W-:-:S03]  /*5bed0*/  IMAD.MOV.U32 R218, RZ, RZ, R93 ;  /* 0x000000ffffda7224 */ /* 0x000fc600078e005d */
[----:B------:R-:W-:Y:S01]  /*5bee0*/  STL.64 [R1+0xd8], R34 ;  /* 0x0000d82201007387 */ /* 0x000fe20000100a00 */
[----:B------:R-:W-:-:S03]  /*5bef0*/  MOV R219, R92 ;  /* 0x0000005c00db7202 */ /* 0x000fc60000000f00 */
[----:B------:R-:W-:Y:S04]  /*5bf00*/  STL.64 [R1+0xc0], R24 ;  /* 0x0000c01801007387 */ /* 0x000fe80000100a00 */
[----:B------:R1:W-:Y:S04]  /*5bf10*/  STL.64 [R1+0xc8], R26 ;  /* 0x0000c81a01007387 */ /* 0x0003e80000100a00 */
[----:B------:R-:W2:Y:S04]  /*5bf20*/  LDL.LU R217, [R1+0x11c4] ;  /* 0x0011c40001d97983 */ /* 0x000ea80000300800 */
[----:B------:R-:W3:Y:S04]  /*5bf30*/  LDL.LU R93, [R1+0x4274] ;  /* 0x00427400015d7983 */ /* 0x000ee80000300800 */
[----:B------:R-:W3:Y:S04]  /*5bf40*/  LDL.LU R92, [R1+0x4270] ;  /* 0x00427000015c7983 */ /* 0x000ee80000300800 */
        /* <DEDUP_REMOVED lines=39> */
[----:B------:R-:W4:-:S15]  /*5c1c0*/  LDL.LU R248, [R1+0x1180] ;  /* 0x0011800001f87983 */ /* 0x000f1e0000300800 */
[----:B------:R-:W-:Y:S01]  /*5c1d0*/  NOP ;  /* 0x0000000000007918 */ /* 0x000fe20000000000 */
[----:B------:R-:W-:Y:S04]  /*5c1e0*/  STL.64 [R1+0xb0], R24 ;  /* 0x0000b01801007387 */ /* 0x000fe80000100a00 */
[----:B------:R2:W-:Y:S04]  /*5c1f0*/  STL.64 [R1+0xb8], R26 ;  /* 0x0000b81a01007387 */ /* 0x0005e80000100a00 */
[----:B------:R-:W4:Y:S04]  /*5c200*/  LDL.LU R249, [R1+0x1184] ;  /* 0x0011840001f97983 */ /* 0x000f280000300800 */
[----:B------:R-:W4:Y:S04]  /*5c210*/  LDL.LU R250, [R1+0x1188] ;  /* 0x0011880001fa7983 */ /* 0x000f280000300800 */
[----:B------:R-:W4:Y:S01]  /*5c220*/  LDL.LU R251, [R1+0x118c] ;  /* 0x00118c0001fb7983 */ /* 0x000f220000300800 */
[C---:B---3--:R-:W-:Y:S08]  /*5c230*/  HMMA.1688.F32.TF32 R92, R224.reuse, R12, R92 ;  /* 0x0000000ce05c723c */ /* 0x048ff0000008105c */
[C---:B--2---:R-:W-:Y:S08]  /*5c240*/  HMMA.1688.F32.TF32 R24, R224.reuse, R16, R196 ;  /* 0x00000010e018723c */ /* 0x044ff000000810c4 */
[C---:B----4-:R-:W-:Y:S08]  /*5c250*/  HMMA.1688.F32.TF32 R172, R224.reuse, R8, R200 ;  /* 0x00000008e0ac723c */ /* 0x050ff000000810c8 */
[C---:B------:R-:W-:Y:S08]  /*5c260*/  HMMA.1688.F32.TF32 R176, R224.reuse, R4, R204 ;  /* 0x00000004e0b0723c */ /* 0x040ff000000810cc */
[C---:B------:R-:W-:Y:S08]  /*5c270*/  HMMA.1688.F32.TF32 R180, R224.reuse, R104, R208 ;  /* 0x00000068e0b4723c */ /* 0x040ff000000810d0 */
[C---:B------:R-:W-:Y:S01]  /*5c280*/  HMMA.1688.F32.TF32 R184, R224.reuse, R108, R212 ;  /* 0x0000006ce0b8723c */ /* 0x040fe200000810d4 */
[----:B------:R-:W-:Y:S07]  /*5c290*/  STL.64 [R1+0x3f78], R94 ;  /* 0x003f785e01007387 */ /* 0x000fee0000100a00 */
        /* <DEDUP_REMOVED lines=67> */
[----:B------:R-:W1:Y:S04]  /*5c6d0*/  LDS R239, [R30+UR9+0x24900] ;  /* 0x024900091eef7984 */ /* 0x000e680008000800 */
[----:B------:R-:W-:Y:S04]  /*5c6e0*/  STL.64 [R1+0x4268], R130 ;  /* 0x0042688201007387 */ /* 0x000fe80000100a00 */
[----:B------:R-:W-:Y:S04]  /*5c6f0*/  STL.64 [R1+0x4260], R128 ;  /* 0x0042608001007387 */ /* 0x000fe80000100a00 */
[----:B------:R1:W-:Y:S04]  /*5c700*/  STL [R1+0x3e64], R205 ;  /* 0x003e64cd01007387 */ /* 0x0003e80000100800 */
[----:B------:R1:W-:Y:S04]  /*5c710*/  STL [R1+0x3e60], R206 ;  /* 0x003e60ce01007387 */ /* 0x0003e80000100800 */
[----:B------:R1:W-:Y:S04]  /*5c720*/  STL [R1+0x3e5c], R207 ;  /* 0x003e5ccf01007387 */ /* 0x0003e80000100800 */
[----:B------:R-:W-:Y:S04]  /*5c730*/  STL.64 [R1+0x4258], R134 ;  /* 0x0042588601007387 */ /* 0x000fe80000100a00 */
[----:B------:R-:W-:Y:S01]  /*5c740*/  STL.64 [R1+0x4250], R132 ;  /* 0x0042508401007387 */ /* 0x000fe20000100a00 */
[C---:B---3--:R-:W-:Y:S08]  /*5c750*/  HMMA.1688.F32.TF32 R208, R224.reuse, R132, R208 ;  /* 0x00000084e0d0723c */ /* 0x048ff000000810d0 */
[C---:B----4-:R-:W-:Y:S08]  /*5c760*/  HMMA.1688.F32.TF32 R212, R224.reuse, R136, R212 ;  /* 0x00000088e0d4723c */ /* 0x050ff000000810d4 */
[C---:B--2---:R-:W-:Y:S03]  /*5c770*/  HMMA.1688.F32.TF32 R216, R224.reuse, R140, R216 ;  /* 0x0000008ce0d8723c */ /* 0x044fe600000810d8 */
[----:B------:R-:W-:Y:S05]  /*5c780*/  STL [R1+0x3e48], R211 ;  /* 0x003e48d301007387 */ /* 0x000fea0000100800 */
[C---:B------:R-:W-:Y:S08]  /*5c790*/  HMMA.1688.F32.TF32 R220, R224.reuse, R160, R220 ;  /* 0x000000a0e0dc723c */ /* 0x040ff000000810dc */
[----:B------:R-:W-:Y:S08]  /*5c7a0*/  HMMA.1688.F32.TF32 R224, R224, R164, R228 ;  /* 0x000000a4e0e0723c */ /* 0x000ff000000810e4 */
[C---:B-1----:R-:W-:Y:S01]  /*5c7b0*/  HMMA.1688.F32.TF32 R228, R236.reuse, R96, R232 ;  /* 0x00000060ece4723c */ /* 0x042fe200000810e8 */
[----:B------:R-:W-:Y:S04]  /*5c7c0*/  STL [R1+0x3e44], R215 ;  /* 0x003e44d701007387 */ /* 0x000fe80000100800 */
[----:B------:R-:W-:Y:S04]  /*5c7d0*/  STL [R1+0x3e40], R218 ;  /* 0x003e40da01007387 */ /* 0x000fe80000100800 */
[----:B------:R-:W-:Y:S04]  /*5c7e0*/  STL [R1+0x3e3c], R219 ;  /* 0x003e3cdb01007387 */ /* 0x000fe80000100800 */
[----:B------:R-:W-:Y:S01]  /*5c7f0*/  STL [R1+0x3e38], R223 ;  /* 0x003e38df01007387 */ /* 0x000fe20000100800 */
[----:B------:R-:W-:Y:S03]  /*5c800*/  HMMA.1688.F32.TF32 R24, R236, R80, R244 ;  /* 0x00000050ec18723c */ /* 0x000fe600000810f4 */
[----:B------:R-:W-:Y:S04]  /*5c810*/  STL.64 [R1+0x3ff8], R226 ;  /* 0x003ff8e201007387 */ /* 0x000fe80000100a00 */
[----:B------:R-:W-:Y:S04]  /*5c820*/  STL.64 [R1+0x3ff0], R224 ;  /* 0x003ff0e001007387 */ /* 0x000fe80000100a00 */
[----:B------:R-:W-:Y:S04]  /*5c830*/  STL.64 [R1+0x4008], R230 ;  /* 0x004008e601007387 */ /* 0x000fe80000100a00 */
[----:B------:R-:W-:Y:S01]  /*5c840*/  STL.64 [R1+0x4000], R228 ;  /* 0x004000e401007387 */ /* 0x000fe20000100a00 */
[----:B------:R-:W-:-:S03]  /*5c850*/  LOP3.LUT R31, R0, 0x20, RZ, 0x3c, !PT ;  /* 0x00000020001f7812 */ /* 0x000fc600078e3cff */
[----:B------:R-:W-:Y:S01]  /*5c860*/  LDS R232, [R0+UR9+0x24180] ;  /* 0x0241800900e87984 */ /* 0x000fe20008000800 */
[----:B------:R-:W-:Y:S02]  /*5c870*/  IMAD.MOV.U32 R205, RZ, RZ, R24 ;  /* 0x000000ffffcd7224 */ /* 0x000fe400078e0018 */
[----:B------:R-:W-:Y:S01]  /*5c880*/  IMAD.MOV.U32 R206, RZ, RZ, R25 ;  /* 0x000000ffffce7224 */ /* 0x000fe200078e0019 */
[----:B------:R-:W-:Y:S01]  /*5c890*/  MOV R200, R27 ;  /* 0x0000001b00c87202 */ /* 0x000fe20000000f00 */
[----:B------:R-:W-:Y:S01]  /*5c8a0*/  IMAD.MOV.U32 R207, RZ, RZ, R26 ;  /* 0x000000ffffcf7224 */ /* 0x000fe200078e001a */
[----:B------:R-:W-:Y:S04]  /*5c8b0*/  LDS R234, [R0+UR9+0x24980] ;  /* 0x0249800900ea7984 */ /* 0x000fe80008000800 */
[----:B------:R-:W-:Y:S04]  /*5c8c0*/  LDS R233, [R31+UR9+0x24180] ;  /* 0x024180091fe97984 */ /* 0x000fe80008000800 */
[----:B------:R-:W1:Y:S01]  /*5c8d0*/  LDS R235, [R31+UR9+0x24980] ;  /* 0x024980091feb7984 */ /* 0x000e620008000800 */
[C---:B------:R-:W-:Y:S08]  /*5c8e0*/  HMMA.1688.F32.TF32 R248, R236.reuse, R100, R248 ;  /* 0x00000064ecf8723c */ /* 0x040ff000000810f8 */
[C---:B------:R-:W-:Y:S11]  /*5c8f0*/  HMMA.1688.F32.TF32 R32, R236.reuse, R76, R240 ;  /* 0x0000004cec20723c */ /* 0x040ff600000810f0 */
[----:B------:R-:W-:Y:S04]  /*5c900*/  STL.64 [R1+0x4018], R250 ;  /* 0x004018fa01007387 */ /* 0x000fe80000100a00 */
[----:B------:R-:W-:Y:S04]  /*5c910*/  STL.64 [R1+0x4010], R248 ;  /* 0x004010f801007387 */ /* 0x000fe80000100a00 */
        /* <DEDUP_REMOVED lines=88> */
[C---:B---3--:R-:W-:Y:S08]  /*5cea0*/  HMMA.1688.F32.TF32 R40, R236.reuse, R20, R40 ;  /* 0x00000014ec28723c */ /* 0x048ff00000081028 */
[----:B--2---:R-:W-:-:S15]  /*5ceb0*/  HMMA.1688.F32.TF32 R224, R236, R84, R224 ;  /* 0x00000054ece0723c */ /* 0x004fde00000810e0 */
[----:B------:R-:W-:-:S04]  /*5cec0*/  NOP ;  /* 0x0000000000007918 */ /* 0x000fc80000000000 */
[----:B------:R-:W-:Y:S01]  /*5ced0*/  MOV R211, R227 ;  /* 0x000000e300d37202 */ /* 0x000fe20000000f00 */
[----:B------:R-:W-:Y:S01]  /*5cee0*/  IMAD.MOV.U32 R202, RZ, RZ, R225 ;  /* 0x000000ffffca7224 */ /* 0x000fe200078e00e1 */
[----:B----4-:R-:W-:Y:S01]  /*5cef0*/  HMMA.1688.F32.TF32 R132, R236, R88, R132 ;  /* 0x00000058ec84723c */ /* 0x010fe20000081084 */
[----:B------:R-:W-:Y:S02]  /*5cf00*/  IMAD.MOV.U32 R203, RZ, RZ, R226 ;  /* 0x000000ffffcb7224 */ /* 0x000fe400078e00e2 */
[----:B------:R-:W-:Y:S01]  /*5cf10*/  IMAD.MOV.U32 R201, RZ, RZ, R224 ;  /* 0x000000ffffc97224 */ /* 0x000fe200078e00e0 */
[----:B------:R-:W-:Y:S04]  /*5cf20*/  STL.64 [R1+0x4048], R210 ;  /* 0x004048d201007387 */ /* 0x000fe80000100a00 */
[----:B------:R-:W-:Y:S04]  /*5cf30*/  STL.64 [R1+0x4040], R208 ;  /* 0x004040d001007387 */ /* 0x000fe80000100a00 */
[----:B------:R-:W-:Y:S04]  /*5cf40*/  STL.64 [R1+0x4038], R202 ;  /* 0x004038ca01007387 */ /* 0x000fe80000100a00 */
[----:B------:R2:W-:Y:S03]  /*5cf50*/  STL.64 [R1+0x4030], R200 ;  /* 0x004030c801007387 */ /* 0x0005e60000100a00 */
[----:B------:R-:W-:Y:S01]  /*5cf60*/  IMAD.MOV.U32 R215, RZ, RZ, R132 ;  /* 0x000000ffffd77224 */ /* 0x000fe200078e0084 */
[----:B------:R-:W-:Y:S01]  /*5cf70*/  MOV R223, R135 ;  /* 0x0000008700df7202 */ /* 0x000fe20000000f00 */
[----:B------:R-:W-:-:S02]  /*5cf80*/  IMAD.MOV.U32 R218, RZ, RZ, R133 ;  /* 0x000000ffffda7224 */ /* 0x000fc400078e0085 */
[----:B------:R-:W-:Y:S02]  /*5cf90*/  IMAD.MOV.U32 R219, RZ, RZ, R134 ;  /* 0x000000ffffdb7224 */ /* 0x000fe400078e0086 */
[C---:B------:R-:W-:Y:S08]  /*5cfa0*/  HMMA.1688.F32.TF32 R132, R236.reuse, R60, R196 ;  /* 0x0000003cec84723c */ /* 0x040ff000000810c4 */
[C---:B--2---:R-:W-:Y:S08]  /*5cfb0*/  HMMA.1688.F32.TF32 R200, R236.reuse, R56, R128 ;  /* 0x00000038ecc8723c */ /* 0x044ff00000081080 */
[C---:B------:R-:W-:Y:S01]  /*5cfc0*/  HMMA.1688.F32.TF32 R128, R236.reuse, R64, R192 ;  /* 0x00000040ec80723c */ /* 0x040fe200000810c0 */
[----:B------:R-:W-:Y:S04]  /*5cfd0*/  STL.64 [R1+0x4058], R214 ;  /* 0x004058d601007387 */ /* 0x000fe80000100a00 */
[----:B------:R-:W-:Y:S03]  /*5cfe0*/  STL.64 [R1+0x4050], R212 ;  /* 0x004050d401007387 */ /* 0x000fe60000100a00 */
[C---:B------:R-:W-:Y:S03]  /*5cff0*/  HMMA.1688.F32.TF32 R188, R236.reuse, R68, R188 ;  /* 0x00000044ecbc723c */ /* 0x040fe600000810bc */
[----:B------:R-:W-:Y:S04]  /*5d000*/  STL.64 [R1+0x1e0], R200 ;  /* 0x0001e0c801007387 */ /* 0x000fe80000100a00 */
[----:B------:R-:W-:Y:S04]  /*5d010*/  STL.64 [R1+0x1e8], R202 ;  /* 0x0001e8ca01007387 */ /* 0x000fe80000100a00 */
[----:B------:R-:W-:Y:S04]  /*5d020*/  STL.64 [R1+0x1f0], R132 ;  /* 0x0001f08401007387 */ /* 0x000fe80000100a00 */
[----:B------:R2:W-:Y:S04]  /*5d030*/  STL.64 [R1+0x1f8], R134 ;  /* 0x0001f88601007387 */ /* 0x0005e80000100a00 */
[----:B------:R-:W-:Y:S04]  /*5d040*/  STL.64 [R1+0x200], R128 ;  /* 0x0002008001007387 */ /* 0x000fe80000100a00 */
[----:B------:R3:W-:Y:S01]  /*5d050*/  STL.64 [R1+0x208], R130 ;  /* 0x0002088201007387 */ /* 0x0007e20000100a00 */
[C---:B--2---:R-:W-:Y:S08]  /*5d060*/  HMMA.1688.F32.TF32 R132, R236.reuse, R168, R184 ;  /* 0x000000a8ec84723c */ /* 0x044ff000000810b8 */
[C---:B---3--:R-:W-:Y:S01]  /*5d070*/  HMMA.1688.F32.TF32 R128, R236.reuse, R156, R180 ;  /* 0x0000009cec80723c */ /* 0x048fe200000810b4 */
[----:B------:R-:W-:Y:S04]  /*5d080*/  STL.64 [R1+0x230], R188 ;  /* 0x000230bc01007387 */ /* 0x000fe80000100a00 */
[----:B------:R-:W-:Y:S03]  /*5d090*/  STL.64 [R1+0x238], R190 ;  /* 0x000238be01007387 */ /* 0x000fe60000100a00 */
[C---:B------:R-:W-:Y:S03]  /*5d0a0*/  HMMA.1688.F32.TF32 R176, R236.reuse, R152, R176 ;  /* 0x00000098ecb0723c */ /* 0x040fe600000810b0 */
[----:B------:R-:W-:Y:S04]  /*5d0b0*/  STL.64 [R1+0x380], R132 ;  /* 0x0003808401007387 */ /* 0x000fe80000100a00 */
[----:B------:R2:W-:Y:S04]  /*5d0c0*/  STL.64 [R1+0x388], R134 ;  /* 0x0003888601007387 */ /* 0x0005e80000100a00 */
        /* <DEDUP_REMOVED lines=14> */
[----:B------:R2:W-:Y:S04]  /*5d1b0*/  STL.64 [R1+0x338], R42 ;  /* 0x0003382a01007387 */ /* 0x0005e80000100a00 */
[----:B------:R-:W-:Y:S04]  /*5d1c0*/  STL.64 [R1+0x320], R92 ;  /* 0x0003205c01007387 */ /* 0x000fe80000100a00 */
[----:B------:R-:W-:Y:S01]  /*5d1d0*/  STL.64 [R1+0x328], R94 ;  /* 0x0003285e01007387 */ /* 0x000fe20000100a00 */
[C---:B--2---:R-:W-:Y:S03]  /*5d1e0*/  HMMA.1688.F32.TF32 R40, R236.reuse, R8, R44 ;  /* 0x00000008ec28723c */ /* 0x044fe6000008102c */
[----:B------:R-:W-:Y:S04]  /*5d1f0*/  STL.64 [R1+0x310], R32 ;  /* 0x0003102001007387 */ /* 0x000fe80000100a00 */
[----:B------:R2:W-:Y:S02]  /*5d200*/  STL.64 [R1+0x318], R34 ;  /* 0x0003182201007387 */ /* 0x0005e40000100a00 */
[C---:B--2---:R-:W-:Y:S10]  /*5d210*/  HMMA.1688.F32.TF32 R32, R236.reuse, R104, R72 ;  /* 0x00000068ec20723c */ /* 0x044ff40000081048 */
        /* <DEDUP_REMOVED lines=8> */
[C---:B--2---:R-:W-:Y:S08]  /*5d2a0*/  HMMA.1688.F32.TF32 R32, R236.reuse, R116, R240 ;  /* 0x00000074ec20723c */ /* 0x044ff000000810f0 */
[C---:B------:R-:W-:Y:S01]  /*5d2b0*/  HMMA.1688.F32.TF32 R24, R236.reuse, R120, R244 ;  /* 0x00000078ec18723c */ /* 0x040fe200000810f4 */
[----:B------:R-:W-:Y:S04]  /*5d2c0*/  STL.64 [R1+0x2d0], R40 ;  /* 0x0002d02801007387 */ /* 0x000fe80000100a00 */
[----:B------:R-:W-:Y:S04]  /*5d2d0*/  STL.64 [R1+0x2d8], R42 ;  /* 0x0002d82a01007387 */ /* 0x000fe80000100a00 */
        /* <DEDUP_REMOVED lines=118> */
[----:B--2---:R-:W2:Y:S04]  /*5da40*/  LDL.LU.64 R130, [R1+0x4268] ;  /* 0x0042680001827983 */ /* 0x004ea80000300a00 */
[----:B------:R-:W2:Y:S02]  /*5da50*/  LDL.LU.64 R128, [R1+0x4260] ;  /* 0x0042600001807983 */ /* 0x000ea40000300a00 */
[----:B--2---:R-:W-:-:S15]  /*5da60*/  HMMA.1688.F32.TF32 R132, R236, R128, R132 ;  /* 0x00000080ec84723c */ /* 0x004fde0000081084 */
[----:B------:R-:W-:-:S04]  /*5da70*/  NOP ;  /* 0x0000000000007918 */ /* 0x000fc80000000000 */
[----:B------:R-:W-:Y:S04]  /*5da80*/  STL.64 [R1+0x280], R132 ;  /* 0x0002808401007387 */ /* 0x000fe80000100a00 */
[----:B------:R2:W-:Y:S04]  /*5da90*/  STL.64 [R1+0x288], R134 ;  /* 0x0002888601007387 */ /* 0x0005e80000100a00 */
[----:B--2---:R-:W2:Y:S04]  /*5daa0*/  LDL.LU.64 R134, [R1+0x4258] ;  /* 0x0042580001867983 */ /* 0x004ea80000300a00 */
[----:B------:R-:W3:Y:S01]  /*5dab0*/  LDL.LU.64 R132, [R1+0x4250] ;  /* 0x0042500001847983 */ /* 0x000ee20000300a00 */
[----:B-1----:R-:W-:Y:S08]  /*5dac0*/  HMMA.1688.F32.TF32 R40, R232, R168, R40 ;  /* 0x000000a8e828723c */ /* 0x002ff00000081028 */
[----:B---3--:R-:W-:-:S15]  /*5dad0*/  HMMA.1688.F32.TF32 R212, R236, R132, R212 ;  /* 0x00000084ecd4723c */ /* 0x008fde00000810d4 */
[----:B------:R-:W-:-:S04]  /*5dae0*/  NOP ;  /* 0x0000000000007918 */ /* 0x000fc80000000000 */
[----:B------:R-:W-:Y:S04]  /*5daf0*/  STL.64 [R1+0x270], R212 ;  /* 0x000270d401007387 */ /* 0x000fe80000100a00 */
[----:B------:R1:W-:Y:S02]  /*5db00*/  STL.64 [R1+0x278], R214 ;  /* 0x000278d601007387 */ /* 0x0003e40000100a00 */
[C---:B-1----:R-:W-:Y:S08]  /*5db10*/  HMMA.1688.F32.TF32 R212, R236.reuse, R136, R200 ;  /* 0x00000088ecd4723c */ /* 0x042ff000000810c8 */
[C---:B------:R-:W-:Y:S08]  /*5db20*/  HMMA.1688.F32.TF32 R200, R236.reuse, R140, R208 ;  /* 0x0000008cecc8723c */ /* 0x040ff000000810d0 */
[C---:B------:R-:W-:Y:S03]  /*5db30*/  HMMA.1688.F32.TF32 R208, R236.reuse, R160, R204 ;  /* 0x000000a0ecd0723c */ /* 0x040fe600000810cc */
[----:B------:R-:W-:Y:S04]  /*5db40*/  STL.64 [R1+0x260], R212 ;  /* 0x000260d401007387 */ /* 0x000fe80000100a00 */
[----:B------:R-:W-:Y:S01]  /*5db50*/  STL.64 [R1+0x268], R214 ;  /* 0x000268d601007387 */ /* 0x000fe20000100a00 */
[----:B------:R-:W-:Y:S03]  /*5db60*/  HMMA.1688.F32.TF32 R204, R236, R164, R248 ;  /* 0x000000a4eccc723c */ /* 0x000fe600000810f8 */
[----:B------:R-:W-:Y:S04]  /*5db70*/  STL.64 [R1+0x250], R200 ;  /* 0x000250c801007387 */ /* 0x000fe80000100a00 */
[----:B------:R1:W-:Y:S04]  /*5db80*/  STL.64 [R1+0x258], R202 ;  /* 0x000258ca01007387 */ /* 0x0003e80000100a00 */
[----:B------:R-:W-:Y:S04]  /*5db90*/  LDS R236, [R29+UR9+0x24180] ;  /* 0x024180091dec7984 */ /* 0x000fe80008000800 */
[----:B------:R-:W-:Y:S01]  /*5dba0*/  LDS R238, [R29+UR9+0x24980] ;  /* 0x024980091dee7984 */ /* 0x000fe20008000800 */
[C---:B-1----:R-:W-:Y:S03]  /*5dbb0*/  HMMA.1688.F32.TF32 R200, R232.reuse, R96, R228 ;  /* 0x00000060e8c8723c */ /* 0x042fe600000810e4 */
[----:B------:R-:W-:Y:S04]  /*5dbc0*/  STL.64 [R1+0x240], R208 ;  /* 0x000240d001007387 */ /* 0x000fe80000100a00 */
[----:B------:R-:W-:Y:S04]  /*5dbd0*/  STL.64 [R1+0x248], R210 ;  /* 0x000248d201007387 */ /* 0x000fe80000100a00 */
[----:B------:R-:W-:Y:S04]  /*5dbe0*/  STL.64 [R1+0x220], R204 ;  /* 0x000220cc01007387 */ /* 0x000fe80000100a00 */
[----:B------:R1:W-:Y:S04]  /*5dbf0*/  STL.64 [R1+0x228], R206 ;  /* 0x000228ce01007387 */ /* 0x0003e80000100a00 */
[----:B------:R-:W-:Y:S04]  /*5dc00*/  LDS R237, [R30+UR9+0x24180] ;  /* 0x024180091eed7984 */ /* 0x000fe80008000800 */
[----:B------:R-:W-:Y:S01]  /*5dc10*/  STL.64 [R1+0x210], R200 ;  /* 0x000210c801007387 */ /* 0x000fe20000100a00 */
[C---:B-1----:R-:W-:Y:S03]  /*5dc20*/  HMMA.1688.F32.TF32 R204, R232.reuse, R100, R224 ;  /* 0x00000064e8cc723c */ /* 0x042fe600000810e0 */
[----:B------:R1:W-:Y:S04]  /*5dc30*/  STL.64 [R1+0x218], R202 ;  /* 0x000218ca01007387 */ /* 0x0003e80000100a00 */
[----:B------:R-:W3:Y:S01]  /*5dc40*/  LDS R239, [R30+UR9+0x24980] ;  /* 0x024980091eef7984 */ /* 0x000ee20008000800 */
[C---:B-1----:R-:W-:Y:S08]  /*5dc50*/  HMMA.1688.F32.TF32 R200, R232.reuse, R76, R196 ;  /* 0x0000004ce8c8723c */ /* 0x042ff000000810c4 */
[C---:B------:R-:W-:Y:S08]  /*5dc60*/  HMMA.1688.F32.TF32 R196, R232.reuse, R80, R192 ;  /* 0x00000050e8c4723c */ /* 0x040ff000000810c0 */
[C---:B------:R-:W-:Y:S08]  /*5dc70*/  HMMA.1688.F32.TF32 R192, R232.reuse, R84, R188 ;  /* 0x00000054e8c0723c */ /* 0x040ff000000810bc */
[C---:B------:R-:W-:Y:S08]  /*5dc80*/  HMMA.1688.F32.TF32 R188, R232.reuse, R88, R184 ;  /* 0x00000058e8bc723c */ /* 0x040ff000000810b8 */
[C---:B------:R-:W-:Y:S01]  /*5dc90*/  HMMA.1688.F32.TF32 R184, R232.reuse, R56, R180 ;  /* 0x00000038e8b8723c */ /* 0x040fe200000810b4 */
[----:B------:R-:W-:Y:S07]  /*5dca0*/  STL.64 [R1+0x3b0], R204 ;  /* 0x0003b0cc01007387 */ /* 0x000fee0000100a00 */
        /* <DEDUP_REMOVED lines=27> */
[C---:B-1----:R-:W-:Y:S03]  /*5de60*/  HMMA.1688.F32.TF32 R40, R232.reuse, R148, R44 ;  /* 0x00000094e828723c */ /* 0x042fe6000008102c */
[----:B------:R-:W-:Y:S04]  /*5de70*/  STL.64 [R1+0x890], R32 ;  /* 0x0008902001007387 */ /* 0x000fe80000100a00 */
[----:B------:R1:W-:Y:S02]  /*5de80*/  STL.64 [R1+0x898], R34 ;  /* 0x0008982201007387 */ /* 0x0003e40000100a00 */
[C---:B-1----:R-:W-:Y:S10]  /*5de90*/  HMMA.1688.F32.TF32 R32, R232.reuse, R20, R72 ;  /* 0x00000014e820723c */ /* 0x042ff40000081048 */
[----:B------:R-:W-:Y:S04]  /*5dea0*/  STL.64 [R1+0x880], R40 ;  /* 0x0008802801007387 */ /* 0x000fe80000100a00 */
[----:B------:R4:W-:Y:S04]  /*5deb0*/  STL.64 [R1+0x888], R42 ;  /* 0x0008882a01007387 */ /* 0x0009e80000100a00 */
[----:B------:R-:W-:Y:S04]  /*5dec0*/  STL.64 [R1+0x870], R36 ;  /* 0x0008702401007387 */ /* 0x000fe80000100a00 */
[----:B------:R1:W-:Y:S01]  /*5ded0*/  STL.64 [R1+0x878], R38 ;  /* 0x0008782601007387 */ /* 0x0003e20000100a00 */
[C---:B----4-:R-:W-:Y:S03]  /*5dee0*/  HMMA.1688.F32.TF32 R40, R232.reuse, R16, R52 ;  /* 0x00000010e828723c */ /* 0x050fe60000081034 */
[----:B------:R-:W-:Y:S04]  /*5def0*/  STL.64 [R1+0x860], R32 ;  /* 0x0008602001007387 */ /* 0x000fe80000100a00 */
[----:B------:R4:W-:Y:S01]  /*5df00*/  STL.64 [R1+0x868], R34 ;  /* 0x0008682201007387 */ /* 0x0009e20000100a00 */
[C---:B-1----:R-:W-:Y:S08]  /*5df10*/  HMMA.1688.F32.TF32 R36, R232.reuse, R12, R24 ;  /* 0x0000000ce824723c */ /* 0x042ff00000081018 */
[C---:B----4-:R-:W-:Y:S08]  /*5df20*/  HMMA.1688.F32.TF32 R32, R232.reuse, R8, R240 ;  /* 0x00000008e820723c */ /* 0x050ff000000810f0 */
[C---:B------:R-:W-:Y:S01]  /*5df30*/  HMMA.1688.F32.TF32 R24, R232.reuse, R4, R244 ;  /* 0x00000004e818723c */ /* 0x040fe200000810f4 */
[----:B------:R-:W-:Y:S04]  /*5df40*/  STL.64 [R1+0x850], R40 ;  /* 0x0008502801007387 */ /* 0x000fe80000100a00 */
[----:B------:R-:W-:Y:S04]  /*5df50*/  STL.64 [R1+0x858], R42 ;  /* 0x0008582a01007387 */ /* 0x000fe80000100a00 */
[----:B------:R-:W-:Y:S04]  /*5df60*/  STL.64 [R1+0x840], R36 ;  /* 0x0008402401007387 */ /* 0x000fe80000100a00 */
[----:B------:R-:W-:Y:S04]  /*5df70*/  STL.64 [R1+0x848], R38 ;  /* 0x0008482601007387 */ /* 0x000fe80000100a00 */
[----:B------:R-:W4:Y:S04]  /*5df80*/  LDL.LU R48, [R1+0xee0] ;  /* 0x000ee00001307983 */ /* 0x000f280000300800 */
[----:B------:R1:W-:Y:S04]  /*5df90*/  STL.64 [R1+0x830], R32 ;  /* 0x0008302001007387 */ /* 0x0003e80000100a00 */
[----:B------:R1:W-:Y:S04]  /*5dfa0*/  STL.64 [R1+0x838], R34 ;  /* 0x0008382201007387 */ /* 0x0003e80000100a00 */
[----:B------:R1:W-:Y:S04]  /*5dfb0*/  STL.64 [R1+0x820], R24 ;  /* 0x0008201801007387 */ /* 0x0003e80000100a00 */
[----:B------:R1:W-:Y:S04]  /*5dfc0*/  STL.64 [R1+0x828], R26 ;  /* 0x0008281a01007387 */ /* 0x0003e80000100a00 */
[----:B------:R-:W4:Y:S04]  /*5dfd0*/  LDL.LU R49, [R1+0xee4] ;  /* 0x000ee40001317983 */ /* 0x000f280000300800 */
[----:B------:R-:W4:Y:S04]  /*5dfe0*/  LDL.LU R50, [R1+0xee8] ;  /* 0x000ee80001327983 */ /* 0x000f280000300800 */
[----:B------:R-:W4:Y:S04]  /*5dff0*/  LDL.LU R51, [R1+0xeec] ;  /* 0x000eec0001337983 */ /* 0x000f280000300800 */
        /* <DEDUP_REMOVED lines=57> */
[----:B---3--:R-:W-:Y:S01]  /*5e390*/  HMMA.1688.F32.TF32 R192, R232, R104, R72 ;  /* 0x00000068e8c0723c */ /* 0x008fe20000081048 */
[----:B------:R-:W2:-:S15]  /*5e3a0*/  LDL.LU R72, [R1+0xec0] ;  /* 0x000ec00001487983 */ /* 0x000e9e0000300800 */
[----:B------:R-:W-:-:S03]  /*5e3b0*/  NOP ;  /* 0x0000000000007918 */ /* 0x000fc60000000000 */
[----:B------:R-:W-:Y:S04]  /*5e3c0*/  STL.64 [R1+0x810], R192 ;  /* 0x000810c001007387 */ /* 0x000fe80000100a00 */
[----:B------:R-:W-:Y:S04]  /*5e3d0*/  STL.64 [R1+0x818], R194 ;  /* 0x000818c201007387 */ /* 0x000fe80000100a00 */
[----:B------:R-:W-:Y:S04]  /*5e3e0*/  STL.64 [R1+0x800], R188 ;  /* 0x000800bc01007387 */ /* 0x000fe80000100a00 */
[----:B------:R4:W-:Y:S04]  /*5e3f0*/  STL.64 [R1+0x808], R190 ;  /* 0x000808be01007387 */ /* 0x0009e80000100a00 */
[----:B------:R-:W2:Y:S04]  /*5e400*/  LDL.LU R73, [R1+0xec4] ;  /* 0x000ec40001497983 */ /* 0x000ea80000300800 */
[----:B------:R-:W2:Y:S04]  /*5e410*/  LDL.LU R74, [R1+0xec8] ;  /* 0x000ec800014a7983 */ /* 0x000ea80000300800 */
[----:B------:R-:W2:Y:S04]  /*5e420*/  LDL.LU R75, [R1+0xecc] ;  /* 0x000ecc00014b7983 */ /* 0x000ea80000300800 */
[----:B------:R-:W3:Y:S01]  /*5e430*/  LDL.LU R240, [R1+0xeb0] ;  /* 0x000eb00001f07983 */ /* 0x000ee20000300800 */
[C---:B----4-:R-:W-:Y:S03]  /*5e440*/  HMMA.1688.F32.TF32 R188, R232.reuse, R112, R184 ;  /* 0x00000070e8bc723c */ /* 0x050fe600000810b8 */
[----:B------:R-:W3:Y:S04]  /*5e450*/  LDL.LU R241, [R1+0xeb4] ;  /* 0x000eb40001f17983 */ /* 0x000ee80000300800 */
[----:B------:R-:W3:Y:S01]  /*5e460*/  LDL.LU R242, [R1+0xeb8] ;  /* 0x000eb80001f27983 */ /* 0x000ee20000300800 */
[C---:B------:R-:W-:Y:S03]  /*5e470*/  HMMA.1688.F32.TF32 R184, R232.reuse, R116, R180 ;  /* 0x00000074e8b8723c */ /* 0x040fe600000810b4 */
[----:B------:R-:W3:Y:S05]  /*5e480*/  LDL.LU R243, [R1+0xebc] ;  /* 0x000ebc0001f37983 */ /* 0x000eea0000300800 */
[C---:B------:R-:W-:Y:S08]  /*5e490*/  HMMA.1688.F32.TF32 R180, R232.reuse, R120, R176 ;  /* 0x00000078e8b4723c */ /* 0x040ff000000810b0 */
        /* <DEDUP_REMOVED lines=8> */
[----:B------:R-:W4:Y:S04]  /*5e520*/  LDL.LU R52, [R1+0xea0] ;  /* 0x000ea00001347983 */ /* 0x000f280000300800 */
[----:B------:R-:W-:Y:S04]  /*5e530*/  STL.64 [R1+0x7c0], R176 ;  /* 0x0007c0b001007387 */ /* 0x000fe80000100a00 */
[----:B------:R-:W-:Y:S04]  /*5e540*/  STL.64 [R1+0x7c8], R178 ;  /* 0x0007c8b201007387 */ /* 0x000fe80000100a00 */
[----:B------:R-:W-:Y:S04]  /*5e550*/  STL.64 [R1+0x7b0], R172 ;  /* 0x0007b0ac01007387 */ /* 0x000fe80000100a00 */
[----:B------:R1:W-:Y:S01]  /*5e560*/  STL.64 [R1+0x7b8], R174 ;  /* 0x0007b8ae01007387 */ /* 0x0003e20000100a00 */
[C---:B------:R-:W-:Y:S03]  /*5e570*/  HMMA.1688.F32.TF32 R36, R232.reuse, R160, R36 ;  /* 0x000000a0e824723c */ /* 0x040fe60000081024 */
[----:B------:R-:W4:Y:S04]  /*5e580*/  LDL.LU R53, [R1+0xea4] ;  /* 0x000ea40001357983 */ /* 0x000f280000300800 */
[----:B------:R-:W4:Y:S01]  /*5e590*/  LDL.LU R54, [R1+0xea8] ;  /* 0x000ea80001367983 */ /* 0x000f220000300800 */
[C---:B-1----:R-:W-:Y:S03]  /*5e5a0*/  HMMA.1688.F32.TF32 R172, R232.reuse, R132, R92 ;  /* 0x00000084e8ac723c */ /* 0x042fe6000008105c */
[----:B------:R-:W4:Y:S05]  /*5e5b0*/  LDL.LU R55, [R1+0xeac] ;  /* 0x000eac0001377983 */ /* 0x000f2a0000300800 */
        /* <DEDUP_REMOVED lines=11> */
[----:B------:R1:W-:Y:S04]  /*5e670*/  STL.64 [R1+0x778], R38 ;  /* 0x0007782601007387 */ /* 0x0003e80000100a00 */
[----:B------:R-:W-:Y:S04]  /*5e680*/  STL.64 [R1+0x730], R32 ;  /* 0x0007302001007387 */ /* 0x000fe80000100a00 */
[----:B------:R1:W-:Y:S04]  /*5e690*/  STL.64 [R1+0x738], R34 ;  /* 0x0007382201007387 */ /* 0x0003e80000100a00 */
[----:B------:R-:W4:Y:S04]  /*5e6a0*/  LDL.LU R245, [R1+0xf44] ;  /* 0x000f440001f57983 */ /* 0x000f280000300800 */
[----:B------:R-:W4:Y:S04]  /*5e6b0*/  LDL.LU R246, [R1+0xf48] ;  /* 0x000f480001f67983 */ /* 0x000f280000300800 */
[----:B------:R-:W4:Y:S01]  /*5e6c0*/  LDL.LU R247, [R1+0xf4c] ;  /* 0x000f4c0001f77983 */ /* 0x000f220000300800 */
[C---:B-1----:R-:W-:Y:S03]  /*5e6d0*/  HMMA.1688.F32.TF32 R36, R236.reuse, R96, R44 ;  /* 0x00000060ec24723c */ /* 0x042fe6000008102c */
[----:B------:R-:W-:Y:S04]  /*5e6e0*/  LDS R233, [R31+UR9+0x25000] ;  /* 0x025000091fe97984 */ /* 0x000fe80008000800 */
[----:B------:R-:W-:Y:S01]  /*5e6f0*/  LDS R235, [R31+UR9+0x25800] ;  /* 0x025800091feb7984 */ /* 0x000fe20008000800 */
[C---:B------:R-:W-:Y:S03]  /*5e700*/  HMMA.1688.F32.TF32 R32, R236.reuse, R100, R48 ;  /* 0x00000064ec20723c */ /* 0x040fe60000081030 */
[----:B------:R-:W-:Y:S04]  /*5e710*/  LDS R232, [R0+UR9+0x25000] ;  /* 0x0250000900e87984 */ /* 0x000fe80008000800 */
[----:B------:R-:W1:Y:S01]  /*5e720*/  LDS R234, [R0+UR9+0x25800] ;  /* 0x0258000900ea7984 */ /* 0x000e620008000800 */
[----:B------:R-:W-:Y:S03]  /*5e730*/  HMMA.1688.F32.TF32 R24, R236, R76, R24 ;  /* 0x0000004cec18723c */ /* 0x000fe60000081018 */
[----:B------:R-:W-:Y:S04]  /*5e740*/  STL.64 [R1+0x720], R36 ;  /* 0x0007202401007387 */ /* 0x000fe80000100a00 */
[----:B------:R-:W-:Y:S04]  /*5e750*/  STL.64 [R1+0x728], R38 ;  /* 0x0007282601007387 */ /* 0x000fe80000100a00 */
[----:B------:R-:W-:Y:S04]  /*5e760*/  STL.64 [R1+0x760], R32 ;  /* 0x0007602001007387 */ /* 0x000fe80000100a00 */
[----:B------:R-:W-:Y:S04]  /*5e770*/  STL.64 [R1+0x768], R34 ;  /* 0x0007682201007387 */ /* 0x000fe80000100a00 */
[----:B------:R1:W-:Y:S01]  /*5e780*/  STL.64 [R1+0x8e0], R24 ;  /* 0x0008e01801007387 */ /* 0x0003e20000100a00 */
[----:B------:R-:W-:-:S02]  /*5e790*/  IMAD.MOV.U32 R97, RZ, RZ, R26 ;  /* 0x000000ffff617224 */ /* 0x000fc400078e001a */
[----:B------:R-:W-:Y:S01]  /*5e7a0*/  IMAD.MOV.U32 R96, RZ, RZ, R27 ;  /* 0x000000ffff607224 */ /* 0x000fe200078e001b */
[----:B-1----:R-:W4:Y:S04]  /*5e7b0*/  LDL.LU R24, [R1+0xf30] ;  /* 0x000f300001187983 */ /* 0x002f280000300800 */
[----:B------:R-:W4:Y:S04]  /*5e7c0*/  LDL.LU R25, [R1+0xf34] ;  /* 0x000f340001197983 */ /* 0x000f280000300800 */
[----:B------:R-:W4:Y:S04]  /*5e7d0*/  LDL.LU R26, [R1+0xf38] ;  /* 0x000f3800011a7983 */ /* 0x000f280000300800 */
[----:B------:R-:W4:Y:S04]  /*5e7e0*/  LDL.LU R27, [R1+0xf3c] ;  /* 0x000f3c00011b7983 */ /* 0x000f280000300800 */
[----:B------:R-:W-:Y:S04]  /*5e7f0*/  STL [R1+0x3d9c], R96 ;  /* 0x003d9c6001007387 */ /* 0x000fe80000100800 */
[----:B------:R-:W-:Y:S01]  /*5e800*/  STL [R1+0x3d98], R97 ;  /* 0x003d986101007387 */ /* 0x000fe20000100800 */
[C---:B--2---:R-:W-:Y:S08]  /*5e810*/  HMMA.1688.F32.TF32 R36, R236.reuse, R80, R72 ;  /* 0x00000050ec24723c */ /* 0x044ff00000081048 */
[----:B---3--:R-:W-:Y:S11]  /*5e820*/  HMMA.1688.F32.TF32 R32, R236, R84, R240 ;  /* 0x00000054ec20723c */ /* 0x008ff600000810f0 */
[----:B------:R-:W-:Y:S04]  /*5e830*/  STL.64 [R1+0x900], R36 ;  /* 0x0009002401007387 */ /* 0x000fe80000100a00 */
[----:B------:R-:W-:Y:S04]  /*5e840*/  STL.64 [R1+0x908], R38 ;  /* 0x0009082601007387 */ /* 0x000fe80000100a00 */
[----:B------:R4:W-:Y:S04]  /*5e850*/  STL.64 [R1+0x950], R32 ;  /* 0x0009502001007387 */ /* 0x0009e80000100a00 */
[----:B------:R-:W2:Y:S04]  /*5e860*/  LDL.LU R240, [R1+0xf20] ;  /* 0x000f200001f07983 */ /* 0x000ea80000300800 */
[----:B------:R-:W2:Y:S04]  /*5e870*/  LDL.LU R241, [R1+0xf24] ;  /* 0x000f240001f17983 */ /* 0x000ea80000300800 */
[----:B------:R-:W2:Y:S04]  /*5e880*/  LDL.LU R242, [R1+0xf28] ;  /* 0x000f280001f27983 */ /* 0x000ea80000300800 */
[----:B------:R-:W2:Y:S01]  /*5e890*/  LDL.LU R243, [R1+0xf2c] ;  /* 0x000f2c0001f37983 */ /* 0x000ea20000300800 */
[----:B------:R-:W-:Y:S01]  /*5e8a0*/  IMAD.MOV.U32 R101, RZ, RZ, R34 ;  /* 0x000000ffff657224 */ /* 0x000fe200078e0022 */
[----:B------:R-:W-:-:S05]  /*5e8b0*/  MOV R100, R35 ;  /* 0x0000002300647202 */ /* 0x000fca0000000f00 */
[----:B------:R1:W-:Y:S04]  /*5e8c0*/  STL [R1+0x3da4], R100 ;  /* 0x003da46401007387 */ /* 0x0003e80000100800 */
[----:B------:R3:W-:Y:S01]  /*5e8d0*/  STL [R1+0x3da0], R101 ;  /* 0x003da06501007387 */ /* 0x0007e20000100800 */
[----:B----4-:R-:W-:-:S15]  /*5e8e0*/  HMMA.1688.F32.TF32 R32, R236, R88, R52 ;  /* 0x00000058ec20723c */ /* 0x010fde0000081034 */
[----:B------:R-:W-:-:S04]  /*5e8f0*/  NOP ;  /* 0x0000000000007918 */ /* 0x000fc80000000000 */
[----:B------:R-:W-:Y:S02]  /*5e900*/  IMAD.MOV.U32 R97, RZ, RZ, R35 ;  /* 0x000000ffff617224 */ /* 0x000fe400078e0023 */
[----:B------:R-:W-:Y:S01]  /*5e910*/  IMAD.MOV.U32 R96, RZ, RZ, R34 ;  /* 0x000000ffff607224 */ /* 0x000fe200078e0022 */
[----:B------:R-:W-:Y:S04]  /*5e920*/  STL.64 [R1+0x990], R32 ;  /* 0x0009902001007387 */ /* 0x000fe80000100a00 */
[----:B------:R-:W-:Y:S04]  /*5e930*/  STL [R1+0x3dac], R97 ;  /* 0x003dac6101007387 */ /* 0x000fe80000100800 */
[----:B------:R-:W-:Y:S01]  /*5e940*/  STL [R1+0x3da8], R96 ;  /* 0x003da86001007387 */ /* 0x000fe20000100800 */
[----:B------:R-:W-:-:S15]  /*5e950*/  HMMA.1688.F32.TF32 R28, R236, R56, R244 ;  /* 0x00000038ec1c723c */ /* 0x000fde00000810f4 */
[----:B------:R-:W-:-:S04]  /*5e960*/  NOP ;  /* 0x0000000000007918 */ /* 0x000fc80000000000 */
[----:B------:R4:W-:Y:S04]  /*5e970*/  STL.64 [R1+0x9c0], R28 ;  /* 0x0009c01c01007387 */ /* 0x0009e80000100a00 */
[----:B------:R-:W2:Y:S04]  /*5e980*/  LDL.LU R244, [R1+0xf10] ;  /* 0x000f100001f47983 */ /* 0x000ea80000300800 */
[----:B------:R-:W2:Y:S04]  /*5e990*/  LDL.LU R245, [R1+0xf14] ;  /* 0x000f140001f57983 */ /* 0x000ea80000300800 */
[----:B------:R-:W2:Y:S04]  /*5e9a0*/  LDL.LU R246, [R1+0xf18] ;  /* 0x000f180001f67983 */ /* 0x000ea80000300800 */
[----:B------:R-:W2:Y:S01]  /*5e9b0*/  LDL.LU R247, [R1+0xf1c] ;  /* 0x000f1c0001f77983 */ /* 0x000ea20000300800 */
[----:B------:R-:W-:Y:S01]  /*5e9c0*/  HMMA.1688.F32.TF32 R24, R236, R60, R24 ;  /* 0x0000003cec18723c */ /* 0x000fe20000081018 */
[----:B-1----:R-:W-:Y:S01]  /*5e9d0*/  IMAD.MOV.U32 R100, RZ, RZ, R30 ;  /* 0x000000ffff647224 */ /* 0x002fe200078e001e */
[----:B---3--:R-:W-:-:S04]  /*5e9e0*/  MOV R101, R31 ;  /* 0x0000001f00657202 */ /* 0x008fc80000000f00 */
[----:B------:R1:W-:-:S13]  /*5e9f0*/  STL [R1+0x3db4], R100 ;  /* 0x003db46401007387 */ /* 0x0003da0000100800 */
[----:B------:R-:W-:Y:S01]  /*5ea00*/  IMAD.MOV.U32 R61, RZ, RZ, R24 ;  /* 0x000000ffff3d7224 */ /* 0x000fe200078e0018 */
[----:B------:R-:W-:Y:S01]  /*5ea10*/  MOV R56, R27 ;  /* 0x0000001b00387202 */ /* 0x000fe20000000f00 */
[----:B------:R-:W-:Y:S02]  /*5ea20*/  IMAD.MOV.U32 R60, RZ, RZ, R25 ;  /* 0x000000ffff3c7224 */ /* 0x000fe400078e0019 */
[----:B------:R-:W-:Y:S01]  /*5ea30*/  IMAD.MOV.U32 R57, RZ, RZ, R26 ;  /* 0x000000ffff397224 */ /* 0x000fe200078e001a */
[----:B------:R3:W-:Y:S04]  /*5ea40*/  STL [R1+0x3db0], R101 ;  /* 0x003db06501007387 */ /* 0x0007e80000100800 */
[----:B----4-:R-:W4:Y:S04]  /*5ea50*/  LDL.LU R28, [R1+0xf00] ;  /* 0x000f0000011c7983 */ /* 0x010f280000300800 */
[----:B------:R-:W4:Y:S04]  /*5ea60*/  LDL.LU R29, [R1+0xf04] ;  /* 0x000f0400011d7983 */ /* 0x000f280000300800 */
[----:B------:R-:W4:Y:S04]  /*5ea70*/  LDL.LU R30, [R1+0xf08] ;  /* 0x000f0800011e7983 */ /* 0x000f280000300800 */
[----:B------:R-:W4:Y:S04]  /*5ea80*/  LDL.LU R31, [R1+0xf0c] ;  /* 0x000f0c00011f7983 */ /* 0x000f280000300800 */
[----:B------:R-:W-:Y:S04]  /*5ea90*/  STL [R1+0x3dc4], R56 ;  /* 0x003dc43801007387 */ /* 0x000fe80000100800 */
[----:B------:R-:W-:Y:S04]  /*5eaa0*/  STL [R1+0x3dc0], R57 ;  /* 0x003dc03901007387 */ /* 0x000fe80000100800 */
[----:B------:R-:W-:Y:S04]  /*5eab0*/  STL [R1+0x3dbc], R60 ;  /* 0x003dbc3c01007387 */ /* 0x000fe80000100800 */
[----:B------:R1:W-:Y:S01]  /*5eac0*/  STL [R1+0x3db8], R61 ;  /* 0x003db83d01007387 */ /* 0x0003e20000100800 */
[----:B--2---:R-:W-:-:S15]  /*5ead0*/  HMMA.1688.F32.TF32 R24, R236, R64, R240 ;  /* 0x00000040ec18723c */ /* 0x004fde00000810f0 */
[----:B------:R-:W-:-:S04]  /*5eae0*/  NOP ;  /* 0x0000000000007918 */ /* 0x000fc80000000000 */
[----:B-1----:R-:W-:Y:S02]  /*5eaf0*/  IMAD.MOV.U32 R100, RZ, RZ, R24 ;  /* 0x000000ffff647224 */ /* 0x002fe400078e0018 */
[----:B---3--:R-:W-:Y:S01]  /*5eb00*/  IMAD.MOV.U32 R101, RZ, RZ, R25 ;  /* 0x000000ffff657224 */ /* 0x008fe200078e0019 */
[----:B------:R-:W2:Y:S01]  /*5eb10*/  LDL.LU R24, [R1+0xe90] ;  /* 0x000e900001187983 */ /* 0x000ea20000300800 */
        /* <DEDUP_REMOVED lines=9> */
[----:B------:R-:W-:Y:S04]  /*5ebb0*/  STL [R1+0x3dd4], R96 ;  /* 0x003dd46001007387 */ /* 0x000fe80000100800 */
[----:B------:R-:W-:Y:S04]  /*5ebc0*/  STL [R1+0x3dd0], R97 ;  /* 0x003dd06101007387 */ /* 0x000fe80000100800 */
[----:B------:R-:W-:Y:S04]  /*5ebd0*/  STL [R1+0x3dcc], R100 ;  /* 0x003dcc6401007387 */ /* 0x000fe80000100800 */
[----:B------:R1:W-:Y:S01]  /*5ebe0*/  STL [R1+0x3dc8], R101 ;  /* 0x003dc86501007387 */ /* 0x0003e20000100800 */
[----:B------:R-:W-:Y:S03]  /*5ebf0*/  HMMA.1688.F32.TF32 R32, R236, R68, R244 ;  /* 0x00000044ec20723c */ /* 0x000fe600000810f4 */
[----:B------:R-:W3:Y:S04]  /*5ec00*/  LDL.LU R244, [R1+0xaf0] ;  /* 0x000af00001f47983 */ /* 0x000ee80000300800 */
[----:B------:R-:W3:Y:S04]  /*5ec10*/  LDL.LU R245, [R1+0xaf4] ;  /* 0x000af40001f57983 */ /* 0x000ee80000300800 */
[----:B------:R-:W3:Y:S04]  /*5ec20*/  LDL.LU R246, [R1+0xaf8] ;  /* 0x000af80001f67983 */ /* 0x000ee80000300800 */
[----:B------:R-:W3:Y:S04]  /*5ec30*/  LDL.LU R247, [R1+0xafc] ;  /* 0x000afc0001f77983 */ /* 0x000ee80000300800 */
[----:B------:R-:W-:Y:S01]  /*5ec40*/  MOV R61, R35 ;  /* 0x00000023003d7202 */ /* 0x000fe20000000f00 */
[----:B------:R-:W-:-:S02]  /*5ec50*/  IMAD.MOV.U32 R60, RZ, RZ, R34 ;  /* 0x000000ffff3c7224 */ /* 0x000fc400078e0022 */
[----:B------:R-:W-:Y:S02]  /*5ec60*/  IMAD.MOV.U32 R56, RZ, RZ, R32 ;  /* 0x000000ffff387224 */ /* 0x000fe400078e0020 */
[----:B------:R-:W-:Y:S01]  /*5ec70*/  IMAD.MOV.U32 R57, RZ, RZ, R33 ;  /* 0x000000ffff397224 */ /* 0x000fe200078e0021 */
[----:B------:R-:W-:Y:S04]  /*5ec80*/  STL [R1+0x3de4], R61 ;  /* 0x003de43d01007387 */ /* 0x000fe80000100800 */
[----:B------:R-:W-:Y:S04]  /*5ec90*/  STL [R1+0x3de0], R60 ;  /* 0x003de03c01007387 */ /* 0x000fe80000100800 */
[----:B------:R-:W-:Y:S04]  /*5eca0*/  STL [R1+0x3ddc], R56 ;  /* 0x003ddc3801007387 */ /* 0x000fe80000100800 */
[----:B------:R1:W-:Y:S01]  /*5ecb0*/  STL [R1+0x3dd8], R57 ;  /* 0x003dd83901007387 */ /* 0x0003e20000100800 */
[----:B----4-:R-:W-:-:S15]  /*5ecc0*/  HMMA.1688.F32.TF32 R28, R236, R168, R28 ;  /* 0x000000a8ec1c723c */ /* 0x010fde000008101c */
[----:B------:R-:W-:-:S04]  /*5ecd0*/  NOP ;  /* 0x0000000000007918 */ /* 0x000fc80000000000 */
[----:B-1----:R-:W-:Y:S01]  /*5ece0*/  MOV R101, R31 ;  /* 0x0000001f00657202 */ /* 0x002fe20000000f00 */
[----:B------:R-:W-:Y:S02]  /*5ecf0*/  IMAD.MOV.U32 R100, RZ, RZ, R30 ;  /* 0x000000ffff647224 */ /* 0x000fe400078e001e */
[----:B------:R-:W-:Y:S02]  /*5ed00*/  IMAD.MOV.U32 R96, RZ, RZ, R28 ;  /* 0x000000ffff607224 */ /* 0x000fe400078e001c */
[----:B------:R-:W-:Y:S01]  /*5ed10*/  IMAD.MOV.U32 R97, RZ, RZ, R29 ;  /* 0x000000ffff617224 */ /* 0x000fe200078e001d */
[----:B------:R1:W-:Y:S04]  /*5ed20*/  STL [R1+0x3df4], R101 ;  /* 0x003df46501007387 */ /* 0x0003e80000100800 */
[----:B------:R4:W-:Y:S04]  /*5ed30*/  STL [R1+0x3df0], R100 ;  /* 0x003df06401007387 */ /* 0x0009e80000100800 */
[----:B------:R1:W-:Y:S04]  /*5ed40*/  STL [R1+0x3dec], R96 ;  /* 0x003dec6001007387 */ /* 0x0003e80000100800 */
[----:B------:R1:W-:Y:S01]  /*5ed50*/  STL [R1+0x3de8], R97 ;  /* 0x003de86101007387 */ /* 0x0003e20000100800 */
[----:B--2---:R-:W-:-:S15]  /*5ed60*/  HMMA.1688.F32.TF32 R24, R236, R156, R24 ;  /* 0x0000009cec18723c */ /* 0x004fde0000081018 */
[----:B------:R-:W-:-:S04]  /*5ed70*/  NOP ;  /* 0x0000000000007918 */ /* 0x000fc80000000000 */
[----:B------:R-:W-:Y:S01]  /*5ed80*/  IMAD.MOV.U32 R89, RZ, RZ, R24 ;  /* 0x000000ffff597224 */ /* 0x000fe200078e0018 */
[----:B------:R-:W-:Y:S01]  /*5ed90*/  MOV R84, R27 ;  /* 0x0000001b00547202 */ /* 0x000fe20000000f00 */
[----:B------:R-:W-:Y:S02]  /*5eda0*/  IMAD.MOV.U32 R88, RZ, RZ, R25 ;  /* 0x000000ffff587224 */ /* 0x000fe400078e0019 */
[----:B------:R-:W-:Y:S02]  /*5edb0*/  IMAD.MOV.U32 R85, RZ, RZ, R26 ;  /* 0x000000ffff557224 */ /* 0x000fe400078e001a */
[----:B---3--:R-:W-:Y:S01]  /*5edc0*/  HMMA.1688.F32.TF32 R24, R236, R152, R240 ;  /* 0x00000098ec18723c */ /* 0x008fe200000810f0 */
[----:B------:R-:W-:Y:S04]  /*5edd0*/  STL [R1+0x3e04], R84 ;  /* 0x003e045401007387 */ /* 0x000fe80000100800 */
[----:B------:R-:W-:Y:S04]  /*5ede0*/  STL [R1+0x3e00], R85 ;  /* 0x003e005501007387 */ /* 0x000fe80000100800 */
[----:B------:R-:W-:Y:S04]  /*5edf0*/  STL [R1+0x3dfc], R88 ;  /* 0x003dfc5801007387 */ /* 0x000fe80000100800 */
[----:B------:R2:W-:Y:S04]  /*5ee00*/  STL [R1+0x3df8], R89 ;  /* 0x003df85901007387 */ /* 0x0005e80000100800 */
[----:B------:R-:W3:Y:S02]  /*5ee10*/  LDL.LU R48, [R1+0xe80] ;  /* 0x000e800001307983 */ /* 0x000ee40000300800 */
[----:B------:R-:W-:Y:S01]  /*5ee20*/  MOV R57, R27 ;  /* 0x0000001b00397202 */ /* 0x000fe20000000f00 */
[----:B------:R-:W-:Y:S01]  /*5ee30*/  IMAD.MOV.U32 R56, RZ, RZ, R26 ;  /* 0x000000ffff387224 */ /* 0x000fe200078e001a */
[----:B------:R-:W3:Y:S01]  /*5ee40*/  LDL.LU R49, [R1+0xe84] ;  /* 0x000e840001317983 */ /* 0x000ee20000300800 */
[----:B------:R-:W-:-:S02]  /*5ee50*/  IMAD.MOV.U32 R60, RZ, RZ, R25 ;  /* 0x000000ffff3c7224 */ /* 0x000fc400078e0019 */
[----:B------:R-:W-:Y:S01]  /*5ee60*/  IMAD.MOV.U32 R61, RZ, RZ, R24 ;  /* 0x000000ffff3d7224 */ /* 0x000fe200078e0018 */
[----:B------:R-:W3:Y:S04]  /*5ee70*/  LDL.LU R50, [R1+0xe88] ;  /* 0x000e880001327983 */ /* 0x000ee80000300800 */
[----:B------:R-:W3:Y:S04]  /*5ee80*/  LDL.LU R51, [R1+0xe8c] ;  /* 0x000e8c0001337983 */ /* 0x000ee80000300800 */
        /* <DEDUP_REMOVED lines=17> */
[----:B-1----:R-:W-:-:S03]  /*5efa0*/  IMAD.MOV.U32 R101, RZ, RZ, R24 ;  /* 0x000000ffff657224 */ /* 0x002fc600078e0018 */
[----:B------:R-:W2:Y:S01]  /*5efb0*/  LDL.LU R28, [R1+0xab0] ;  /* 0x000ab000011c7983 */ /* 0x000ea20000300800 */
[----:B----4-:R-:W-:-:S03]  /*5efc0*/  IMAD.MOV.U32 R100, RZ, RZ, R25 ;  /* 0x000000ffff647224 */ /* 0x010fc600078e0019 */
[----:B------:R-:W4:Y:S01]  /*5efd0*/  LDL.LU R29, [R1+0xab4] ;  /* 0x000ab400011d7983 */ /* 0x000f220000300800 */
[----:B------:R-:W-:-:S03]  /*5efe0*/  IMAD.MOV.U32 R96, RZ, RZ, R26 ;  /* 0x000000ffff607224 */ /* 0x000fc600078e001a */
[----:B------:R-:W4:Y:S01]  /*5eff0*/  LDL.LU R30, [R1+0xab8] ;  /* 0x000ab800011e7983 */ /* 0x000f220000300800 */
[----:B------:R-:W-:-:S03]  /*5f000*/  MOV R97, R27 ;  /* 0x0000001b00617202 */ /* 0x000fc60000000f00 */
        /* <DEDUP_REMOVED lines=13> */
[----:B---3--:R-:W-:-:S15]  /*5f0e0*/  HMMA.1688.F32.TF32 R32, R236, R144, R48 ;  /* 0x00000090ec20723c */ /* 0x008fde0000081030 */
[----:B------:R-:W-:-:S04]  /*5f0f0*/  NOP ;  /* 0x0000000000007918 */ /* 0x000fc80000000000 */
[----:B--2---:R-:W-:Y:S01]  /*5f100*/  MOV R89, R35 ;  /* 0x0000002300597202 */ /* 0x004fe20000000f00 */
[----:B------:R-:W-:Y:S02]  /*5f110*/  IMAD.MOV.U32 R88, RZ, RZ, R34 ;  /* 0x000000ffff587224 */ /* 0x000fe400078e0022 */
[----:B------:R-:W-:Y:S02]  /*5f120*/  IMAD.MOV.U32 R85, RZ, RZ, R33 ;  /* 0x000000ffff557224 */ /* 0x000fe400078e0021 */
[----:B------:R-:W-:Y:S01]  /*5f130*/  IMAD.MOV.U32 R84, RZ, RZ, R32 ;  /* 0x000000ffff547224 */ /* 0x000fe200078e0020 */
[----:B------:R1:W-:Y:S04]  /*5f140*/  STL [R1+0x3e34], R89 ;  /* 0x003e345901007387 */ /* 0x0003e80000100800 */
[----:B------:R-:W-:Y:S04]  /*5f150*/  STL [R1+0x3e30], R88 ;  /* 0x003e305801007387 */ /* 0x000fe80000100800 */
[----:B------:R-:W-:Y:S04]  /*5f160*/  STL [R1+0x3e2c], R85 ;  /* 0x003e2c5501007387 */ /* 0x000fe80000100800 */
[----:B------:R2:W-:Y:S04]  /*5f170*/  STL [R1+0x3e28], R84 ;  /* 0x003e285401007387 */ /* 0x0005e80000100800 */
[----:B------:R-:W3:Y:S04]  /*5f180*/  LDL.LU R44, [R1+0xbe0] ;  /* 0x000be000012c7983 */ /* 0x000ee80000300800 */
[----:B------:R-:W3:Y:S04]  /*5f190*/  LDL.LU R45, [R1+0xbe4] ;  /* 0x000be400012d7983 */ /* 0x000ee80000300800 */
[----:B------:R-:W3:Y:S04]  /*5f1a0*/  LDL.LU R46, [R1+0xbe8] ;  /* 0x000be800012e7983 */ /* 0x000ee80000300800 */
[----:B------:R-:W3:Y:S01]  /*5f1b0*/  LDL.LU R47, [R1+0xbec] ;  /* 0x000bec00012f7983 */ /* 0x000ee20000300800 */
[C---:B------:R-:W-:Y:S08]  /*5f1c0*/  HMMA.1688.F32.TF32 R32, R236.reuse, R20, R72 ;  /* 0x00000014ec20723c */ /* 0x040ff00000081048 */
[----:B----4-:R-:W-:-:S15]  /*5f1d0*/  HMMA.1688.F32.TF32 R24, R236, R8, R24 ;  /* 0x00000008ec18723c */ /* 0x010fde0000081018 */
[----:B------:R-:W-:-:S04]  /*5f1e0*/  NOP ;  /* 0x0000000000007918 */ /* 0x000fc80000000000 */
[----:B-1----:R-:W-:Y:S01]  /*5f1f0*/  IMAD.MOV.U32 R89, RZ, RZ, R24 ;  /* 0x000000ffff597224 */ /* 0x002fe200078e0018 */
[----:B--2---:R-:W-:Y:S01]  /*5f200*/  MOV R84, R27 ;  /* 0x0000001b00547202 */ /* 0x004fe20000000f00 */
        /* <DEDUP_REMOVED lines=8> */
[C---:B------:R-:W-:Y:S01]  /*5f290*/  HMMA.1688.F32.TF32 R24, R236.reuse, R104, R244 ;  /* 0x00000068ec18723c */ /* 0x040fe200000810f4 */
        /* <DEDUP_REMOVED lines=21> */
[----:B------:R-:W-:Y:S01]  /*5f3f0*/  HMMA.1688.F32.TF32 R32, R236, R16, R52 ;  /* 0x00000010ec20723c */ /* 0x000fe20000081034 */
        /* <DEDUP_REMOVED lines=8> */
[----:B------:R-:W2:Y:S04]  /*5f480*/  LDL.LU R28, [R1+0xc70] ;  /* 0x000c7000011c7983 */ /* 0x000ea80000300800 */
[----:B------:R-:W2:Y:S04]  /*5f490*/  LDL.LU R29, [R1+0xc74] ;  /* 0x000c7400011d7983 */ /* 0x000ea80000300800 */
[----:B------:R-:W2:Y:S04]  /*5f4a0*/  LDL.LU R30, [R1+0xc78] ;  /* 0x000c7800011e7983 */ /* 0x000ea80000300800 */
[----:B------:R-:W2:Y:S01]  /*5f4b0*/  LDL.LU R31, [R1+0xc7c] ;  /* 0x000c7c00011f7983 */ /* 0x000ea20000300800 */
[----:B------:R-:W-:-:S02]  /*5f4c0*/  IMAD.MOV.U32 R9, RZ, RZ, R24 ;  /* 0x000000ffff097224 */ /* 0x000fc400078e0018 */
[----:B------:R-:W-:Y:S01]  /*5f4d0*/  IMAD.MOV.U32 R8, RZ, RZ, R25 ;  /* 0x000000ffff087224 */ /* 0x000fe200078e0019 */
[----:B------:R-:W2:Y:S01]  /*5f4e0*/  LDL.LU R24, [R1+0xc80] ;  /* 0x000c800001187983 */ /* 0x000ea20000300800 */
[----:B------:R-:W-:Y:S01]  /*5f4f0*/  IMAD.MOV.U32 R5, RZ, RZ, R26 ;  /* 0x000000ffff057224 */ /* 0x000fe200078e001a */
[----:B------:R-:W-:Y:S02]  /*5f500*/  MOV R4, R27 ;  /* 0x0000001b00047202 */ /* 0x000fe40000000f00 */
        /* <DEDUP_REMOVED lines=16> */
[----:B------:R1:W-:Y:S04]  /*5f610*/  STL [R1+0x3c6c], R9 ;  /* 0x003c6c0901007387 */ /* 0x0003e80000100800 */
[----:B------:R-:W-:Y:S04]  /*5f620*/  STL [R1+0x3c88], R12 ;  /* 0x003c880c01007387 */ /* 0x000fe80000100800 */
[----:B------:R-:W-:Y:S04]  /*5f630*/  STL [R1+0x3c84], R13 ;  /* 0x003c840d01007387 */ /* 0x000fe80000100800 */
[----:B------:R-:W-:Y:S04]  /*5f640*/  STL [R1+0x3c80], R16 ;  /* 0x003c801001007387 */ /* 0x000fe80000100800 */
[----:B------:R3:W-:Y:S01]  /*5f650*/  STL [R1+0x3c7c], R144 ;  /* 0x003c7c9001007387 */ /* 0x0007e20000100800 */
[----:B----4-:R-:W-:-:S15]  /*5f660*/  HMMA.1688.F32.TF32 R32, R236, R112, R48 ;  /* 0x00000070ec20723c */ /* 0x010fde0000081030 */
[----:B------:R-:W-:-:S04]  /*5f670*/  NOP ;  /* 0x0000000000007918 */ /* 0x000fc80000000000 */
[----:B------:R-:W-:Y:S01]  /*5f680*/  IMAD.MOV.U32 R152, RZ, RZ, R32 ;  /* 0x000000ffff987224 */ /* 0x000fe200078e0020 */
[----:B------:R-:W-:Y:S01]  /*5f690*/  MOV R145, R35 ;  /* 0x0000002300917202 */ /* 0x000fe20000000f00 */
[----:B------:R-:W-:Y:S02]  /*5f6a0*/  IMAD.MOV.U32 R149, RZ, RZ, R33 ;  /* 0x000000ffff957224 */ /* 0x000fe400078e0021 */
[----:B------:R-:W-:Y:S02]  /*5f6b0*/  IMAD.MOV.U32 R148, RZ, RZ, R34 ;  /* 0x000000ffff947224 */ /* 0x000fe400078e0022 */
[----:B--2---:R-:W-:-:S15]  /*5f6c0*/  HMMA.1688.F32.TF32 R32, R236, R116, R72 ;  /* 0x00000074ec20723c */ /* 0x004fde0000081048 */
[----:B------:R-:W-:-:S04]  /*5f6d0*/  NOP ;  /* 0x0000000000007918 */ /* 0x000fc80000000000 */
[----:B-1----:R-:W-:Y:S01]  /*5f6e0*/  IMAD.MOV.U32 R9, RZ, RZ, R32 ;  /* 0x000000ffff097224 */ /* 0x002fe200078e0020 */
[----:B------:R-:W-:Y:S01]  /*5f6f0*/  MOV R153, R35 ;  /* 0x0000002300997202 */ /* 0x000fe20000000f00 */
[----:B------:R-:W-:Y:S02]  /*5f700*/  IMAD.MOV.U32 R157, RZ, RZ, R33 ;  /* 0x000000ffff9d7224 */ /* 0x000fe400078e0021 */
[----:B------:R-:W-:Y:S02]  /*5f710*/  IMAD.MOV.U32 R156, RZ, RZ, R34 ;  /* 0x000000ffff9c7224 */ /* 0x000fe400078e0022 */
[C---:B------:R-:W-:Y:S08]  /*5f720*/  HMMA.1688.F32.TF32 R32, R236.reuse, R120, R52 ;  /* 0x00000078ec20723c */ /* 0x040ff00000081034 */
[----:B------:R-:W-:Y:S01]  /*5f730*/  HMMA.1688.F32.TF32 R28, R236, R124, R28 ;  /* 0x0000007cec1c723c */ /* 0x000fe2000008101c */
[----:B------:R1:W-:Y:S10]  /*5f740*/  STL [R1+0x3c8c], R152 ;  /* 0x003c8c9801007387 */ /* 0x0003f40000100800 */
[----:B---3--:R-:W-:Y:S01]  /*5f750*/  IMAD.MOV.U32 R144, RZ, RZ, R32 ;  /* 0x000000ffff907224 */ /* 0x008fe200078e0020 */
[----:B------:R-:W-:Y:S01]  /*5f760*/  MOV R8, R35 ;  /* 0x0000002300087202 */ /* 0x000fe20000000f00 */
[----:B------:R-:W-:-:S02]  /*5f770*/  IMAD.MOV.U32 R4, RZ, RZ, R33 ;  /* 0x000000ffff047224 */ /* 0x000fc400078e0021 */
[----:B------:R-:W-:Y:S02]  /*5f780*/  IMAD.MOV.U32 R5, RZ, RZ, R34 ;  /* 0x000000ffff057224 */ /* 0x000fe400078e0022 */
[C---:B------:R-:W-:Y:S02]  /*5f790*/  HMMA.1688.F32.TF32 R32, R236.reuse, R128, R24 ;  /* 0x00000080ec20723c */ /* 0x040fe40000081018 */
[----:B-1----:R-:W-:Y:S01]  /*5f7a0*/  IMAD.MOV.U32 R152, RZ, RZ, R28 ;  /* 0x000000ffff987224 */ /* 0x002fe200078e001c */
[----:B------:R-:W-:Y:S01]  /*5f7b0*/  MOV R16, R31 ;  /* 0x0000001f00107202 */ /* 0x000fe20000000f00 */
[----:B------:R-:W-:Y:S02]  /*5f7c0*/  IMAD.MOV.U32 R12, RZ, RZ, R29 ;  /* 0x000000ffff0c7224 */ /* 0x000fe400078e001d */
[----:B------:R-:W-:Y:S02]  /*5f7d0*/  IMAD.MOV.U32 R13, RZ, RZ, R30 ;  /* 0x000000ffff0d7224 */ /* 0x000fe400078e001e */
[C---:B------:R-:W-:Y:S08]  /*5f7e0*/  HMMA.1688.F32.TF32 R28, R236.reuse, R132, R240 ;  /* 0x00000084ec1c723c */ /* 0x040ff000000810f0 */
[----:B------:R-:W-:Y:S03]  /*5f7f0*/  HMMA.1688.F32.TF32 R24, R236, R136, R244 ;  /* 0x00000088ec18723c */ /* 0x000fe600000810f4 */
[----:B------:R-:W-:Y:S04]  /*5f800*/  STL.64 [R1+0xc80], R32 ;  /* 0x000c802001007387 */ /* 0x000fe80000100a00 */
[----:B------:R-:W-:Y:S04]  /*5f810*/  STL.64 [R1+0xc88], R34 ;  /* 0x000c882201007387 */ /* 0x000fe80000100a00 */
[----:B------:R-:W2:Y:S01]  /*5f820*/  LDL.LU R52, [R1+0xde0] ;  /* 0x000de00001347983 */ /* 0x000ea20000300800 */
[----:B------:R-:W-:-:S03]  /*5f830*/  IMAD.MOV.U32 R53, RZ, RZ, R70 ;  /* 0x000000ffff357224 */ /* 0x000fc600078e0046 */
[----:B------:R1:W-:Y:S01]  /*5f840*/  STL.64 [R1+0xc90], R28 ;  /* 0x000c901c01007387 */ /* 0x0003e20000100a00 */
[----:B------:R-:W-:-:S03]  /*5f850*/  IMAD.MOV.U32 R54, RZ, RZ, R66 ;  /* 0x000000ffff367224 */ /* 0x000fc600078e0042 */
[----:B------:R3:W-:Y:S01]  /*5f860*/  STL.64 [R1+0xc98], R30 ;  /* 0x000c981e01007387 */ /* 0x0007e20000100a00 */
[----:B------:R-:W-:-:S03]  /*5f870*/  IMAD.MOV.U32 R55, RZ, RZ, R67 ;  /* 0x000000ffff377224 */ /* 0x000fc600078e0043 */
[----:B------:R4:W-:Y:S01]  /*5f880*/  STL.64 [R1+0xcc0], R24 ;  /* 0x000cc01801007387 */ /* 0x0009e20000100a00 */
        /* <DEDUP_REMOVED lines=44> */
[----:B----4-:R-:W4:Y:S04]  /*5fb50*/  LDL.LU R24, [R1+0xe20] ;  /* 0x000e200001187983 */ /* 0x010f280000300800 */
        /* <DEDUP_REMOVED lines=15> */
[----:B---3--:R-:W-:Y:S01]  /*5fc50*/  HMMA.1688.F32.TF32 R176, R236, R140, R244 ;  /* 0x0000008cecb0723c */ /* 0x008fe200000810f4 */
[----:B------:R-:W-:-:S02]  /*5fc60*/  MOV R244, R98 ;  /* 0x0000006200f47202 */ /* 0x000fc40000000f00 */
[----:B------:R-:W3:Y:S01]  /*5fc70*/  LDL.LU R98, [R1+0x4220] ;  /* 0x0042200001627983 */ /* 0x000ee20000300800 */
[----:B------:R-:W-:-:S15]  /*5fc80*/  IMAD.MOV.U32 R245, RZ, RZ, R99 ;  /* 0x000000fffff57224 */ /* 0x000fde00078e0063 */
[----:B------:R-:W-:Y:S04]  /*5fc90*/  STL.64 [R1+0xcd0], R176 ;  /* 0x000cd0b001007387 */ /* 0x000fe80000100a00 */
[----:B------:R2:W-:Y:S04]  /*5fca0*/  STL.64 [R1+0xcd8], R178 ;  /* 0x000cd8b201007387 */ /* 0x0005e80000100a00 */
[----:B------:R-:W3:Y:S01]  /*5fcb0*/  LDL.LU R99, [R1+0x421c] ;  /* 0x00421c0001637983 */ /* 0x000ee20000300800 */
[C---:B--2---:R-:W-:Y:S08]  /*5fcc0*/  HMMA.1688.F32.TF32 R176, R236.reuse, R160, R172 ;  /* 0x000000a0ecb0723c */ /* 0x044ff000000810ac */
[----:B------:R-:W-:Y:S01]  /*5fcd0*/  HMMA.1688.F32.TF32 R172, R236, R164, R92 ;  /* 0x000000a4ecac723c */ /* 0x000fe2000008105c */
[----:B------:R-:W-:-:S02]  /*5fce0*/  IMAD.MOV.U32 R246, RZ, RZ, R79 ;  /* 0x000000fffff67224 */ /* 0x000fc400078e004f */
[----:B------:R-:W4:Y:S01]  /*5fcf0*/  LDL.LU R79, [R1+0x4218] ;  /* 0x00421800014f7983 */ /* 0x000f220000300800 */
[----:B------:R-:W-:-:S03]  /*5fd00*/  IMAD.MOV.U32 R247, RZ, RZ, R102 ;  /* 0x000000fffff77224 */ /* 0x000fc600078e0066 */
[----:B------:R-:W2:Y:S04]  /*5fd10*/  LDL.LU R102, [R1+0x4214] ;  /* 0x0042140001667983 */ /* 0x000ea80000300800 */
[----:B------:R-:W-:Y:S04]  /*5fd20*/  STL.64 [R1+0xcf0], R176 ;  /* 0x000cf0b001007387 */ /* 0x000fe80000100a00 */
[----:B------:R-:W-:Y:S04]  /*5fd30*/  STL.64 [R1+0xcf8], R178 ;  /* 0x000cf8b201007387 */ /* 0x000fe80000100a00 */
[----:B------:R-:W-:Y:S04]  /*5fd40*/  STL.64 [R1+0xce0], R172 ;  /* 0x000ce0ac01007387 */ /* 0x000fe80000100a00 */
[----:B------:R-:W-:Y:S01]  /*5fd50*/  STL.64 [R1+0xce8], R174 ;  /* 0x000ce8ae01007387 */ /* 0x000fe20000100a00 */
[----:B---3--:R-:W-:Y:S01]  /*5fd60*/  HMMA.1688.F32.TF32 R92, R232, R98, R28 ;  /* 0x00000062e85c723c */ /* 0x008fe2000008101c */
[----:B------:R-:W-:-:S02]  /*5fd70*/  MOV R28, R103 ;  /* 0x00000067001c7202 */ /* 0x000fc40000000f00 */
[----:B------:R-:W2:Y:S01]  /*5fd80*/  LDL.LU R103, [R1+0x4210] ;  /* 0x0042100001677983 */ /* 0x000ea20000300800 */
[----:B------:R-:W-:Y:S02]  /*5fd90*/  IMAD.MOV.U32 R29, RZ, RZ, R83 ;  /* 0x000000ffff1d7224 */ /* 0x000fe400078e0053 */
[----:B------:R-:W-:-:S13]  /*5fda0*/  IMAD.MOV.U32 R30, RZ, RZ, R87 ;  /* 0x000000ffff1e7224 */ /* 0x000fda00078e0057 */
[----:B------:R-:W-:Y:S04]  /*5fdb0*/  STL.64 [R1+0xd00], R92 ;  /* 0x000d005c01007387 */ /* 0x000fe80000100a00 */
[----:B------:R2:W-:Y:S04]  /*5fdc0*/  STL.64 [R1+0xd08], R94 ;  /* 0x000d085e01007387 */ /* 0x0005e80000100a00 */
[----:B------:R-:W3:Y:S04]  /*5fdd0*/  LDL.LU R83, [R1+0x420c] ;  /* 0x00420c0001537983 */ /* 0x000ee80000300800 */
[----:B------:R-:W3:Y:S01]  /*5fde0*/  LDL.LU R87, [R1+0x4208] ;  /* 0x0042080001577983 */ /* 0x000ee20000300800 */
[----:B------:R-:W-:-:S03]  /*5fdf0*/  IMAD.MOV.U32 R31, RZ, RZ, R91 ;  /* 0x000000ffff1f7224 */ /* 0x000fc600078e005b */
[----:B------:R-:W3:Y:S01]  /*5fe00*/  LDL.LU R91, [R1+0x4204] ;  /* 0x00420400015b7983 */ /* 0x000ee20000300800 */
[C---:B----4-:R-:W-:Y:S08]  /*5fe10*/  HMMA.1688.F32.TF32 R32, R232.reuse, R78, R32 ;  /* 0x0000004ee820723c */ /* 0x050ff00000081020 */
[C---:B--2---:R-:W-:Y:S08]  /*5fe20*/  HMMA.1688.F32.TF32 R92, R232.reuse, R102, R40 ;  /* 0x00000066e85c723c */ /* 0x044ff00000081028 */
[C---:B---3--:R-:W-:Y:S08]  /*5fe30*/  HMMA.1688.F32.TF32 R40, R232.reuse, R82, R36 ;  /* 0x00000052e828723c */ /* 0x048ff00000081024 */
[C---:B------:R-:W-:Y:S03]  /*5fe40*/  HMMA.1688.F32.TF32 R36, R232.reuse, R86, R44 ;  /* 0x00000056e824723c */ /* 0x040fe6000008102c */
[----:B------:R-:W-:Y:S04]  /*5fe50*/  STL.64 [R1+0xd70], R92 ;  /* 0x000d705c01007387 */ /* 0x000fe80000100a00 */
[----:B------:R-:W-:Y:S04]  /*5fe60*/  STL.64 [R1+0xd78], R94 ;  /* 0x000d785e01007387 */ /* 0x000fe80000100a00 */
[----:B------:R-:W-:Y:S04]  /*5fe70*/  STL.64 [R1+0xd90], R32 ;  /* 0x000d902001007387 */ /* 0x000fe80000100a00 */
[----:B------:R1:W-:Y:S04]  /*5fe80*/  STL.64 [R1+0xd98], R34 ;  /* 0x000d982201007387 */ /* 0x0003e80000100a00 */
[----:B------:R-:W-:Y:S04]  /*5fe90*/  STL.64 [R1+0xe00], R40 ;  /* 0x000e002801007387 */ /* 0x000fe80000100a00 */
[----:B------:R-:W-:Y:S01]  /*5fea0*/  STL.64 [R1+0xe08], R42 ;  /* 0x000e082a01007387 */ /* 0x000fe20000100a00 */
[----:B-1----:R-:W-:Y:S03]  /*5feb0*/  HMMA.1688.F32.TF32 R32, R232, R90, R24 ;  /* 0x0000005ae820723c */ /* 0x002fe60000081018 */
[----:B------:R-:W-:Y:S01]  /*5fec0*/  STL.64 [R1+0xea0], R36 ;  /* 0x000ea02401007387 */ /* 0x000fe20000100a00 */
[----:B------:R-:W-:-:S03]  /*5fed0*/  MOV R24, R71 ;  /* 0x0000004700187202 */ /* 0x000fc60000000f00 */
[----:B------:R-:W-:Y:S04]  /*5fee0*/  STL.64 [R1+0xea8], R38 ;  /* 0x000ea82601007387 */ /* 0x000fe80000100a00 */
[----:B------:R-:W2:Y:S01]  /*5fef0*/  LDL.LU R71, [R1+0x4200] ;  /* 0x0042000001477983 */ /* 0x000ea20000300800 */
[----:B------:R-:W-:Y:S02]  /*5ff00*/  IMAD.MOV.U32 R26, RZ, RZ, R170 ;  /* 0x000000ffff1a7224 */ /* 0x000fe400078e00aa */
[----:B------:R-:W-:-:S05]  /*5ff10*/  IMAD.MOV.U32 R27, RZ, RZ, R171 ;  /* 0x000000ffff1b7224 */ /* 0x000fca00078e00ab */
[----:B------:R-:W-:Y:S04]  /*5ff20*/  STL.64 [R1+0xf80], R32 ;  /* 0x000f802001007387 */ /* 0x000fe80000100a00 */
[----:B------:R1:W-:Y:S04]  /*5ff30*/  STL.64 [R1+0xf88], R34 ;  /* 0x000f882201007387 */ /* 0x0003e80000100a00 */
[----:B------:R-:W3:Y:S04]  /*5ff40*/  LDL.LU R25, [R1+0xda4] ;  /* 0x000da40001197983 */ /* 0x000ee80000300800 */
[----:B------:R-:W4:Y:S04]  /*5ff50*/  LDL.LU R170, [R1+0x41fc] ;  /* 0x0041fc0001aa7983 */ /* 0x000f280000300800 */
[----:B------:R-:W4:Y:S01]  /*5ff60*/  LDL.LU R171, [R1+0x41f8] ;  /* 0x0041f80001ab7983 */ /* 0x000f220000300800 */
[C---:B-1----:R-:W-:Y:S08]  /*5ff70*/  HMMA.1688.F32.TF32 R32, R232.reuse, R58, R48 ;  /* 0x0000003ae820723c */ /* 0x042ff00000081030 */
[C---:B------:R-:W-:Y:S08]  /*5ff80*/  HMMA.1688.F32.TF32 R40, R232.reuse, R62, R72 ;  /* 0x0000003ee828723c */ /* 0x040ff00000081048 */
[C---:B------:R-:W-:Y:S03]  /*5ff90*/  HMMA.1688.F32.TF32 R36, R232.reuse, R66, R52 ;  /* 0x00000042e824723c */ /* 0x040fe60000081034 */
[----:B------:R-:W-:Y:S04]  /*5ffa0*/  STL.64 [R1+0x1010], R32 ;  /* 0x0010102001007387 */ /* 0x000fe80000100a00 */
[----:B------:R2:W-:Y:S04]  /*5ffb0*/  STL.64 [R1+0x1018], R34 ;  /* 0x0010182201007387 */ /* 0x0005e80000100a00 */
[----:B------:R-:W-:Y:S04]  /*5ffc0*/  STL.64 [R1+0x1180], R40 ;  /* 0x0011802801007387 */ /* 0x000fe80000100a00 */
[----:B------:R-:W-:Y:S04]  /*5ffd0*/  STL.64 [R1+0x1188], R42 ;  /* 0x0011882a01007387 */ /* 0x000fe80000100a00 */
[----:B------:R-:W-:Y:S04]  /*5ffe0*/  STL.64 [R1+0x1190], R36 ;  /* 0x0011902401007387 */ /* 0x000fe80000100a00 */
[----:B------:R-:W-:Y:S01]  /*5fff0*/  STL.64 [R1+0x1198], R38 ;  /* 0x0011982601007387 */ /* 0x000fe20000100a00 */
[----:B--2---:R-:W-:Y:S01]  /*60000*/  HMMA.1688.F32.TF32 R32, R232, R70, R240 ;  /* 0x00000046e820723c */ /* 0x004fe200000810f0 */
[----:B------:R-:W-:-:S02]  /*60010*/  IMAD.MOV.U32 R240, RZ, RZ, R146 ;  /* 0x000000fffff07224 */ /* 0x000fc400078e0092 */
[----:B------:R-:W2:Y:S01]  /*60020*/  LDL.LU R146, [R1+0x41f4] ;  /* 0x0041f40001927983 */ /* 0x000ea20000300800 */
[----:B------:R-:W-:Y:S01]  /*60030*/  MOV R241, R147 ;  /* 0x0000009300f17202 */ /* 0x000fe20000000f00 */
[----:B------:R-:W-:Y:S02]  /*60040*/  IMAD.MOV.U32 R242, RZ, RZ, R150 ;  /* 0x000000fffff27224 */ /* 0x000fe400078e0096 */
[----:B------:R-:W-:-:S12]  /*60050*/  IMAD.MOV.U32 R243, RZ, RZ, R158 ;  /* 0x000000fffff37224 */ /* 0x000fd800078e009e */
[----:B------:R-:W-:Y:S04]  /*60060*/  STL.64 [R1+0x12f0], R32 ;  /* 0x0012f02001007387 */ /* 0x000fe80000100a00 */
[----:B------:R4:W-:Y:S04]  /*60070*/  STL.64 [R1+0x12f8], R34 ;  /* 0x0012f82201007387 */ /* 0x0009e80000100a00 */
[----:B------:R-:W2:Y:S04]  /*60080*/  LDL.LU R147, [R1+0x41f0] ;  /* 0x0041f00001937983 */ /* 0x000ea80000300800 */
[----:B------:R-:W2:Y:S01]  /*60090*/  LDL.LU R150, [R1+0x41ec] ;  /* 0x0041ec0001967983 */ /* 0x000ea20000300800 */
[----:B----4-:R-:W-:Y:S03]  /*600a0*/  HMMA.1688.F32.TF32 R32, R232, R170, R244 ;  /* 0x000000aae820723c */ /* 0x010fe600000810f4 */
[----:B------:R-:W4:Y:S01]  /*600b0*/  LDL.LU R158, [R1+0x41e8] ;  /* 0x0041e800019e7983 */ /* 0x000f220000300800 */
[----:B------:R-:W-:Y:S01]  /*600c0*/  IMAD.MOV.U32 R244, RZ, RZ, R159 ;  /* 0x000000fffff47224 */ /* 0x000fe200078e009f */
[----:B------:R-:W-:Y:S01]  /*600d0*/  MOV R245, R151 ;  /* 0x0000009700f57202 */ /* 0x000fe20000000f00 */
[----:B------:R-:W-:Y:S01]  /*600e0*/  IMAD.MOV.U32 R246, RZ, RZ, R154 ;  /* 0x000000fffff67224 */ /* 0x000fe200078e009a */
[----:B------:R-:W4:Y:S01]  /*600f0*/  LDL.LU R159, [R1+0x41e4] ;  /* 0x0041e400019f7983 */ /* 0x000f220000300800 */
[----:B------:R-:W-:-:S03]  /*60100*/  IMAD.MOV.U32 R247, RZ, RZ, R155 ;  /* 0x000000fffff77224 */ /* 0x000fc600078e009b */
[----:B------:R-:W2:Y:S04]  /*60110*/  LDL.LU R151, [R1+0x41e0] ;  /* 0x0041e00001977983 */ /* 0x000ea80000300800 */
        /* <DEDUP_REMOVED lines=10> */
[C---:B---3--:R-:W-:Y:S08]  /*601c0*/  HMMA.1688.F32.TF32 R24, R232.reuse, R154, R24 ;  /* 0x0000009ae818723c */ /* 0x048ff00000081018 */
[----:B----4-:R-:W-:Y:S11]  /*601d0*/  HMMA.1688.F32.TF32 R28, R232, R158, R28 ;  /* 0x0000009ee81c723c */ /* 0x010ff6000008101c */
[----:B------:R-:W-:Y:S01]  /*601e0*/  IMAD.MOV.U32 R125, RZ, RZ, R24 ;  /* 0x000000ffff7d7224 */ /* 0x000fe200078e0018 */
[----:B------:R-:W-:Y:S01]  /*601f0*/  MOV R124, R25 ;  /* 0x00000019007c7202 */ /* 0x000fe20000000f00 */
[----:B------:R-:W-:-:S02]  /*60200*/  IMAD.MOV.U32 R121, RZ, RZ, R26 ;  /* 0x000000ffff797224 */ /* 0x000fc400078e001a */
[----:B------:R-:W-:Y:S02]  /*60210*/  IMAD.MOV.U32 R120, RZ, RZ, R27 ;  /* 0x000000ffff787224 */ /* 0x000fe400078e001b */
[----:B--2---:R-:W-:Y:S02]  /*60220*/  HMMA.1688.F32.TF32 R24, R232, R150, R240 ;  /* 0x00000096e818723c */ /* 0x004fe400000810f0 */
[----:B------:R-:W-:Y:S01]  /*60230*/  IMAD.MOV.U32 R112, RZ, RZ, R31 ;  /* 0x000000ffff707224 */ /* 0x000fe200078e001f */
[----:B------:R-:W-:Y:S01]  /*60240*/  MOV R116, R29 ;  /* 0x0000001d00747202 */ /* 0x000fe20000000f00 */
[----:B------:R-:W-:Y:S02]  /*60250*/  IMAD.MOV.U32 R113, RZ, RZ, R30 ;  /* 0x000000ffff717224 */ /* 0x000fe400078e001e */
[----:B------:R-:W-:Y:S01]  /*60260*/  IMAD.MOV.U32 R117, RZ, RZ, R28 ;  /* 0x000000ffff757224 */ /* 0x000fe200078e001c */
[----:B------:R-:W-:Y:S04]  /*60270*/  STL [R1+0x3b84], R112 ;  /* 0x003b847001007387 */ /* 0x000fe80000100800 */
[----:B------:R-:W-:Y:S08]  /*60280*/  STL [R1+0x3b80], R113 ;  /* 0x003b807101007387 */ /* 0x000ff00000100800 */
[----:B------:R-:W-:Y:S01]  /*60290*/  IMAD.MOV.U32 R133, RZ, RZ, R24 ;  /* 0x000000ffff857224 */ /* 0x000fe200078e0018 */
[----:B------:R-:W-:Y:S01]  /*602a0*/  MOV R132, R25 ;  /* 0x0000001900847202 */ /* 0x000fe20000000f00 */
[----:B------:R-:W-:-:S02]  /*602b0*/  IMAD.MOV.U32 R129, RZ, RZ, R26 ;  /* 0x000000ffff817224 */ /* 0x000fc400078e001a */
[----:B------:R-:W-:Y:S02]  /*602c0*/  IMAD.MOV.U32 R128, RZ, RZ, R27 ;  /* 0x000000ffff807224 */ /* 0x000fe400078e001b */
[----:B------:R-:W-:Y:S01]  /*602d0*/  HMMA.1688.F32.TF32 R24, R232, R146, R244 ;  /* 0x00000092e818723c */ /* 0x000fe200000810f4 */
[----:B------:R-:W-:Y:S04]  /*602e0*/  STL [R1+0x3b7c], R116 ;  /* 0x003b7c7401007387 */ /* 0x000fe80000100800 */
[----:B------:R-:W-:Y:S04]  /*602f0*/  STL [R1+0x3b78], R117 ;  /* 0x003b787501007387 */ /* 0x000fe80000100800 */
[----:B------:R-:W-:Y:S04]  /*60300*/  STL [R1+0x3b94], R120 ;  /* 0x003b947801007387 */ /* 0x000fe80000100800 */
[----:B------:R-:W-:Y:S04]  /*60310*/  STL [R1+0x3b90], R121 ;  /* 0x003b907901007387 */ /* 0x000fe80000100800 */
[----:B------:R-:W-:Y:S04]  /*60320*/  STL [R1+0x3b8c], R124 ;  /* 0x003b8c7c01007387 */ /* 0x000fe80000100800 */
[----:B------:R-:W-:Y:S01]  /*60330*/  STL [R1+0x3b88], R125 ;  /* 0x003b887d01007387 */ /* 0x000fe20000100800 */
[----:B------:R-:W-:-:S03]  /*60340*/  IMAD.MOV.U32 R240, RZ, RZ, R115 ;  /* 0x000000fffff07224 */ /* 0x000fc600078e0073 */
[----:B------:R-:W-:Y:S04]  /*60350*/  STL [R1+0x3ba4], R128 ;  /* 0x003ba48001007387 */ /* 0x000fe80000100800 */
[----:B------:R-:W-:Y:S04]  /*60360*/  STL [R1+0x3ba0], R129 ;  /* 0x003ba08101007387 */ /* 0x000fe80000100800 */
[----:B------:R-:W-:Y:S01]  /*60370*/  STL [R1+0x3b9c], R132 ;  /* 0x003b9c8401007387 */ /* 0x000fe20000100800 */
[----:B------:R-:W-:-:S03]  /*60380*/  MOV R241, R114 ;  /* 0x0000007200f17202 */ /* 0x000fc60000000f00 */
[----:B------:R-:W-:Y:S01]  /*60390*/  STL [R1+0x3b98], R133 ;  /* 0x003b988501007387 */ /* 0x000fe20000100800 */
[----:B------:R-:W-:-:S03]  /*603a0*/  IMAD.MOV.U32 R242, RZ, RZ, R142 ;  /* 0x000000fffff27224 */ /* 0x000fc600078e008e */
[----:B------:R-:W2:Y:S01]  /*603b0*/  LDL.LU R115, [R1+0x41d4] ;  /* 0x0041d40001737983 */ /* 0x000ea20000300800 */
[----:B------:R-:W-:-:S03]  /*603c0*/  IMAD.MOV.U32 R243, RZ, RZ, R143 ;  /* 0x000000fffff37224 */ /* 0x000fc600078e008f */
[----:B------:R1:W-:Y:S04]  /*603d0*/  STL.64 [R1+0x16d0], R24 ;  /* 0x0016d01801007387 */ /* 0x0003e80000100a00 */
[----:B------:R3:W-:Y:S04]  /*603e0*/  STL.64 [R1+0x16d8], R26 ;  /* 0x0016d81a01007387 */ /* 0x0007e80000100a00 */
[----:B------:R-:W4:Y:S04]  /*603f0*/  LDL.LU R114, [R1+0x41d0] ;  /* 0x0041d00001727983 */ /* 0x000f280000300800 */
[----:B------:R-:W2:Y:S01]  /*60400*/  LDL.LU R142, [R1+0x41cc] ;  /* 0x0041cc00018e7983 */ /* 0x000ea20000300800 */
[----:B-1----:R-:W-:Y:S01]  /*60410*/  IMAD.MOV.U32 R24, RZ, RZ, R162 ;  /* 0x000000ffff187224 */ /* 0x002fe200078e00a2 */
[----:B------:R-:W-:-:S02]  /*60420*/  MOV R25, R163 ;  /* 0x000000a300197202 */ /* 0x000fc40000000f00 */
[----:B------:R-:W4:Y:S01]  /*60430*/  LDL.LU R143, [R1+0x41c8] ;  /* 0x0041c800018f7983 */ /* 0x000f220000300800 */
[----:B---3--:R-:W-:-:S03]  /*60440*/  IMAD.MOV.U32 R26, RZ, RZ, R126 ;  /* 0x000000ffff1a7224 */ /* 0x008fc600078e007e */
[----:B------:R-:W3:Y:S01]  /*60450*/  LDL.LU R162, [R1+0x41c4] ;  /* 0x0041c40001a27983 */ /* 0x000ee20000300800 */
[----:B------:R-:W-:-:S03]  /*60460*/  IMAD.MOV.U32 R27, RZ, RZ, R127 ;  /* 0x000000ffff1b7224 */ /* 0x000fc600078e007f */
[----:B------:R-:W3:Y:S01]  /*60470*/  LDL.LU R163, [R1+0x41c0] ;  /* 0x0041c00001a37983 */ /* 0x000ee20000300800 */
[----:B------:R-:W-:Y:S01]  /*60480*/  IMAD.MOV.U32 R28, RZ, RZ, R138 ;  /* 0x000000ffff1c7224 */ /* 0x000fe200078e008a */
[----:B------:R-:W-:Y:S02]  /*60490*/  MOV R29, R139 ;  /* 0x0000008b001d7202 */ /* 0x000fe40000000f00 */
[----:B------:R-:W3:Y:S04]  /*604a0*/  LDL.LU R126, [R1+0x41bc] ;  /* 0x0041bc00017e7983 */ /* 0x000ee80000300800 */
[----:B------:R-:W3:Y:S04]  /*604b0*/  LDL.LU R127, [R1+0x41b8] ;  /* 0x0041b800017f7983 */ /* 0x000ee80000300800 */
[----:B------:R-:W3:Y:S04]  /*604c0*/  LDL.LU R138, [R1+0x41b4] ;  /* 0x0041b400018a7983 */ /* 0x000ee80000300800 */
[----:B------:R-:W3:Y:S01]  /*604d0*/  LDL.LU R139, [R1+0x41b0] ;  /* 0x0041b000018b7983 */ /* 0x000ee20000300800 */
[----:B------:R-:W-:-:S02]  /*604e0*/  IMAD.MOV.U32 R30, RZ, RZ, R119 ;  /* 0x000000ffff1e7224 */ /* 0x000fc400078e0077 */
[----:B------:R-:W-:Y:S01]  /*604f0*/  IMAD.MOV.U32 R31, RZ, RZ, R118 ;  /* 0x000000ffff1f7224 */ /* 0x000fe200078e0076 */
[----:B------:R-:W3:Y:S01]  /*60500*/  LDL.LU R119, [R1+0x41ac] ;  /* 0x0041ac0001777983 */ /* 0x000ee20000300800 */
[----:B------:R-:W-:Y:S01]  /*60510*/  IMAD.MOV.U32 R72, RZ, RZ, R123 ;  /* 0x000000ffff487224 */ /* 0x000fe200078e007b */
[----:B------:R-:W-:Y:S02]  /*60520*/  MOV R73, R122 ;  /* 0x0000007a00497202 */ /* 0x000fe40000000f00 */
[----:B------:R-:W3:Y:S01]  /*60530*/  LDL.LU R118, [R1+0x41a8] ;  /* 0x0041a80001767983 */ /* 0x000ee20000300800 */
[----:B------:R-:W-:-:S03]  /*60540*/  IMAD.MOV.U32 R74, RZ, RZ, R135 ;  /* 0x000000ffff4a7224 */ /* 0x000fc600078e0087 */
[----:B------:R-:W3:Y:S01]  /*60550*/  LDL.LU R123, [R1+0x41a4] ;  /* 0x0041a400017b7983 */ /* 0x000ee20000300800 */
[----:B------:R-:W-:-:S03]  /*60560*/  IMAD.MOV.U32 R75, RZ, RZ, R134 ;  /* 0x000000ffff4b7224 */ /* 0x000fc600078e0086 */
[----:B------:R-:W3:Y:S01]  /*60570*/  LDL.LU R122, [R1+0x41a0] ;  /* 0x0041a000017a7983 */ /* 0x000ee20000300800 */
[----:B------:R-:W-:Y:S01]  /*60580*/  IMAD.MOV.U32 R48, RZ, RZ, R130 ;  /* 0x000000ffff307224 */ /* 0x000fe200078e0082 */
[----:B------:R-:W-:Y:S02]  /*60590*/  MOV R49, R131 ;  /* 0x0000008300317202 */ /* 0x000fe40000000f00 */
        /* <DEDUP_REMOVED lines=8> */
[----:B--2---:R-:W-:-:S02]  /*60620*/  IMAD.MOV.U32 R35, RZ, RZ, R142 ;  /* 0x000000ffff237224 */ /* 0x004fc400078e008e */
[----:B----4-:R-:W-:Y:S01]  /*60630*/  IMAD.MOV.U32 R34, RZ, RZ, R143 ;  /* 0x000000ffff227224 */ /* 0x010fe200078e008f */
[----:B---3--:R-:W-:Y:S01]  /*60640*/  MOV R33, R162 ;  /* 0x000000a200217202 */ /* 0x008fe20000000f00 */
[----:B------:R-:W-:Y:S02]  /*60650*/  IMAD.MOV.U32 R32, RZ, RZ, R163 ;  /* 0x000000ffff207224 */ /* 0x000fe400078e00a3 */
[----:B------:R-:W2:Y:S04]  /*60660*/  LDL.LU R163, [R1+0x4184] ;  /* 0x0041840001a37983 */ /* 0x000ea80000300800 */
[----:B------:R-:W3:Y:S04]  /*60670*/  LDL.LU R162, [R1+0x4180] ;  /* 0x0041800001a27983 */ /* 0x000ee80000300800 */
[----:B------:R-:W4:Y:S01]  /*60680*/  LDL.LU R143, [R1+0x417c] ;  /* 0x00417c00018f7983 */ /* 0x000f220000300800 */
[----:B------:R-:W-:-:S03]  /*60690*/  MOV R41, R138 ;  /* 0x0000008a00297202 */ /* 0x000fc60000000f00 */
[----:B------:R-:W4:Y:S01]  /*606a0*/  LDL.LU R142, [R1+0x4178] ;  /* 0x00417800018e7983 */ /* 0x000f220000300800 */
[----:B------:R-:W-:-:S03]  /*606b0*/  IMAD.MOV.U32 R40, RZ, RZ, R139 ;  /* 0x000000ffff287224 */ /* 0x000fc600078e008b */
[----:B------:R-:W4:Y:S04]  /*606c0*/  LDL.LU R139, [R1+0x4174] ;  /* 0x00417400018b7983 */ /* 0x000f280000300800 */
[----:B------:R-:W4:Y:S01]  /*606d0*/  LDL.LU R138, [R1+0x4170] ;  /* 0x00417000018a7983 */ /* 0x000f220000300800 */
[----:B------:R-:W-:Y:S02]  /*606e0*/  IMAD.MOV.U32 R42, RZ, RZ, R127 ;  /* 0x000000ffff2a7224 */ /* 0x000fe400078e007f */
[----:B------:R-:W-:Y:S01]  /*606f0*/  IMAD.MOV.U32 R43, RZ, RZ, R126 ;  /* 0x000000ffff2b7224 */ /* 0x000fe200078e007e */
[----:B------:R-:W4:Y:S04]  /*60700*/  LDL.LU R127, [R1+0x416c] ;  /* 0x00416c00017f7983 */ /* 0x000f280000300800 */
[----:B------:R-:W4:Y:S01]  /*60710*/  LDL.LU R126, [R1+0x4168] ;  /* 0x00416800017e7983 */ /* 0x000f220000300800 */
[----:B------:R-:W-:-:S02]  /*60720*/  IMAD.MOV.U32 R175, RZ, RZ, R135 ;  /* 0x000000ffffaf7224 */ /* 0x000fc400078e0087 */
[----:B------:R-:W-:Y:S01]  /*60730*/  IMAD.MOV.U32 R174, RZ, RZ, R134 ;  /* 0x000000ffffae7224 */ /* 0x000fe200078e0086 */
[----:B------:R-:W-:Y:S01]  /*60740*/  MOV R173, R130 ;  /* 0x0000008200ad7202 */ /* 0x000fe20000000f00 */
[----:B------:R-:W-:Y:S02]  /*60750*/  IMAD.MOV.U32 R172, RZ, RZ, R131 ;  /* 0x000000ffffac7224 */ /* 0x000fe400078e0083 */
[----:B------:R-:W4:Y:S04]  /*60760*/  LDL.LU R131, [R1+0x4164] ;  /* 0x0041640001837983 */ /* 0x000f280000300800 */
[----:B------:R-:W4:Y:S04]  /*60770*/  LDL.LU R130, [R1+0x4160] ;  /* 0x0041600001827983 */ /* 0x000f280000300800 */
[----:B------:R-:W4:Y:S01]  /*60780*/  LDL.LU R134, [R1+0x415c] ;  /* 0x00415c0001867983 */ /* 0x000f220000300800 */
[----:B------:R-:W-:-:S03]  /*60790*/  IMAD.MOV.U32 R178, RZ, RZ, R166 ;  /* 0x000000ffffb27224 */ /* 0x000fc600078e00a6 */
[----:B------:R-:W4:Y:S01]  /*607a0*/  LDL.LU R135, [R1+0x4158] ;  /* 0x0041580001877983 */ /* 0x000f220000300800 */
[----:B------:R-:W-:Y:S01]  /*607b0*/  IMAD.MOV.U32 R179, RZ, RZ, R167 ;  /* 0x000000ffffb37224 */ /* 0x000fe200078e00a7 */
[----:B--2---:R-:W-:Y:S01]  /*607c0*/  MOV R177, R163 ;  /* 0x000000a300b17202 */ /* 0x004fe20000000f00 */
[----:B---3--:R-:W-:Y:S02]  /*607d0*/  IMAD.MOV.U32 R176, RZ, RZ, R162 ;  /* 0x000000ffffb07224 */ /* 0x008fe400078e00a2 */
[----:B------:R-:W2:Y:S04]  /*607e0*/  LDL.LU R162, [R1+0x4154] ;  /* 0x0041540001a27983 */ /* 0x000ea80000300800 */
[----:B------:R-:W3:Y:S04]  /*607f0*/  LDL.LU R163, [R1+0x4150] ;  /* 0x0041500001a37983 */ /* 0x000ee80000300800 */
[----:B------:R-:W3:Y:S01]  /*60800*/  LDL.LU R166, [R1+0x414c] ;  /* 0x00414c0001a67983 */ /* 0x000ee20000300800 */
[----:B----4-:R-:W-:-:S03]  /*60810*/  MOV R181, R139 ;  /* 0x0000008b00b57202 */ /* 0x010fc60000000f00 */
        /* <DEDUP_REMOVED lines=10> */
[----:B--2---:R-:W-:Y:S01]  /*608c0*/  MOV R189, R162 ;  /* 0x000000a200bd7202 */ /* 0x004fe20000000f00 */
[----:B---3--:R-:W-:Y:S02]  /*608d0*/  IMAD.MOV.U32 R188, RZ, RZ, R163 ;  /* 0x000000ffffbc7224 */ /* 0x008fe400078e00a3 */
[----:B------:R-:W2:Y:S04]  /*608e0*/  LDL.LU R163, [R1+0x4134] ;  /* 0x0041340001a37983 */ /* 0x000ea80000300800 */
[----:B------:R-:W3:Y:S04]  /*608f0*/  LDL.LU R162, [R1+0x4130] ;  /* 0x0041300001a27983 */ /* 0x000ee80000300800 */
[----:B------:R-:W3:Y:S01]  /*60900*/  LDL.LU R135, [R1+0x412c] ;  /* 0x00412c0001877983 */ /* 0x000ee20000300800 */
[----:B----4-:R-:W-:Y:S01]  /*60910*/  IMAD.MOV.U32 R194, RZ, RZ, R167 ;  /* 0x000000ffffc27224 */ /* 0x010fe200078e00a7 */
[----:B------:R-:W-:-:S02]  /*60920*/  MOV R193, R138 ;  /* 0x0000008a00c17202 */ /* 0x000fc40000000f00 */
[----:B------:R-:W4:Y:S01]  /*60930*/  LDL.LU R134, [R1+0x4128] ;  /* 0x0041280001867983 */ /* 0x000f220000300800 */
[----:B------:R-:W-:-:S03]  /*60940*/  IMAD.MOV.U32 R192, RZ, RZ, R139 ;  /* 0x000000ffffc07224 */ /* 0x000fc600078e008b */
[----:B------:R-:W4:Y:S01]  /*60950*/  LDL.LU R139, [R1+0x4124] ;  /* 0x00412400018b7983 */ /* 0x000f220000300800 */
[----:B------:R-:W-:-:S03]  /*60960*/  IMAD.MOV.U32 R195, RZ, RZ, R166 ;  /* 0x000000ffffc37224 */ /* 0x000fc600078e00a6 */
[----:B------:R-:W4:Y:S04]  /*60970*/  LDL.LU R138, [R1+0x4120] ;  /* 0x00412000018a7983 */ /* 0x000f280000300800 */
[----:B------:R-:W4:Y:S04]  /*60980*/  LDL.LU R167, [R1+0x411c] ;  /* 0x00411c0001a77983 */ /* 0x000f280000300800 */
[----:B------:R-:W4:Y:S01]  /*60990*/  LDL.LU R166, [R1+0x4118] ;  /* 0x0041180001a67983 */ /* 0x000f220000300800 */
[----:B------:R-:W-:Y:S02]  /*609a0*/  IMAD.MOV.U32 R198, RZ, RZ, R143 ;  /* 0x000000ffffc67224 */ /* 0x000fe400078e008f */
[----:B------:R-:W-:Y:S01]  /*609b0*/  IMAD.MOV.U32 R199, RZ, RZ, R142 ;  /* 0x000000ffffc77224 */ /* 0x000fe200078e008e */
[----:B--2---:R-:W-:Y:S01]  /*609c0*/  MOV R197, R163 ;  /* 0x000000a300c57202 */ /* 0x004fe20000000f00 */
[----:B---3--:R-:W-:-:S02]  /*609d0*/  IMAD.MOV.U32 R196, RZ, RZ, R162 ;  /* 0x000000ffffc47224 */ /* 0x008fc400078e00a2 */
[----:B------:R-:W2:Y:S04]  /*609e0*/  LDL.LU R162, [R1+0x4114] ;  /* 0x0041140001a27983 */ /* 0x000ea80000300800 */
[----:B------:R-:W3:Y:S04]  /*609f0*/  LDL.LU R163, [R1+0x4110] ;  /* 0x0041100001a37983 */ /* 0x000ee80000300800 */
[----:B------:R-:W3:Y:S04]  /*60a00*/  LDL.LU R143, [R1+0x410c] ;  /* 0x00410c00018f7983 */ /* 0x000ee80000300800 */
[----:B------:R-:W3:Y:S04]  /*60a10*/  LDL.LU R142, [R1+0x4108] ;  /* 0x00410800018e7983 */ /* 0x000ee80000300800 */
[----:B------:R-:W3:Y:S01]  /*60a20*/  LDL.LU R228, [R1+0xcb0] ;  /* 0x000cb00001e47983 */ /* 0x000ee20000300800 */
[----:B----4-:R-:W-:-:S03]  /*60a30*/  MOV R231, R167 ;  /* 0x000000a700e77202 */ /* 0x010fc60000000f00 */
[----:B------:R-:W4:Y:S01]  /*60a40*/  LDL.LU R229, [R1+0xcb4] ;  /* 0x000cb40001e57983 */ /* 0x000f220000300800 */
[----:B------:R-:W-:-:S03]  /*60a50*/  IMAD.MOV.U32 R230, RZ, RZ, R166 ;  /* 0x000000ffffe67224 */ /* 0x000fc600078e00a6 */
[----:B------:R-:W4:Y:S04]  /*60a60*/  LDL.LU R166, [R1+0x4104] ;  /* 0x0041040001a67983 */ /* 0x000f280000300800 */
[----:B------:R-:W4:Y:S01]  /*60a70*/  LDL.LU R167, [R1+0x4100] ;  /* 0x0041000001a77983 */ /* 0x000f220000300800 */
[----:B--2---:R-:W-:Y:S01]  /*60a80*/  MOV R251, R162 ;  /* 0x000000a200fb7202 */ /* 0x004fe20000000f00 */
[----:B---3--:R-:W-:Y:S02]  /*60a90*/  IMAD.MOV.U32 R250, RZ, RZ, R163 ;  /* 0x000000fffffa7224 */ /* 0x008fe400078e00a3 */
[----:B------:R-:W-:Y:S02]  /*60aa0*/  IMAD.MOV.U32 R248, RZ, RZ, R143 ;  /* 0x000000fffff87224 */ /* 0x000fe400078e008f */
[----:B------:R-:W2:Y:S01]  /*60ab0*/  LDL.LU R143, [R1+0x40fc] ;  /* 0x0040fc00018f7983 */ /* 0x000ea20000300800 */
[----:B------:R-:W-:-:S03]  /*60ac0*/  IMAD.MOV.U32 R249, RZ, RZ, R142 ;  /* 0x000000fffff97224 */ /* 0x000fc600078e008e */
[----:B------:R-:W3:Y:S04]  /*60ad0*/  LDL.LU R142, [R1+0x40f8] ;  /* 0x0040f800018e7983 */ /* 0x000ee80000300800 */
[----:B------:R-:W3:Y:S04]  /*60ae0*/  LDL.LU R163, [R1+0x40f4] ;  /* 0x0040f40001a37983 */ /* 0x000ee80000300800 */
[----:B------:R-:W3:Y:S01]  /*60af0*/  LDL.LU R162, [R1+0x40f0] ;  /* 0x0040f00001a27983 */ /* 0x000ee20000300800 */
[----:B----4-:R-:W-:-:S03]  /*60b00*/  IMAD.MOV.U32 R207, RZ, RZ, R166 ;  /* 0x000000ffffcf7224 */ /* 0x010fc600078e00a6 */
        /* <DEDUP_REMOVED lines=36> */
[----:B------:R-:W-:Y:S01]  /*60d50*/  IMAD.MOV.U32 R245, RZ, RZ, R11 ;  /* 0x000000fffff57224 */ /* 0x000fe200078e000b */
[----:B------:R-:W-:Y:S01]  /*60d60*/  MOV R247, R15 ;  /* 0x0000000f00f77202 */ /* 0x000fe20000000f00 */
[----:B------:R-:W-:Y:S01]  /*60d70*/  IMAD.MOV.U32 R246, RZ, RZ, R14 ;  /* 0x000000fffff67224 */ /* 0x000fe200078e000e */
[----:B--2---:R-:W-:Y:S01]  /*60d80*/  MOV R203, R143 ;  /* 0x0000008f00cb7202 */ /* 0x004fe20000000f00 */
[----:B---3--:R-:W-:Y:S02]  /*60d90*/  IMAD.MOV.U32 R202, RZ, RZ, R142 ;  /* 0x000000ffffca7224 */ /* 0x008fe400078e008e */
[----:B------:R-:W-:Y:S02]  /*60da0*/  IMAD.MOV.U32 R201, RZ, RZ, R163 ;  /* 0x000000ffffc97224 */ /* 0x000fe400078e00a3 */
[----:B------:R-:W-:Y:S01]  /*60db0*/  IMAD.MOV.U32 R200, RZ, RZ, R162 ;  /* 0x000000ffffc87224 */ /* 0x000fe200078e00a2 */
[----:B----4-:R-:W-:Y:S01]  /*60dc0*/  MOV R215, R167 ;  /* 0x000000a700d77202 */ /* 0x010fe20000000f00 */
[----:B------:R-:W-:-:S02]  /*60dd0*/  IMAD.MOV.U32 R214, RZ, RZ, R166 ;  /* 0x000000ffffd67224 */ /* 0x000fc400078e00a6 */
[----:B------:R-:W2:Y:S04]  /*60de0*/  LDL.LU R166, [R1+0x40e4] ;  /* 0x0040e40001a67983 */ /* 0x000ea80000300800 */
[----:B------:R-:W2:Y:S04]  /*60df0*/  LDL.LU R167, [R1+0x40e0] ;  /* 0x0040e00001a77983 */ /* 0x000ea80000300800 */
[----:B------:R-:W3:Y:S04]  /*60e00*/  LDL.LU R162, [R1+0x40dc] ;  /* 0x0040dc0001a27983 */ /* 0x000ee80000300800 */
[----:B------:R-:W3:Y:S04]  /*60e10*/  LDL.LU R163, [R1+0x40d8] ;  /* 0x0040d80001a37983 */ /* 0x000ee80000300800 */
        /* <DEDUP_REMOVED lines=35> */
[----:B------:R-:W1:Y:S01]  /*61050*/  LDS R239, [R21+UR9+0x25800] ;  /* 0x0258000915ef7984 */ /* 0x000e620008000800 */
[C---:B--2---:R-:W-:Y:S08]  /*61060*/  HMMA.1688.F32.TF32 R212, R232.reuse, R22, R212 ;  /* 0x00000016e8d4723c */ /* 0x044ff000000810d4 */
[C---:B---3--:R-:W-:Y:S08]  /*61070*/  HMMA.1688.F32.TF32 R208, R232.reuse, R18, R208 ;  /* 0x00000012e8d0723c */ /* 0x048ff000000810d0 */
[C---:B----4-:R-:W-:Y:S03]  /*61080*/  HMMA.1688.F32.TF32 R200, R232.reuse, R14, R200 ;  /* 0x0000000ee8c8723c */ /* 0x050fe600000810c8 */
[----:B------:R-:W-:Y:S04]  /*61090*/  STL.64 [R1+0x16c0], R212 ;  /* 0x0016c0d401007387 */ /* 0x000fe80000100a00 */
[----:B------:R2:W-:Y:S01]  /*610a0*/  STL.64 [R1+0x16c8], R214 ;  /* 0x0016c8d601007387 */ /* 0x0005e20000100a00 */
[C---:B------:R-:W-:Y:S03]  /*610b0*/  HMMA.1688.F32.TF32 R204, R232.reuse, R10, R204 ;  /* 0x0000000ae8cc723c */ /* 0x040fe600000810cc */
[----:B--2---:R-:W2:Y:S04]  /*610c0*/  LDL.LU.64 R214, [R1+0x4058] ;  /* 0x0040580001d67983 */ /* 0x004ea80000300a00 */
[----:B------:R-:W3:Y:S04]  /*610d0*/  LDL.LU.64 R212, [R1+0x4050] ;  /* 0x0040500001d47983 */ /* 0x000ee80000300a00 */
[----:B------:R-:W-:Y:S04]  /*610e0*/  STL.64 [R1+0x16b0], R208 ;  /* 0x0016b0d001007387 */ /* 0x000fe80000100a00 */
[----:B------:R4:W-:Y:S04]  /*610f0*/  STL.64 [R1+0x16b8], R210 ;  /* 0x0016b8d201007387 */ /* 0x0009e80000100a00 */
[----:B----4-:R-:W4:Y:S04]  /*61100*/  LDL.LU.64 R210, [R1+0x4048] ;  /* 0x0040480001d27983 */ /* 0x010f280000300a00 */
[----:B------:R-:W2:Y:S04]  /*61110*/  LDL.LU.64 R208, [R1+0x4040] ;  /* 0x0040400001d07983 */ /* 0x000ea80000300a00 */
        /* <DEDUP_REMOVED lines=9> */
[C---:B-1----:R-:W-:Y:S08]  /*611b0*/  HMMA.1688.F32.TF32 R200, R232.reuse, R114, R196 ;  /* 0x00000072e8c8723c */ /* 0x042ff000000810c4 */
        /* <DEDUP_REMOVED lines=15> */
[----:B------:R-:W-:Y:S01]  /*612b0*/  HMMA.1688.F32.TF32 R40, R232, R166, R32 ;  /* 0x000000a6e828723c */ /* 0x000fe20000081020 */
        /* <DEDUP_REMOVED lines=20> */
[----:B------:R1:W-:Y:S02]  /*61400*/  STL.64 [R1+0xb78], R34 ;  /* 0x000b782201007387 */ /* 0x0003e40000100a00 */
[C---:B-1----:R-:W-:Y:S01]  /*61410*/  HMMA.1688.F32.TF32 R40, R236.reuse, R102, R44 ;  /* 0x00000066ec28723c */ /* 0x042fe2000008102c */
[----:B------:R-:W-:Y:S01]  /*61420*/  LOP3.LUT R17, R0, 0x20, RZ, 0x3c, !PT ;  /* 0x0000002000117812 */ /* 0x000fe200078e3cff */
[----:B------:R-:W-:Y:S04]  /*61430*/  LDS R232, [R0+UR9+0x25080] ;  /* 0x0250800900e87984 */ /* 0x000fe80008000800 */
[----:B------:R-:W-:Y:S02]  /*61440*/  LDS R234, [R0+UR9+0x25880] ;  /* 0x0258800900ea7984 */ /* 0x000fe40008000800 */
[C---:B------:R-:W-:Y:S02]  /*61450*/  HMMA.1688.F32.TF32 R32, R236.reuse, R82, R72 ;  /* 0x00000052ec20723c */ /* 0x040fe40000081048 */
[----:B------:R-:W-:Y:S04]  /*61460*/  LDS R233, [R17+UR9+0x25080] ;  /* 0x0250800911e97984 */ /* 0x000fe80008000800 */
[----:B------:R-:W1:Y:S05]  /*61470*/  LDS R235, [R17+UR9+0x25880] ;  /* 0x0258800911eb7984 */ /* 0x000e6a0008000800 */
        /* <DEDUP_REMOVED lines=8> */
[C---:B-1----:R-:W-:Y:S08]  /*61500*/  HMMA.1688.F32.TF32 R32, R236.reuse, R58, R24 ;  /* 0x0000003aec20723c */ /* 0x042ff00000081018 */
[C---:B------:R-:W-:Y:S01]  /*61510*/  HMMA.1688.F32.TF32 R28, R236.reuse, R62, R240 ;  /* 0x0000003eec1c723c */ /* 0x040fe200000810f0 */
[----:B------:R-:W-:Y:S07]  /*61520*/  STL.64 [R1+0xb80], R40 ;  /* 0x000b802801007387 */ /* 0x000fee0000100a00 */
[----:B------:R-:W-:Y:S01]  /*61530*/  HMMA.1688.F32.TF32 R24, R236, R66, R244 ;  /* 0x00000042ec18723c */ /* 0x000fe200000810f4 */
[----:B------:R-:W-:Y:S04]  /*61540*/  STL.64 [R1+0xb88], R42 ;  /* 0x000b882a01007387 */ /* 0x000fe80000100a00 */
[----:B------:R-:W-:Y:S04]  /*61550*/  STL.64 [R1+0xba0], R36 ;  /* 0x000ba02401007387 */ /* 0x000fe80000100a00 */
[----:B------:R-:W-:Y:S04]  /*61560*/  STL.64 [R1+0xba8], R38 ;  /* 0x000ba82601007387 */ /* 0x000fe80000100a00 */
[----:B------:R-:W-:Y:S04]  /*61570*/  STL.64 [R1+0xc20], R32 ;  /* 0x000c202001007387 */ /* 0x000fe80000100a00 */
[----:B------:R-:W-:Y:S04]  /*61580*/  STL.64 [R1+0xc28], R34 ;  /* 0x000c282201007387 */ /* 0x000fe80000100a00 */
[----:B------:R1:W-:Y:S04]  /*61590*/  STL.64 [R1+0xa80], R28 ;  /* 0x000a801c01007387 */ /* 0x0003e80000100a00 */
[----:B------:R1:W-:Y:S04]  /*615a0*/  STL.64 [R1+0xa88], R30 ;  /* 0x000a881e01007387 */ /* 0x0003e80000100a00 */
        /* <DEDUP_REMOVED lines=106> */
[C---:B----4-:R-:W-:Y:S11]  /*61c50*/  HMMA.1688.F32.TF32 R228, R236.reuse, R154, R228 ;  /* 0x0000009aece4723c */ /* 0x050ff600000810e4 */
[----:B------:R-:W-:Y:S01]  /*61c60*/  MOV R112, R203 ;  /* 0x000000cb00707202 */ /* 0x000fe20000000f00 */
[----:B------:R-:W-:Y:S01]  /*61c70*/  IMAD.MOV.U32 R125, RZ, RZ, R202 ;  /* 0x000000ffff7d7224 */ /* 0x000fe200078e00ca */
[----:B------:R-:W-:Y:S01]  /*61c80*/  HMMA.1688.F32.TF32 R204, R236, R170, R204 ;  /* 0x000000aaeccc723c */ /* 0x000fe200000810cc */
[----:B------:R-:W-:Y:S01]  /*61c90*/  IMAD.MOV.U32 R124, RZ, RZ, R201 ;  /* 0x000000ffff7c7224 */ /* 0x000fe200078e00c9 */
[----:B------:R-:W2:Y:S01]  /*61ca0*/  LDL.LU.64 R202, [R1+0x4038] ;  /* 0x0040380001ca7983 */ /* 0x000ea20000300a00 */
[----:B------:R-:W-:-:S03]  /*61cb0*/  IMAD.MOV.U32 R121, RZ, RZ, R200 ;  /* 0x000000ffff797224 */ /* 0x000fc600078e00c8 */
[----:B------:R-:W3:Y:S02]  /*61cc0*/  LDL.LU.64 R200, [R1+0x4030] ;  /* 0x0040300001c87983 */ /* 0x000ee40000300a00 */
[C---:B------:R-:W-:Y:S02]  /*61cd0*/  HMMA.1688.F32.TF32 R248, R236.reuse, R158, R248 ;  /* 0x0000009eecf8723c */ /* 0x040fe400000810f8 */
[----:B------:R-:W-:Y:S04]  /*61ce0*/  STL [R1+0x3bc4], R112 ;  /* 0x003bc47001007387 */ /* 0x000fe80000100800 */
[----:B------:R-:W-:Y:S04]  /*61cf0*/  STL [R1+0x3bc0], R125 ;  /* 0x003bc07d01007387 */ /* 0x000fe80000100800 */
[----:B------:R-:W-:Y:S04]  /*61d00*/  STL [R1+0x3bbc], R124 ;  /* 0x003bbc7c01007387 */ /* 0x000fe80000100800 */
[----:B------:R-:W-:Y:S04]  /*61d10*/  STL [R1+0x3bb8], R121 ;  /* 0x003bb87901007387 */ /* 0x000fe80000100800 */
        /* <DEDUP_REMOVED lines=9> */
[----:B------:R1:W-:Y:S02]  /*61db0*/  STL.64 [R1+0x1598], R230 ;  /* 0x001598e601007387 */ /* 0x0003e40000100a00 */
[C---:B-1----:R-:W-:Y:S08]  /*61dc0*/  HMMA.1688.F32.TF32 R228, R236.reuse, R150, R224 ;  /* 0x00000096ece4723c */ /* 0x042ff000000810e0 */
[C---:B------:R-:W-:Y:S08]  /*61dd0*/  HMMA.1688.F32.TF32 R224, R236.reuse, R146, R196 ;  /* 0x00000092ece0723c */ /* 0x040ff000000810c4 */
        /* <DEDUP_REMOVED lines=45> */
[----:B------:R-:W-:Y:S01]  /*620b0*/  HMMA.1688.F32.TF32 R28, R236, R166, R240 ;  /* 0x000000a6ec1c723c */ /* 0x000fe200000810f0 */
[----:B------:R-:W-:Y:S07]  /*620c0*/  STL.64 [R1+0x1490], R40 ;  /* 0x0014902801007387 */ /* 0x000fee0000100a00 */
[C---:B------:R-:W-:Y:S01]  /*620d0*/  HMMA.1688.F32.TF32 R24, R232.reuse, R98, R244 ;  /* 0x00000062e818723c */ /* 0x040fe200000810f4 */
[----:B------:R-:W-:Y:S04]  /*620e0*/  STL.64 [R1+0x1498], R42 ;  /* 0x0014982a01007387 */ /* 0x000fe80000100a00 */
[----:B------:R-:W-:Y:S04]  /*620f0*/  STL.64 [R1+0x1480], R36 ;  /* 0x0014802401007387 */ /* 0x000fe80000100a00 */
[----:B------:R-:W-:Y:S04]  /*62100*/  STL.64 [R1+0x1488], R38 ;  /* 0x0014882601007387 */ /* 0x000fe80000100a00 */
        /* <DEDUP_REMOVED lines=74> */
[----:B------:R-:W-:Y:S04]  /*625b0*/  LDS R236, [R20+UR9+0x25080] ;  /* 0x0250800914ec7984 */ /* 0x000fe80008000800 */
[----:B------:R-:W-:Y:S04]  /*625c0*/  LDS R238, [R20+UR9+0x25880] ;  /* 0x0258800914ee7984 */ /* 0x000fe80008000800 */
[----:B------:R-:W-:Y:S04]  /*625d0*/  LDS R237, [R21+UR9+0x25080] ;  /* 0x0250800915ed7984 */ /* 0x000fe80008000800 */
[----:B------:R-:W1:Y:S01]  /*625e0*/  LDS R239, [R21+UR9+0x25880] ;  /* 0x0258800915ef7984 */ /* 0x000e620008000800 */
[C---:B--2---:R-:W-:Y:S08]  /*625f0*/  HMMA.1688.F32.TF32 R92, R232.reuse, R58, R92 ;  /* 0x0000003ae85c723c */ /* 0x044ff0000008105c */
[C---:B---3--:R-:W-:Y:S08]  /*62600*/  HMMA.1688.F32.TF32 R172, R232.reuse, R90, R172 ;  /* 0x0000005ae8ac723c */ /* 0x048ff000000810ac */
[C---:B----4-:R-:W-:Y:S08]  /*62610*/  HMMA.1688.F32.TF32 R176, R232.reuse, R86, R176 ;  /* 0x00000056e8b0723c */ /* 0x050ff000000810b0 */
[C---:B------:R-:W-:Y:S08]  /*62620*/  HMMA.1688.F32.TF32 R184, R232.reuse, R78, R184 ;  /* 0x0000004ee8b8723c */ /* 0x040ff000000810b8 */
[C---:B------:R-:W-:Y:S08]  /*62630*/  HMMA.1688.F32.TF32 R188, R232.reuse, R102, R188 ;  /* 0x00000066e8bc723c */ /* 0x040ff000000810bc */
[C---:B------:R-:W-:Y:S11]  /*62640*/  HMMA.1688.F32.TF32 R180, R232.reuse, R82, R180 ;  /* 0x00000052e8b4723c */ /* 0x040ff600000810b4 */
[----:B------:R-:W-:Y:S01]  /*62650*/  STL.64 [R1+0x4b0], R188 ;  /* 0x0004b0bc01007387 */ /* 0x000fe20000100a00 */
[----:B------:R-:W-:Y:S03]  /*62660*/  HMMA.1688.F32.TF32 R40, R232, R62, R40 ;  /* 0x0000003ee828723c */ /* 0x000fe60000081028 */
[----:B------:R-:W-:Y:S04]  /*62670*/  STL.64 [R1+0x4b8], R190 ;  /* 0x0004b8be01007387 */ /* 0x000fe80000100a00 */
[----:B------:R-:W-:Y:S04]  /*62680*/  STL.64 [R1+0x690], R184 ;  /* 0x000690b801007387 */ /* 0x000fe80000100a00 */
[----:B------:R-:W-:Y:S04]  /*62690*/  STL.64 [R1+0x698], R186 ;  /* 0x000698ba01007387 */ /* 0x000fe80000100a00 */
[----:B------:R-:W-:Y:S04]  /*626a0*/  STL.64 [R1+0x680], R180 ;  /* 0x000680b401007387 */ /* 0x000fe80000100a00 */
[----:B------:R-:W-:Y:S01]  /*626b0*/  STL.64 [R1+0x688], R182 ;  /* 0x000688b601007387 */ /* 0x000fe20000100a00 */
[----:B------:R-:W-:-:S03]  /*626c0*/  MOV R128, R43 ;  /* 0x0000002b00807202 */ /* 0x000fc60000000f00 */
[----:B------:R-:W-:Y:S01]  /*626d0*/  STL.64 [R1+0x670], R176 ;  /* 0x000670b001007387 */ /* 0x000fe20000100a00 */
[----:B------:R-:W-:Y:S03]  /*626e0*/  HMMA.1688.F32.TF32 R32, R232, R66, R32 ;  /* 0x00000042e820723c */ /* 0x000fe60000081020 */
[----:B------:R-:W-:Y:S01]  /*626f0*/  STL.64 [R1+0x678], R178 ;  /* 0x000678b201007387 */ /* 0x000fe20000100a00 */
[----:B------:R-:W-:Y:S02]  /*62700*/  IMAD.MOV.U32 R129, RZ, RZ, R42 ;  /* 0x000000ffff817224 */ /* 0x000fe400078e002a */
[----:B------:R-:W-:Y:S01]  /*62710*/  IMAD.MOV.U32 R132, RZ, RZ, R41 ;  /* 0x000000ffff847224 */ /* 0x000fe200078e0029 */
[----:B------:R-:W-:Y:S01]  /*62720*/  STL.64 [R1+0x660], R172 ;  /* 0x000660ac01007387 */ /* 0x000fe20000100a00 */
[----:B------:R-:W-:-:S03]  /*62730*/  IMAD.MOV.U32 R133, RZ, RZ, R40 ;  /* 0x000000ffff857224 */ /* 0x000fc600078e0028 */
[----:B------:R-:W-:Y:S04]  /*62740*/  STL.64 [R1+0x668], R174 ;  /* 0x000668ae01007387 */ /* 0x000fe80000100a00 */
[----:B------:R-:W-:Y:S04]  /*62750*/  STL.64 [R1+0x650], R92 ;  /* 0x0006505c01007387 */ /* 0x000fe80000100a00 */
[----:B------:R-:W-:Y:S04]  /*62760*/  STL.64 [R1+0x658], R94 ;  /* 0x0006585e01007387 */ /* 0x000fe80000100a00 */
[----:B------:R-:W-:Y:S01]  /*62770*/  STL [R1+0x3bd4], R128 ;  /* 0x003bd48001007387 */ /* 0x000fe20000100800 */
[----:B------:R-:W-:-:S03]  /*62780*/  IMAD.MOV.U32 R136, RZ, RZ, R32 ;  /* 0x000000ffff887224 */ /* 0x000fc600078e0020 */
[----:B------:R-:W-:Y:S01]  /*62790*/  STL [R1+0x3bd0], R129 ;  /* 0x003bd08101007387 */ /* 0x000fe20000100800 */
[----:B------:R-:W-:-:S03]  /*627a0*/  IMAD.MOV.U32 R137, RZ, RZ, R33 ;  /* 0x000000ffff897224 */ /* 0x000fc600078e0021 */
[----:B------:R-:W-:Y:S04]  /*627b0*/  STL [R1+0x3bcc], R132 ;  /* 0x003bcc8401007387 */ /* 0x000fe80000100800 */
[----:B------:R-:W-:Y:S04]  /*627c0*/  STL [R1+0x3bc8], R133 ;  /* 0x003bc88501007387 */ /* 0x000fe80000100800 */
[----:B------:R2:W-:Y:S02]  /*627d0*/  STL.64 [R1+0x638], R34 ;  /* 0x0006382201007387 */ /* 0x0005e40000100a00 */
[C---:B--2---:R-:W-:Y:S02]  /*627e0*/  HMMA.1688.F32.TF32 R32, R232.reuse, R70, R36 ;  /* 0x00000046e820723c */ /* 0x044fe40000081024 */
[----:B------:R-:W-:Y:S04]  /*627f0*/  STL [R1+0x3bec], R137 ;  /* 0x003bec8901007387 */ /* 0x000fe80000100800 */
[----:B------:R-:W-:Y:S02]  /*62800*/  STL [R1+0x3be8], R136 ;  /* 0x003be88801007387 */ /* 0x000fe40000100800 */
[C---:B------:R-:W-:Y:S08]  /*62810*/  HMMA.1688.F32.TF32 R40, R232.reuse, R170, R44 ;  /* 0x000000aae828723c */ /* 0x040ff0000008102c */
[C---:B------:R-:W-:Y:S03]  /*62820*/  HMMA.1688.F32.TF32 R36, R232.reuse, R158, R48 ;  /* 0x0000009ee824723c */ /* 0x040fe60000081030 */
        /* <DEDUP_REMOVED lines=11> */
[C---:B--2---:R-:W-:Y:S08]  /*628e0*/  HMMA.1688.F32.TF32 R32, R232.reuse, R22, R24 ;  /* 0x00000016e820723c */ /* 0x044ff00000081018 */
        /* <DEDUP_REMOVED lines=130> */
[C---:B------:R-:W-:Y:S01]  /*63110*/  HMMA.1688.F32.TF32 R92, R232.reuse, R138, R40 ;  /* 0x0000008ae85c723c */ /* 0x040fe20000081028 */
[----:B------:R-:W-:Y:S04]  /*63120*/  STL.64 [R1+0x1360], R180 ;  /* 0x001360b401007387 */ /* 0x000fe80000100a00 */
[----:B------:R-:W-:Y:S04]  /*63130*/  STL.64 [R1+0x1368], R182 ;  /* 0x001368b601007387 */ /* 0x000fe80000100a00 */
[----:B------:R-:W-:Y:S01]  /*63140*/  STL.64 [R1+0x1350], R176 ;  /* 0x001350b001007387 */ /* 0x000fe20000100a00 */
[C---:B------:R-:W-:Y:S03]  /*63150*/  HMMA.1688.F32.TF32 R40, R232.reuse, R162, R36 ;  /* 0x000000a2e828723c */ /* 0x040fe60000081024 */
[----:B------:R-:W-:Y:S04]  /*63160*/  STL.64 [R1+0x1358], R178 ;  /* 0x001358b201007387 */ /* 0x000fe80000100a00 */
[----:B------:R-:W-:Y:S01]  /*63170*/  STL.64 [R1+0x1340], R172 ;  /* 0x001340ac01007387 */ /* 0x000fe20000100a00 */
[----:B------:R-:W-:Y:S03]  /*63180*/  HMMA.1688.F32.TF32 R36, R232, R166, R44 ;  /* 0x000000a6e824723c */ /* 0x000fe6000008102c */
[----:B------:R-:W-:Y:S04]  /*63190*/  STL.64 [R1+0x1348], R174 ;  /* 0x001348ae01007387 */ /* 0x000fe80000100a00 */
[----:B------:R-:W-:Y:S04]  /*631a0*/  STL.64 [R1+0x1330], R92 ;  /* 0x0013305c01007387 */ /* 0x000fe80000100a00 */
[----:B------:R-:W-:Y:S04]  /*631b0*/  STL.64 [R1+0x1338], R94 ;  /* 0x0013385e01007387 */ /* 0x000fe80000100a00 */
[----:B------:R-:W-:Y:S04]  /*631c0*/  STL.64 [R1+0x1320], R32 ;  /* 0x0013202001007387 */ /* 0x000fe80000100a00 */
[----:B------:R1:W-:Y:S01]  /*631d0*/  STL.64 [R1+0x1328], R34 ;  /* 0x0013282201007387 */ /* 0x0003e20000100a00 */
[----:B------:R-:W-:Y:S01]  /*631e0*/  IMAD.MOV.U32 R245, RZ, RZ, R252 ;  /* 0x000000fffff57224 */ /* 0x000fe200078e00fc */
[----:B------:R-:W-:Y:S01]  /*631f0*/  MOV R246, R3 ;  /* 0x0000000300f67202 */ /* 0x000fe20000000f00 */
[----:B------:R-:W-:Y:S01]  /*63200*/  IMAD.MOV.U32 R247, RZ, RZ, R2 ;  /* 0x000000fffff77224 */ /* 0x000fe200078e0002 */
[----:B------:R-:W-:Y:S04]  /*63210*/  LDS R232, [R0+UR9+0x25100] ;  /* 0x0251000900e87984 */ /* 0x000fe80008000800 */
[----:B------:R-:W-:Y:S01]  /*63220*/  LDS R234, [R0+UR9+0x25900] ;  /* 0x0259000900ea7984 */ /* 0x000fe20008000800 */
[C---:B-1----:R-:W-:Y:S03]  /*63230*/  HMMA.1688.F32.TF32 R32, R236.reuse, R98, R48 ;  /* 0x00000062ec20723c */ /* 0x042fe60000081030 */
[----:B------:R-:W-:Y:S04]  /*63240*/  STL.64 [R1+0x1310], R40 ;  /* 0x0013102801007387 */ /* 0x000fe80000100a00 */
[----:B------:R-:W-:Y:S04]  /*63250*/  STL.64 [R1+0x1318], R42 ;  /* 0x0013182a01007387 */ /* 0x000fe80000100a00 */
[----:B------:R-:W-:Y:S04]  /*63260*/  STL.64 [R1+0x1300], R36 ;  /* 0x0013002401007387 */ /* 0x000fe80000100a00 */
[----:B------:R-:W-:Y:S04]  /*63270*/  STL.64 [R1+0x1308], R38 ;  /* 0x0013082601007387 */ /* 0x000fe80000100a00 */
[----:B------:R-:W-:Y:S04]  /*63280*/  LDS R233, [R17+UR9+0x25100] ;  /* 0x0251000911e97984 */ /* 0x000fe80008000800 */
[----:B------:R-:W-:Y:S04]  /*63290*/  STL.64 [R1+0x490], R32 ;  /* 0x0004902001007387 */ /* 0x000fe80000100a00 */
[----:B------:R1:W-:Y:S04]  /*632a0*/  STL.64 [R1+0x498], R34 ;  /* 0x0004982201007387 */ /* 0x0003e80000100a00 */
[----:B------:R-:W2:Y:S01]  /*632b0*/  LDS R235, [R17+UR9+0x25900] ;  /* 0x0259000911eb7984 */ /* 0x000ea20008000800 */
[C---:B-1----:R-:W-:Y:S08]  /*632c0*/  HMMA.1688.F32.TF32 R32, R236.reuse, R102, R72 ;  /* 0x00000066ec20723c */ /* 0x042ff00000081048 */
[C---:B------:R-:W-:Y:S08]  /*632d0*/  HMMA.1688.F32.TF32 R40, R236.reuse, R78, R52 ;  /* 0x0000004eec28723c */ /* 0x040ff00000081034 */
[----:B------:R-:W-:Y:S03]  /*632e0*/  HMMA.1688.F32.TF32 R36, R236, R82, R28 ;  /* 0x00000052ec24723c */ /* 0x000fe6000008101c */
[----:B------:R-:W-:Y:S01]  /*632f0*/  IMAD.MOV.U32 R252, RZ, RZ, R33 ;  /* 0x000000fffffc7224 */ /* 0x000fe200078e0021 */
[----:B------:R1:W-:Y:S01]  /*63300*/  STL [R1+0x480], R32 ;  /* 0x0004802001007387 */ /* 0x0003e20000100800 */
[----:B------:R-:W-:Y:S01]  /*63310*/  IMAD.MOV.U32 R3, RZ, RZ, R34 ;  /* 0x000000ffff037224 */ /* 0x000fe200078e0022 */
[----:B------:R-:W-:-:S02]  /*63320*/  MOV R2, R35 ;  /* 0x0000002300027202 */ /* 0x000fc40000000f00 */
[C---:B------:R-:W-:Y:S08]  /*63330*/  HMMA.1688.F32.TF32 R28, R236.reuse, R90, R240 ;  /* 0x0000005aec1c723c */ /* 0x040ff000000810f0 */
[C---:B-1----:R-:W-:Y:S01]  /*63340*/  HMMA.1688.F32.TF32 R32, R236.reuse, R86, R24 ;  /* 0x00000056ec20723c */ /* 0x042fe20000081018 */
[----:B------:R-:W-:Y:S07]  /*63350*/  STL [R1+0x3c68], R2 ;  /* 0x003c680201007387 */ /* 0x000fee0000100800 */
[C---:B------:R-:W-:Y:S01]  /*63360*/  HMMA.1688.F32.TF32 R24, R236.reuse, R58, R244 ;  /* 0x0000003aec18723c */ /* 0x040fe200000810f4 */
[----:B------:R-:W-:Y:S04]  /*63370*/  STL [R1+0x3c64], R3 ;  /* 0x003c640301007387 */ /* 0x000fe80000100800 */
[----:B------:R-:W-:Y:S04]  /*63380*/  STL [R1+0x3c60], R252 ;  /* 0x003c60fc01007387 */ /* 0x000fe80000100800 */
        /* <DEDUP_REMOVED lines=14> */
[----:B-1----:R-:W3:Y:S04]  /*63470*/  LDL.LU R24, [R1+0x20] ;  /* 0x0000200001187983 */ /* 0x002ee80000300800 */
        /* <DEDUP_REMOVED lines=51> */
[----:B------:R-:W4:Y:S04]  /*637b0*/  LDL.LU R244, [R1] ;  /* 0x0000000001f47983 */ /* 0x000f280000300800 */
[----:B------:R-:W4:Y:S04]  /*637c0*/  LDL.LU R245, [R1+0x4] ;  /* 0x0000040001f57983 */ /* 0x000f280000300800 */
[----:B------:R-:W4:Y:S04]  /*637d0*/  LDL.LU R246, [R1+0x8] ;  /* 0x0000080001f67983 */ /* 0x000f280000300800 */
[----:B------:R-:W4:Y:S01]  /*637e0*/  LDL.LU R247, [R1+0xc] ;  /* 0x00000c0001f77983 */ /* 0x000f220000300800 */
[C---:B--2---:R-:W-:Y:S08]  /*637f0*/  HMMA.1688.F32.TF32 R240, R236.reuse, R106, R240 ;  /* 0x0000006aecf0723c */ /* 0x044ff000000810f0 */
[C---:B---3--:R-:W-:Y:S08]  /*63800*/  HMMA.1688.F32.TF32 R24, R236.reuse, R6, R24 ;  /* 0x00000006ec18723c */ /* 0x048ff00000081018 */
[C---:B----4-:R-:W-:Y:S08]  /*63810*/  HMMA.1688.F32.TF32 R28, R236.reuse, R10, R28 ;  /* 0x0000000aec1c723c */ /* 0x050ff0000008101c */
[C---:B------:R-:W-:Y:S08]  /*63820*/  HMMA.1688.F32.TF32 R72, R236.reuse, R18, R72 ;  /* 0x00000012ec48723c */ /* 0x040ff00000081048 */
[----:B------:R-:W-:-:S15]  /*63830*/  HMMA.1688.F32.TF32 R180, R236, R62, R180 ;  /* 0x0000003eecb4723c */ /* 0x000fde00000810b4 */
[----:B------:R-:W-:-:S04]  /*63840*/  NOP ;  /* 0x0000000000007918 */ /* 0x000fc80000000000 */
[----:B------:R-:W-:Y:S01]  /*63850*/  IMAD.MOV.U32 R132, RZ, RZ, R181 ;  /* 0x000000ffff847224 */ /* 0x000fe200078e00b5 */
[----:B------:R-:W-:Y:S01]  /*63860*/  MOV R112, R183 ;  /* 0x000000b700707202 */ /* 0x000fe20000000f00 */
[----:B------:R-:W-:Y:S01]  /*63870*/  IMAD.MOV.U32 R129, RZ, RZ, R180 ;  /* 0x000000ffff817224 */ /* 0x000fe200078e00b4 */
[C---:B------:R-:W-:Y:S01]  /*63880*/  HMMA.1688.F32.TF32 R176, R236.reuse, R66, R176 ;  /* 0x00000042ecb0723c */ /* 0x040fe200000810b0 */
[----:B------:R-:W-:Y:S02]  /*63890*/  IMAD.MOV.U32 R133, RZ, RZ, R182 ;  /* 0x000000ffff857224 */ /* 0x000fe400078e00b6 */
[----:B------:R-:W2:Y:S04]  /*638a0*/  LDL.LU.64 R182, [R1+0x3fa8] ;  /* 0x003fa80001b67983 */ /* 0x000ea80000300a00 */
[----:B------:R-:W2:Y:S01]  /*638b0*/  LDL.LU.64 R180, [R1+0x3fa0] ;  /* 0x003fa00001b47983 */ /* 0x000ea20000300a00 */
[C---:B------:R-:W-:Y:S03]  /*638c0*/  HMMA.1688.F32.TF32 R172, R236.reuse, R70, R172 ;  /* 0x00000046ecac723c */ /* 0x040fe600000810ac */
[----:B------:R-:W-:Y:S04]  /*638d0*/  STL [R1+0x3bf0], R132 ;  /* 0x003bf08401007387 */ /* 0x000fe80000100800 */
[----:B------:R-:W-:Y:S01]  /*638e0*/  STL [R1+0x3be4], R129 ;  /* 0x003be48101007387 */ /* 0x000fe20000100800 */
[C---:B------:R-:W-:Y:S03]  /*638f0*/  HMMA.1688.F32.TF32 R36, R236.reuse, R154, R36 ;  /* 0x0000009aec24723c */ /* 0x040fe60000081024 */
[----:B------:R-:W-:Y:S05]  /*63900*/  STL [R1+0x3be0], R133 ;  /* 0x003be08501007387 */ /* 0x000fea0000100800 */
[----:B------:R-:W-:Y:S01]  /*63910*/  HMMA.1688.F32.TF32 R40, R236, R158, R40 ;  /* 0x0000009eec28723c */ /* 0x000fe20000081028 */
[----:B------:R-:W-:Y:S02]  /*63920*/  STL [R1+0x3bdc], R112 ;  /* 0x003bdc7001007387 */ /* 0x000fe40000100800 */
[----:B------:R-:W-:-:S02]  /*63930*/  MOV R104, R175 ;  /* 0x000000af00687202 */ /* 0x000fc40000000f00 */
[----:B------:R-:W-:Y:S03]  /*63940*/  STL.64 [R1+0x410], R176 ;  /* 0x000410b001007387 */ /* 0x000fe60000100a00 */
[C---:B------:R-:W-:Y:S01]  /*63950*/  HMMA.1688.F32.TF32 R92, R236.reuse, R170, R92 ;  /* 0x000000aaec5c723c */ /* 0x040fe2000008105c */
[----:B------:R1:W-:Y:S01]  /*63960*/  STL.64 [R1+0x418], R178 ;  /* 0x000418b201007387 */ /* 0x0003e20000100a00 */
[----:B------:R-:W-:Y:S02]  /*63970*/  IMAD.MOV.U32 R117, RZ, RZ, R174 ;  /* 0x000000ffff757224 */ /* 0x000fe400078e00ae */
[----:B------:R-:W-:Y:S02]  /*63980*/  IMAD.MOV.U32 R116, RZ, RZ, R173 ;  /* 0x000000ffff747224 */ /* 0x000fe400078e00ad */
[----:B------:R-:W-:Y:S02]  /*63990*/  IMAD.MOV.U32 R113, RZ, RZ, R172 ;  /* 0x000000ffff717224 */ /* 0x000fe400078e00ac */
[C---:B------:R-:W-:Y:S01]  /*639a0*/  HMMA.1688.F32.TF32 R44, R236.reuse, R146, R44 ;  /* 0x00000092ec2c723c */ /* 0x040fe2000008102c */
[----:B-1----:R-:W3:Y:S07]  /*639b0*/  LDL.LU.64 R178, [R1+0x3f98] ;  /* 0x003f980001b27983 */ /* 0x002eee0000300a00 */
[C---:B------:R-:W-:Y:S01]  /*639c0*/  HMMA.1688.F32.TF32 R32, R236.reuse, R150, R32 ;  /* 0x00000096ec20723c */ /* 0x040fe20000081020 */
[----:B------:R-:W3:Y:S04]  /*639d0*/  LDL.LU.64 R176, [R1+0x3f90] ;  /* 0x003f900001b07983 */ /* 0x000ee80000300a00 */
[----:B------:R-:W4:Y:S04]  /*639e0*/  LDL.LU.64 R174, [R1+0x3f88] ;  /* 0x003f880001ae7983 */ /* 0x000f280000300a00 */
[----:B------:R-:W4:Y:S04]  /*639f0*/  LDL.LU.64 R172, [R1+0x3f80] ;  /* 0x003f800001ac7983 */ /* 0x000f280000300a00 */
[----:B------:R-:W-:Y:S04]  /*63a00*/  STL [R1+0x3bfc], R104 ;  /* 0x003bfc6801007387 */ /* 0x000fe80000100800 */
[----:B------:R-:W-:Y:S01]  /*63a10*/  STL [R1+0x3bf8], R117 ;  /* 0x003bf87501007387 */ /* 0x000fe20000100800 */
[C---:B------:R-:W-:Y:S03]  /*63a20*/  HMMA.1688.F32.TF32 R48, R236.reuse, R22, R48 ;  /* 0x00000016ec30723c */ /* 0x040fe60000081030 */
[----:B------:R-:W-:Y:S04]  /*63a30*/  STL [R1+0x3bf4], R116 ;  /* 0x003bf47401007387 */ /* 0x000fe80000100800 */
[----:B------:R-:W-:Y:S04]  /*63a40*/  STL [R1+0x3bd8], R113 ;  /* 0x003bd87101007387 */ /* 0x000fe80000100800 */
        /* <DEDUP_REMOVED lines=49> */
[----:B------:R-:W2:Y:S02]  /*63d60*/  LDL.LU.64 R244, [R1+0x3ec0] ;  /* 0x003ec00001f47983 */ /* 0x000ea40000300a00 */
[----:B--2---:R-:W-:-:S15]  /*63d70*/  HMMA.1688.F32.TF32 R244, R236, R114, R244 ;  /* 0x00000072ecf4723c */ /* 0x004fde00000810f4 */
[----:B------:R-:W-:-:S04]  /*63d80*/  NOP ;  /* 0x0000000000007918 */ /* 0x000fc80000000000 */
[----:B------:R-:W-:Y:S04]  /*63d90*/  STL.64 [R1+0x1220], R244 ;  /* 0x001220f401007387 */ /* 0x000fe80000100a00 */
[----:B------:R1:W-:Y:S02]  /*63da0*/  STL.64 [R1+0x1228], R246 ;  /* 0x001228f601007387 */ /* 0x0003e40000100a00 */
[C---:B-1----:R-:W-:Y:S08]  /*63db0*/  HMMA.1688.F32.TF32 R244, R236.reuse, R118, R240 ;  /* 0x00000076ecf4723c */ /* 0x042ff000000810f0 */
[C---:B------:R-:W-:Y:S08]  /*63dc0*/  HMMA.1688.F32.TF32 R240, R236.reuse, R122, R24 ;  /* 0x0000007aecf0723c */ /* 0x040ff00000081018 */
[----:B------:R-:W-:Y:S03]  /*63dd0*/  HMMA.1688.F32.TF32 R24, R236, R126, R28 ;  /* 0x0000007eec18723c */ /* 0x000fe6000008101c */
[----:B------:R-:W-:Y:S01]  /*63de0*/  STL.64 [R1+0x1210], R244 ;  /* 0x001210f401007387 */ /* 0x000fe20000100a00 */
[----:B------:R-:W-:-:S03]  /*63df0*/  IMAD.MOV.U32 R28, RZ, RZ, R36 ;  /* 0x000000ffff1c7224 */ /* 0x000fc600078e0024 */
[----:B------:R-:W-:Y:S04]  /*63e00*/  STL.64 [R1+0x1218], R246 ;  /* 0x001218f601007387 */ /* 0x000fe80000100a00 */
[----:B------:R-:W-:Y:S01]  /*63e10*/  STL.64 [R1+0x1200], R240 ;  /* 0x001200f001007387 */ /* 0x000fe20000100a00 */
[----:B------:R-:W-:-:S03]  /*63e20*/  IMAD.MOV.U32 R29, RZ, RZ, R37 ;  /* 0x000000ffff1d7224 */ /* 0x000fc600078e0025 */
[----:B------:R-:W-:Y:S01]  /*63e30*/  STL.64 [R1+0x1208], R242 ;  /* 0x001208f201007387 */ /* 0x000fe20000100a00 */
[----:B------:R-:W-:-:S03]  /*63e40*/  IMAD.MOV.U32 R30, RZ, RZ, R38 ;  /* 0x000000ffff1e7224 */ /* 0x000fc600078e0026 */
[----:B------:R-:W2:Y:S01]  /*63e50*/  LDL.LU R36, [R1+0x3eb8] ;  /* 0x003eb80001247983 */ /* 0x000ea20000300800 */
[----:B------:R-:W-:-:S03]  /*63e60*/  MOV R31, R32 ;  /* 0x00000020001f7202 */ /* 0x000fc60000000f00 */
[----:B------:R1:W-:Y:S04]  /*63e70*/  STL.64 [R1+0x11f0], R24 ;  /* 0x0011f01801007387 */ /* 0x0003e80000100a00 */
[----:B------:R3:W-:Y:S04]  /*63e80*/  STL.64 [R1+0x11f8], R26 ;  /* 0x0011f81a01007387 */ /* 0x0007e80000100a00 */
[----:B------:R-:W2:Y:S04]  /*63e90*/  LDL.LU R37, [R1+0x3eb4] ;  /* 0x003eb40001257983 */ /* 0x000ea80000300800 */
[----:B------:R-:W2:Y:S01]  /*63ea0*/  LDL.LU R38, [R1+0x3eb0] ;  /* 0x003eb00001267983 */ /* 0x000ea20000300800 */
[----:B-1----:R-:W-:-:S02]  /*63eb0*/  IMAD.MOV.U32 R24, RZ, RZ, R33 ;  /* 0x000000ffff187224 */ /* 0x002fc400078e0021 */
[----:B------:R-:W-:Y:S01]  /*63ec0*/  IMAD.MOV.U32 R25, RZ, RZ, R34 ;  /* 0x000000ffff197224 */ /* 0x000fe200078e0022 */
[----:B------:R-:W2:Y:S01]  /*63ed0*/  LDL.LU R32, [R1+0x3eac] ;  /* 0x003eac0001207983 */ /* 0x000ea20000300800 */
[----:B---3--:R-:W-:-:S03]  /*63ee0*/  IMAD.MOV.U32 R26, RZ, RZ, R35 ;  /* 0x000000ffff1a7224 */ /* 0x008fc600078e0023 */
[----:B------:R-:W2:Y:S04]  /*63ef0*/  LDL.LU R33, [R1+0x3ea8] ;  /* 0x003ea80001217983 */ /* 0x000ea80000300800 */
[----:B------:R-:W2:Y:S04]  /*63f00*/  LDL.LU R34, [R1+0x3ea4] ;  /* 0x003ea40001227983 */ /* 0x000ea80000300800 */
[----:B------:R-:W2:Y:S01]  /*63f10*/  LDL.LU R35, [R1+0x3ea0] ;  /* 0x003ea00001237983 */ /* 0x000ea20000300800 */
[----:B------:R-:W-:-:S03]  /*63f20*/  MOV R27, R39 ;  /* 0x00000027001b7202 */ /* 0x000fc60000000f00 */
[----:B------:R-:W3:Y:S01]  /*63f30*/  LDL.LU R39, [R1+0x3e9c] ;  /* 0x003e9c0001277983 */ /* 0x000ee20000300800 */
[----:B------:R-:W-:-:S03]  /*63f40*/  IMAD.MOV.U32 R240, RZ, RZ, R40 ;  /* 0x000000fffff07224 */ /* 0x000fc600078e0028 */
[----:B------:R-:W3:Y:S04]  /*63f50*/  LDL.LU R244, [R1+0x190] ;  /* 0x0001900001f47983 */ /* 0x000ee80000300800 */
[----:B------:R-:W3:Y:S04]  /*63f60*/  LDL.LU R245, [R1+0x194] ;  /* 0x0001940001f57983 */ /* 0x000ee80000300800 */
[----:B------:R-:W3:Y:S01]  /*63f70*/  LDL.LU R246, [R1+0x198] ;  /* 0x0001980001f67983 */ /* 0x000ee20000300800 */
[----:B------:R-:W-:-:S03]  /*63f80*/  IMAD.MOV.U32 R241, RZ, RZ, R41 ;  /* 0x000000fffff17224 */ /* 0x000fc600078e0029 */
[----:B------:R-:W3:Y:S01]  /*63f90*/  LDL.LU R247, [R1+0x19c] ;  /* 0x00019c0001f77983 */ /* 0x000ee20000300800 */
[----:B------:R-:W-:-:S03]  /*63fa0*/  IMAD.MOV.U32 R242, RZ, RZ, R42 ;  /* 0x000000fffff27224 */ /* 0x000fc600078e002a */
[----:B------:R-:W3:Y:S01]  /*63fb0*/  LDL.LU R40, [R1+0x3e98] ;  /* 0x003e980001287983 */ /* 0x000ee20000300800 */
[----:B------:R-:W-:Y:S01]  /*63fc0*/  MOV R243, R43 ;  /* 0x0000002b00f37202 */ /* 0x000fe20000000f00 */
[----:B--2---:R-:W-:-:S15]  /*63fd0*/  HMMA.1688.F32.TF32 R32, R236, R130, R32 ;  /* 0x00000082ec20723c */ /* 0x004fde0000081020 */
[----:B------:R-:W-:-:S04]  /*63fe0*/  NOP ;  /* 0x0000000000007918 */ /* 0x000fc80000000000 */
[----:B------:R-:W-:Y:S04]  /*63ff0*/  STL.64 [R1+0x11e0], R32 ;  /* 0x0011e02001007387 */ /* 0x000fe80000100a00 */
[----:B------:R3:W-:Y:S04]  /*64000*/  STL.64 [R1+0x11e8], R34 ;  /* 0x0011e82201007387 */ /* 0x0007e80000100a00 */
[----:B------:R-:W2:Y:S04]  /*64010*/  LDL.LU R41, [R1+0x3e94] ;  /* 0x003e940001297983 */ /* 0x000ea80000300800 */
[----:B------:R-:W2:Y:S04]  /*64020*/  LDL.LU R42, [R1+0x3e90] ;  /* 0x003e9000012a7983 */ /* 0x000ea80000300800 */
[----:B------:R-:W2:Y:S01]  /*64030*/  LDL.LU R43, [R1+0x3e8c] ;  /* 0x003e8c00012b7983 */ /* 0x000ea20000300800 */
[----:B---3--:R-:W-:Y:S01]  /*64040*/  HMMA.1688.F32.TF32 R32, R236, R134, R36 ;  /* 0x00000086ec20723c */ /* 0x008fe20000081024 */
[----:B------:R-:W-:-:S02]  /*64050*/  IMAD.MOV.U32 R36, RZ, RZ, R44 ;  /* 0x000000ffff247224 */ /* 0x000fc400078e002c */
[----:B------:R-:W3:Y:S01]  /*64060*/  LDL.LU R44, [R1+0x3e88] ;  /* 0x003e8800012c7983 */ /* 0x000ee20000300800 */
[----:B------:R-:W-:Y:S01]  /*64070*/  IMAD.MOV.U32 R37, RZ, RZ, R45 ;  /* 0x000000ffff257224 */ /* 0x000fe200078e002d */
[----:B------:R-:W-:Y:S01]  /*64080*/  MOV R39, R47 ;  /* 0x0000002f00277202 */ /* 0x000fe20000000f00 */
[----:B------:R-:W-:-:S13]  /*64090*/  IMAD.MOV.U32 R38, RZ, RZ, R46 ;  /* 0x000000ffff267224 */ /* 0x000fda00078e002e */
[----:B------:R-:W-:Y:S04]  /*640a0*/  STL.64 [R1+0x11d0], R32 ;  /* 0x0011d02001007387 */ /* 0x000fe80000100a00 */
[----:B------:R2:W-:Y:S04]  /*640b0*/  STL.64 [R1+0x11d8], R34 ;  /* 0x0011d82201007387 */ /* 0x0005e80000100a00 */
[----:B------:R-:W3:Y:S04]  /*640c0*/  LDL.LU R45, [R1+0x3e84] ;  /* 0x003e8400012d7983 */ /* 0x000ee80000300800 */
[----:B------:R-:W3:Y:S04]  /*640d0*/  LDL.LU R46, [R1+0x3e80] ;  /* 0x003e8000012e7983 */ /* 0x000ee80000300800 */
[----:B------:R-:W3:Y:S01]  /*640e0*/  LDL.LU R47, [R1+0x3e7c] ;  /* 0x003e7c00012f7983 */ /* 0x000ee20000300800 */
[----:B--2---:R-:W-:Y:S01]  /*640f0*/  HMMA.1688.F32.TF32 R32, R236, R138, R40 ;  /* 0x0000008aec20723c */ /* 0x004fe20000081028 */
[----:B------:R-:W-:-:S02]  /*64100*/  IMAD.MOV.U32 R40, RZ, RZ, R48 ;  /* 0x000000ffff287224 */ /* 0x000fc400078e0030 */
[----:B------:R-:W2:Y:S01]  /*64110*/  LDL.LU R48, [R1+0x3e78] ;  /* 0x003e780001307983 */ /* 0x000ea20000300800 */
[----:B------:R-:W-:Y:S01]  /*64120*/  IMAD.MOV.U32 R41, RZ, RZ, R49 ;  /* 0x000000ffff297224 */ /* 0x000fe200078e0031 */
[----:B------:R-:W-:Y:S01]  /*64130*/  MOV R43, R51 ;  /* 0x00000033002b7202 */ /* 0x000fe20000000f00 */
[----:B------:R-:W-:-:S13]  /*64140*/  IMAD.MOV.U32 R42, RZ, RZ, R50 ;  /* 0x000000ffff2a7224 */ /* 0x000fda00078e0032 */
[----:B------:R-:W-:Y:S04]  /*64150*/  STL.64 [R1+0x11c0], R32 ;  /* 0x0011c02001007387 */ /* 0x000fe80000100a00 */
[----:B------:R3:W-:Y:S04]  /*64160*/  STL.64 [R1+0x11c8], R34 ;  /* 0x0011c82201007387 */ /* 0x0007e80000100a00 */
[----:B------:R-:W2:Y:S04]  /*64170*/  LDL.LU R49, [R1+0x3e74] ;  /* 0x003e740001317983 */ /* 0x000ea80000300800 */
[----:B------:R-:W2:Y:S04]  /*64180*/  LDL.LU R50, [R1+0x3e70] ;  /* 0x003e700001327983 */ /* 0x000ea80000300800 */
[----:B------:R-:W2:Y:S01]  /*64190*/  LDL.LU R51, [R1+0x3e6c] ;  /* 0x003e6c0001337983 */ /* 0x000ea20000300800 */
[----:B---3--:R-:W-:Y:S01]  /*641a0*/  HMMA.1688.F32.TF32 R32, R236, R142, R44 ;  /* 0x0000008eec20723c */ /* 0x008fe2000008102c */
[----:B------:R-:W-:-:S02]  /*641b0*/  IMAD.MOV.U32 R44, RZ, RZ, R75 ;  /* 0x000000ffff2c7224 */ /* 0x000fc400078e004b */
[----:B------:R-:W3:-:S15]  /*641c0*/  LDL.LU R75, [R1+0x3e68] ;  /* 0x003e6800014b7983 */ /* 0x000ede0000300800 */
[----:B------:R-:W-:Y:S01]  /*641d0*/  NOP ;  /* 0x0000000000007918 */ /* 0x000fe20000000000 */
[----:B------:R-:W-:Y:S04]  /*641e0*/  STL.64 [R1+0x750], R32 ;  /* 0x0007502001007387 */ /* 0x000fe80000100a00 */
[----:B------:R2:W-:Y:S04]  /*641f0*/  STL.64 [R1+0x758], R34 ;  /* 0x0007582201007387 */ /* 0x0005e80000100a00 */
[----:B------:R-:W3:Y:S04]  /*64200*/  LDL.LU R45, [R1+0x184] ;  /* 0x00018400012d7983 */ /* 0x000ee80000300800 */
[----:B------:R-:W3:Y:S04]  /*64210*/  LDL.LU R46, [R1+0x188] ;  /* 0x00018800012e7983 */ /* 0x000ee80000300800 */
[----:B------:R-:W4:Y:S01]  /*64220*/  LDL.LU R47, [R1+0x18c] ;  /* 0x00018c00012f7983 */ /* 0x000f220000300800 */
[C---:B------:R-:W-:Y:S08]  /*64230*/  HMMA.1688.F32.TF32 R244, R232.reuse, R102, R244 ;  /* 0x00000066e8f4723c */ /* 0x040ff000000810f4 */
[C---:B------:R-:W-:Y:S08]  /*64240*/  HMMA.1688.F32.TF32 R40, R232.reuse, R82, R40 ;  /* 0x00000052e828723c */ /* 0x040ff00000081028 */
[C---:B------:R-:W-:Y:S08]  /*64250*/  HMMA.1688.F32.TF32 R36, R232.reuse, R86, R36 ;  /* 0x00000056e824723c */ /* 0x040ff00000081024 */
[----:B------:R-:W-:Y:S11]  /*64260*/  HMMA.1688.F32.TF32 R24, R232, R58, R24 ;  /* 0x0000003ae818723c */ /* 0x000ff60000081018 */
[----:B------:R-:W-:-:S02]  /*64270*/  IMAD.MOV.U32 R104, RZ, RZ, R37 ;  /* 0x000000ffff687224 */ /* 0x000fc400078e0025 */
[----:B------:R-:W-:Y:S02]  /*64280*/  IMAD.MOV.U32 R117, RZ, RZ, R38 ;  /* 0x000000ffff757224 */ /* 0x000fe400078e0026 */
[----:B------:R-:W-:-:S04]  /*64290*/  IMAD.MOV.U32 R116, RZ, RZ, R39 ;  /* 0x000000ffff747224 */ /* 0x000fc800078e0027 */
[----:B------:R-:W-:Y:S01]  /*642a0*/  MOV R125, R24 ;  /* 0x00000018007d7202 */ /* 0x000fe20000000f00 */
[----:B------:R-:W-:Y:S02]  /*642b0*/  IMAD.MOV.U32 R124, RZ, RZ, R25 ;  /* 0x000000ffff7c7224 */ /* 0x000fe400078e0019 */
[----:B------:R-:W-:Y:S02]  /*642c0*/  IMAD.MOV.U32 R121, RZ, RZ, R26 ;  /* 0x000000ffff797224 */ /* 0x000fe400078e001a */
[----:B------:R-:W-:Y:S02]  /*642d0*/  IMAD.MOV.U32 R120, RZ, RZ, R27 ;  /* 0x000000ffff787224 */ /* 0x000fe400078e001b */
[----:B------:R-:W-:-:S15]  /*642e0*/  HMMA.1688.F32.TF32 R24, R232, R62, R240 ;  /* 0x0000003ee818723c */ /* 0x000fde00000810f0 */
[----:B------:R-:W-:-:S04]  /*642f0*/  NOP ;  /* 0x0000000000007918 */ /* 0x000fc80000000000 */
[----:B------:R-:W-:Y:S01]  /*64300*/  MOV R133, R24 ;  /* 0x0000001800857202 */ /* 0x000fe20000000f00 */
[----:B------:R-:W-:Y:S02]  /*64310*/  IMAD.MOV.U32 R112, RZ, RZ, R25 ;  /* 0x000000ffff707224 */ /* 0x000fe400078e0019 */
[----:B------:R-:W-:Y:S02]  /*64320*/  IMAD.MOV.U32 R113, RZ, RZ, R26 ;  /* 0x000000ffff717224 */ /* 0x000fe400078e001a */
[----:B------:R-:W-:Y:S01]  /*64330*/  IMAD.MOV.U32 R128, RZ, RZ, R27 ;  /* 0x000000ffff807224 */ /* 0x000fe200078e001b */
[C---:B--2---:R-:W-:Y:S08]  /*64340*/  HMMA.1688.F32.TF32 R32, R236.reuse, R162, R48 ;  /* 0x000000a2ec20723c */ /* 0x044ff00000081030 */
[----:B------:R-:W-:Y:S11]  /*64350*/  HMMA.1688.F32.TF32 R48, R236, R166, R52 ;  /* 0x000000a6ec30723c */ /* 0x000ff60000081034 */
[----:B------:R-:W-:Y:S04]  /*64360*/  STL.64 [R1+0x11b0], R32 ;  /* 0x0011b02001007387 */ /* 0x000fe80000100a00 */
[----:B------:R3:W-:Y:S01]  /*64370*/  STL.64 [R1+0x11b8], R34 ;  /* 0x0011b82201007387 */ /* 0x0007e20000100a00 */
[C---:B------:R-:W-:Y:S08]  /*64380*/  HMMA.1688.F32.TF32 R236, R232.reuse, R90, R28 ;  /* 0x0000005ae8ec723c */ /* 0x040ff0000008101c */
[C---:B---3--:R-:W-:Y:S08]  /*64390*/  HMMA.1688.F32.TF32 R32, R232.reuse, R98, R72 ;  /* 0x00000062e820723c */ /* 0x048ff00000081048 */
[C---:B----4-:R-:W-:Y:S01]  /*643a0*/  HMMA.1688.F32.TF32 R44, R232.reuse, R78, R44 ;  /* 0x0000004ee82c723c */ /* 0x050fe2000008102c */
[----:B------:R-:W-:Y:S04]  /*643b0*/  STL.64 [R1+0x11a0], R48 ;  /* 0x0011a03001007387 */ /* 0x000fe80000100a00 */
[----:B------:R-:W-:Y:S06]  /*643c0*/  STL.64 [R1+0x11a8], R50 ;  /* 0x0011a83201007387 */ /* 0x000fec0000100a00 */
[----:B------:R-:W-:Y:S04]  /*643d0*/  STL [R1+0x10], R32 ;  /* 0x0000102001007387 */ /* 0x000fe80000100800 */
[----:B------:R-:W-:Y:S04]  /*643e0*/  STL.64 [R1+0x3c08], R246 ;  /* 0x003c08f601007387 */ /* 0x000fe80000100a00 */
[----:B------:R-:W-:Y:S04]  /*643f0*/  STL.64 [R1+0x3c00], R244 ;  /* 0x003c00f401007387 */ /* 0x000fe80000100a00 */
[----:B------:R1:W-:Y:S04]  /*64400*/  STL.64 [R1+0x30], R44 ;  /* 0x0000302c01007387 */ /* 0x0003e80000100a00 */
[----:B------:R2:W-:Y:S04]  /*64410*/  STL.64 [R1+0x38], R46 ;  /* 0x0000382e01007387 */ /* 0x0005e80000100a00 */
[----:B------:R3:W-:Y:S04]  /*64420*/  STL.64 [R1+0x20], R40 ;  /* 0x0000202801007387 */ /* 0x0007e80000100a00 */
[----:B------:R4:W-:Y:S04]  /*64430*/  STL.64 [R1+0x28], R42 ;  /* 0x0000282a01007387 */ /* 0x0009e80000100a00 */
[----:B------:R1:W-:Y:S04]  /*64440*/  STL [R1], R36 ;  /* 0x0000002401007387 */ /* 0x0003e80000100800 */
[----:B------:R-:W-:Y:S04]  /*64450*/  STL.64 [R1+0x3c18], R238 ;  /* 0x003c18ee01007387 */ /* 0x000fe80000100a00 */
[----:B------:R-:W-:Y:S04]  /*64460*/  STL.64 [R1+0x3c10], R236 ;  /* 0x003c10ec01007387 */ /* 0x000fe80000100a00 */
        /* <DEDUP_REMOVED lines=8> */
[----:B-1----:R-:W4:Y:S04]  /*644f0*/  LDL.LU R44, [R1+0xf0] ;  /* 0x0000f000012c7983 */ /* 0x002f280000300800 */
[----:B------:R-:W4:Y:S04]  /*64500*/  LDL.LU R45, [R1+0xf4] ;  /* 0x0000f400012d7983 */ /* 0x000f280000300800 */
[----:B--2---:R-:W2:Y:S04]  /*64510*/  LDL.LU R46, [R1+0xf8] ;  /* 0x0000f800012e7983 */ /* 0x004ea80000300800 */
        /* <DEDUP_REMOVED lines=27> */
[----:B------:R-:W-:Y:S01]  /*646d0*/  IMAD.MOV.U32 R3, RZ, RZ, R34 ;  /* 0x000000ffff037224 */ /* 0x000fe200078e0022 */
[----:B------:R-:W-:Y:S04]  /*646e0*/  LDS R32, [R20+UR9+0x25100] ;  /* 0x0251000914207984 */ /* 0x000fe80008000800 */
[----:B------:R-:W-:Y:S04]  /*646f0*/  LDS R34, [R20+UR9+0x25900] ;  /* 0x0259000914227984 */ /* 0x000fe80008000800 */
[----:B------:R-:W-:Y:S04]  /*64700*/  LDS R33, [R21+UR9+0x25100] ;  /* 0x0251000915217984 */ /* 0x000fe80008000800 */
[----:B------:R-:W1:Y:S01]  /*64710*/  LDS R35, [R21+UR9+0x25900] ;  /* 0x0259000915237984 */ /* 0x000e620008000800 */
[C---:B--2---:R-:W-:Y:S08]  /*64720*/  HMMA.1688.F32.TF32 R44, R232.reuse, R158, R44 ;  /* 0x0000009ee82c723c */ /* 0x044ff0000008102c */
[C---:B------:R-:W-:Y:S08]  /*64730*/  HMMA.1688.F32.TF32 R48, R232.reuse, R170, R48 ;  /* 0x000000aae830723c */ /* 0x040ff00000081030 */
[----:B---3--:R-:W-:Y:S03]  /*64740*/  HMMA.1688.F32.TF32 R40, R232, R154, R40 ;  /* 0x0000009ae828723c */ /* 0x008fe60000081028 */
[----:B------:R-:W-:Y:S01]  /*64750*/  IMAD.MOV.U32 R161, RZ, RZ, R45 ;  /* 0x000000ffffa17224 */ /* 0x000fe200078e002d */
[----:B------:R-:W-:-:S07]  /*64760*/  MOV R160, R44 ;  /* 0x0000002c00a07202 */ /* 0x000fce0000000f00 */
[----:B------:R-:W-:Y:S01]  /*64770*/  STL.64 [R1+0x1170], R48 ;  /* 0x0011703001007387 */ /* 0x000fe20000100a00 */
[C---:B----4-:R-:W-:Y:S03]  /*64780*/  HMMA.1688.F32.TF32 R36, R232.reuse, R150, R36 ;  /* 0x00000096e824723c */ /* 0x050fe60000081024 */
[----:B------:R-:W-:Y:S04]  /*64790*/  STL.64 [R1+0x1178], R50 ;  /* 0x0011783201007387 */ /* 0x000fe80000100a00 */
[----:B------:R-:W-:Y:S01]  /*647a0*/  IMAD.MOV.U32 R165, RZ, RZ, R41 ;  /* 0x000000ffffa57224 */ /* 0x000fe200078e0029 */
[----:B------:R-:W-:Y:S01]  /*647b0*/  STL.64 [R1+0x1168], R46 ;  /* 0x0011682e01007387 */ /* 0x000fe20000100a00 */
[----:B------:R-:W-:Y:S01]  /*647c0*/  IMAD.MOV.U32 R164, RZ, RZ, R40 ;  /* 0x000000ffffa47224 */ /* 0x000fe200078e0028 */
[----:B------:R-:W-:Y:S02]  /*647d0*/  HMMA.1688.F32.TF32 R28, R232, R146, R28 ;  /* 0x00000092e81c723c */ /* 0x000fe4000008101c */
[----:B------:R2:W-:Y:S04]  /*647e0*/  STL [R1+0x3ae0], R161 ;  /* 0x003ae0a101007387 */ /* 0x0005e80000100800 */
[----:B------:R-:W-:Y:S03]  /*647f0*/  STL [R1+0x3adc], R160 ;  /* 0x003adca001007387 */ /* 0x000fe60000100800 */
[----:B------:R-:W-:Y:S01]  /*64800*/  MOV R168, R36 ;  /* 0x0000002400a87202 */ /* 0x000fe20000000f00 */
[----:B------:R-:W-:Y:S01]  /*64810*/  STL.64 [R1+0x1158], R42 ;  /* 0x0011582a01007387 */ /* 0x000fe20000100a00 */
[----:B------:R-:W-:-:S03]  /*64820*/  IMAD.MOV.U32 R169, RZ, RZ, R37 ;  /* 0x000000ffffa97224 */ /* 0x000fc600078e0025 */
[----:B------:R3:W-:Y:S04]  /*64830*/  STL [R1+0x3ae8], R165 ;  /* 0x003ae8a501007387 */ /* 0x0007e80000100800 */
[----:B------:R4:W-:Y:S04]  /*64840*/  STL [R1+0x3ae4], R164 ;  /* 0x003ae4a401007387 */ /* 0x0009e80000100800 */
[----:B------:R1:W-:Y:S01]  /*64850*/  STL.64 [R1+0x1148], R38 ;  /* 0x0011482601007387 */ /* 0x0003e20000100a00 */
[----:B--2---:R-:W-:Y:S01]  /*64860*/  MOV R161, R30 ;  /* 0x0000001e00a17202 */ /* 0x004fe20000000f00 */
[----:B---3--:R-:W-:-:S02]  /*64870*/  IMAD.MOV.U32 R165, RZ, RZ, R28 ;  /* 0x000000ffffa57224 */ /* 0x008fc400078e001c */
[----:B------:R-:W-:Y:S02]  /*64880*/  IMAD.MOV.U32 R160, RZ, RZ, R31 ;  /* 0x000000ffffa07224 */ /* 0x000fe400078e001f */
[----:B----4-:R-:W-:Y:S01]  /*64890*/  IMAD.MOV.U32 R164, RZ, RZ, R29 ;  /* 0x000000ffffa47224 */ /* 0x010fe200078e001d */
[C---:B-1----:R-:W-:Y:S08]  /*648a0*/  HMMA.1688.F32.TF32 R36, R232.reuse, R22, R24 ;  /* 0x00000016e824723c */ /* 0x042ff00000081018 */
[C---:B------:R-:W-:Y:S08]  /*648b0*/  HMMA.1688.F32.TF32 R28, R232.reuse, R18, R240 ;  /* 0x00000012e81c723c */ /* 0x040ff000000810f0 */
[C---:B------:R-:W-:Y:S03]  /*648c0*/  HMMA.1688.F32.TF32 R24, R232.reuse, R14, R92 ;  /* 0x0000000ee818723c */ /* 0x040fe6000008105c */
        /* <DEDUP_REMOVED lines=20> */
[----:B-1----:R-:W3:Y:S04]  /*64a10*/  LDL.LU R36, [R1+0x1a0] ;  /* 0x0001a00001247983 */ /* 0x002ee80000300800 */
[----:B------:R-:W-:Y:S04]  /*64a20*/  STL.64 [R1+0x10b0], R28 ;  /* 0x0010b01c01007387 */ /* 0x000fe80000100a00 */
[----:B------:R-:W-:Y:S04]  /*64a30*/  STL.64 [R1+0x10b8], R30 ;  /* 0x0010b81e01007387 */ /* 0x000fe80000100a00 */
[----:B------:R-:W-:Y:S04]  /*64a40*/  STL.64 [R1+0x10a0], R24 ;  /* 0x0010a01801007387 */ /* 0x000fe80000100a00 */
[----:B------:R1:W-:Y:S01]  /*64a50*/  STL.64 [R1+0x10a8], R26 ;  /* 0x0010a81a01007387 */ /* 0x0003e20000100a00 */
[----:B------:R-:W-:-:S03]  /*64a60*/  IMAD.MOV.U32 R44, RZ, RZ, R205 ;  /* 0x000000ffff2c7224 */ /* 0x000fc600078e00cd */
[----:B------:R-:W3:Y:S04]  /*64a70*/  LDL.LU R37, [R1+0x1a4] ;  /* 0x0001a40001257983 */ /* 0x000ee80000300800 */
[----:B--2---:R-:W3:Y:S01]  /*64a80*/  LDL.LU R38, [R1+0x1a8] ;  /* 0x0001a80001267983 */ /* 0x004ee20000300800 */
[----:B-1----:R-:W-:Y:S03]  /*64a90*/  HMMA.1688.F32.TF32 R24, R232, R122, R196 ;  /* 0x0000007ae818723c */ /* 0x002fe600000810c4 */
[----:B------:R-:W3:Y:S01]  /*64aa0*/  LDL.LU R39, [R1+0x1ac] ;  /* 0x0001ac0001277983 */ /* 0x000ee20000300800 */
[----:B------:R-:W-:-:S03]  /*64ab0*/  IMAD.MOV.U32 R45, RZ, RZ, R206 ;  /* 0x000000ffff2d7224 */ /* 0x000fc600078e00ce */
[----:B------:R-:W2:Y:S01]  /*64ac0*/  LDL.LU R205, [R1+0x3e64] ;  /* 0x003e640001cd7983 */ /* 0x000ea20000300800 */
[----:B------:R-:W-:Y:S01]  /*64ad0*/  MOV R46, R207 ;  /* 0x000000cf002e7202 */ /* 0x000fe20000000f00 */
[----:B------:R-:W-:Y:S02]  /*64ae0*/  IMAD.MOV.U32 R47, RZ, RZ, R200 ;  /* 0x000000ffff2f7224 */ /* 0x000fe400078e00c8 */
[----:B------:R-:W-:Y:S01]  /*64af0*/  IMAD.MOV.U32 R40, RZ, RZ, R201 ;  /* 0x000000ffff287224 */ /* 0x000fe200078e00c9 */
[----:B------:R-:W-:Y:S01]  /*64b00*/  MOV R42, R203 ;  /* 0x000000cb002a7202 */ /* 0x000fe20000000f00 */
[----:B------:R-:W-:-:S06]  /*64b10*/  IMAD.MOV.U32 R41, RZ, RZ, R202 ;  /* 0x000000ffff297224 */ /* 0x000fcc00078e00ca */
[----:B------:R-:W-:Y:S04]  /*64b20*/  STL.64 [R1+0x1090], R24 ;  /* 0x0010901801007387 */ /* 0x000fe80000100a00 */
[----:B------:R2:W-:Y:S04]  /*64b30*/  STL.64 [R1+0x1098], R26 ;  /* 0x0010981a01007387 */ /* 0x0005e80000100a00 */
[----:B------:R-:W2:Y:S04]  /*64b40*/  LDL.LU R206, [R1+0x3e60] ;  /* 0x003e600001ce7983 */ /* 0x000ea80000300800 */
[----:B------:R-:W2:Y:S04]  /*64b50*/  LDL.LU R207, [R1+0x3e5c] ;  /* 0x003e5c0001cf7983 */ /* 0x000ea80000300800 */
[----:B------:R-:W4:Y:S04]  /*64b60*/  LDL.LU R200, [R1+0x3e58] ;  /* 0x003e580001c87983 */ /* 0x000f280000300800 */
[----:B------:R-:W4:Y:S04]  /*64b70*/  LDL.LU R201, [R1+0x3e54] ;  /* 0x003e540001c97983 */ /* 0x000f280000300800 */
[----:B------:R-:W4:Y:S04]  /*64b80*/  LDL.LU R202, [R1+0x3e50] ;  /* 0x003e500001ca7983 */ /* 0x000f280000300800 */
[----:B------:R-:W4:Y:S01]  /*64b90*/  LDL.LU R203, [R1+0x3e4c] ;  /* 0x003e4c0001cb7983 */ /* 0x000f220000300800 */
[----:B------:R-:W-:-:S02]  /*64ba0*/  IMAD.MOV.U32 R43, RZ, RZ, R211 ;  /* 0x000000ffff2b7224 */ /* 0x000fc400078e00d3 */
[----:B------:R-:W-:Y:S01]  /*64bb0*/  IMAD.MOV.U32 R240, RZ, RZ, R215 ;  /* 0x000000fffff07224 */ /* 0x000fe200078e00d7 */
[----:B------:R-:W3:Y:S01]  /*64bc0*/  LDL.LU R211, [R1+0x3e48] ;  /* 0x003e480001d37983 */ /* 0x000ee20000300800 */
[----:B------:R-:W-:Y:S01]  /*64bd0*/  IMAD.MOV.U32 R241, RZ, RZ, R218 ;  /* 0x000000fffff17224 */ /* 0x000fe200078e00da */
[----:B------:R-:W-:Y:S02]  /*64be0*/  MOV R242, R219 ;  /* 0x000000db00f27202 */ /* 0x000fe40000000f00 */
[----:B------:R-:W3:Y:S04]  /*64bf0*/  LDL.LU R215, [R1+0x3e44] ;  /* 0x003e440001d77983 */ /* 0x000ee80000300800 */
[----:B------:R-:W3:Y:S04]  /*64c00*/  LDL.LU R218, [R1+0x3e40] ;  /* 0x003e400001da7983 */ /* 0x000ee80000300800 */
[----:B------:R-:W3:Y:S01]  /*64c10*/  LDL.LU R219, [R1+0x3e3c] ;  /* 0x003e3c0001db7983 */ /* 0x000ee20000300800 */
[----:B------:R-:W-:-:S03]  /*64c20*/  IMAD.MOV.U32 R243, RZ, RZ, R223 ;  /* 0x000000fffff37224 */ /* 0x000fc600078e00df */
[----:B------:R-:W3:Y:S01]  /*64c30*/  LDL.LU R223, [R1+0x3e38] ;  /* 0x003e380001df7983 */ /* 0x000ee20000300800 */
[C---:B------:R-:W-:Y:S08]  /*64c40*/  HMMA.1688.F32.TF32 R176, R32.reuse, R82, R44 ;  /* 0x0000005220b0723c */ /* 0x040ff0000008102c */
[C---:B------:R-:W-:Y:S08]  /*64c50*/  HMMA.1688.F32.TF32 R172, R32.reuse, R86, R40 ;  /* 0x0000005620ac723c */ /* 0x040ff00000081028 */
[----:B------:R-:W-:Y:S08]  /*64c60*/  HMMA.1688.F32.TF32 R40, R32, R90, R240 ;  /* 0x0000005a2028723c */ /* 0x000ff000000810f0 */
[C---:B--2---:R-:W-:Y:S08]  /*64c70*/  HMMA.1688.F32.TF32 R24, R232.reuse, R130, R204 ;  /* 0x00000082e818723c */ /* 0x044ff000000810cc */
[C---:B----4-:R-:W-:Y:S08]  /*64c80*/  HMMA.1688.F32.TF32 R28, R232.reuse, R126, R200 ;  /* 0x0000007ee81c723c */ /* 0x050ff000000810c8 */
[C---:B---3--:R-:W-:Y:S11]  /*64c90*/  HMMA.1688.F32.TF32 R48, R232.reuse, R134, R208 ;  /* 0x00000086e830723c */ /* 0x048ff600000810d0 */
[----:B------:R-:W-:Y:S04]  /*64ca0*/  STL.64 [R1+0x1080], R28 ;  /* 0x0010801c01007387 */ /* 0x000fe80000100a00 */
[----:B------:R1:W-:Y:S04]  /*64cb0*/  STL.64 [R1+0x1088], R30 ;  /* 0x0010881e01007387 */ /* 0x0003e80000100a00 */
[----:B------:R-:W-:Y:S04]  /*64cc0*/  STL.64 [R1+0x1070], R24 ;  /* 0x0010701801007387 */ /* 0x000fe80000100a00 */
[----:B------:R2:W-:Y:S01]  /*64cd0*/  STL.64 [R1+0x1078], R26 ;  /* 0x0010781a01007387 */ /* 0x0005e20000100a00 */
[C---:B-1----:R-:W-:Y:S08]  /*64ce0*/  HMMA.1688.F32.TF32 R28, R232.reuse, R138, R212 ;  /* 0x0000008ae81c723c */ /* 0x042ff000000810d4 */
[----:B--2---:R-:W-:Y:S01]  /*64cf0*/  HMMA.1688.F32.TF32 R24, R232, R142, R216 ;  /* 0x0000008ee818723c */ /* 0x004fe200000810d8 */
[----:B------:R-:W-:Y:S04]  /*64d00*/  STL.64 [R1+0x1060], R48 ;  /* 0x0010603001007387 */ /* 0x000fe80000100a00 */
[----:B------:R1:W-:Y:S03]  /*64d10*/  STL.64 [R1+0x1068], R50 ;  /* 0x0010683201007387 */ /* 0x0003e60000100a00 */
[----:B------:R-:W-:Y:S01]  /*64d20*/  HMMA.1688.F32.TF32 R180, R32, R78, R36 ;  /* 0x0000004e20b4723c */ /* 0x000fe20000081024 */
[----:B------:R-:W-:Y:S04]  /*64d30*/  LDS R216, [R0+UR9+0x25180] ;  /* 0x0251800900d87984 */ /* 0x000fe80008000800 */
[----:B------:R-:W-:Y:S04]  /*64d40*/  STL.64 [R1+0x1050], R28 ;  /* 0x0010501c01007387 */ /* 0x000fe80000100a00 */
[----:B------:R2:W-:Y:S01]  /*64d50*/  STL.64 [R1+0x1058], R30 ;  /* 0x0010581e01007387 */ /* 0x0005e20000100a00 */
[C---:B-1----:R-:W-:Y:S03]  /*64d60*/  HMMA.1688.F32.TF32 R48, R232.reuse, R162, R220 ;  /* 0x000000a2e830723c */ /* 0x042fe600000810dc */
[----:B------:R-:W-:Y:S04]  /*64d70*/  STL.64 [R1+0x1040], R24 ;  /* 0x0010401801007387 */ /* 0x000fe80000100a00 */
[----:B------:R1:W-:Y:S01]  /*64d80*/  STL.64 [R1+0x1048], R26 ;  /* 0x0010481a01007387 */ /* 0x0003e20000100a00 */
[----:B--2---:R-:W-:Y:S03]  /*64d90*/  HMMA.1688.F32.TF32 R28, R232, R166, R224 ;  /* 0x000000a6e81c723c */ /* 0x004fe600000810e0 */
[----:B------:R-:W-:Y:S04]  /*64da0*/  LDS R218, [R0+UR9+0x25980] ;  /* 0x0259800900da7984 */ /* 0x000fe80008000800 */
[----:B------:R-:W-:Y:S01]  /*64db0*/  LDS R217, [R17+UR9+0x25180] ;  /* 0x0251800911d97984 */ /* 0x000fe20008000800 */
[----:B-1----:R-:W-:Y:S03]  /*64dc0*/  HMMA.1688.F32.TF32 R24, R32, R98, R228 ;  /* 0x000000622018723c */ /* 0x002fe600000810e4 */
[----:B------:R-:W-:Y:S04]  /*64dd0*/  STL.64 [R1+0x1030], R48 ;  /* 0x0010303001007387 */ /* 0x000fe80000100a00 */
[----:B------:R-:W-:Y:S01]  /*64de0*/  STL.64 [R1+0x1038], R50 ;  /* 0x0010383201007387 */ /* 0x000fe20000100a00 */
[----:B------:R-:W-:Y:S03]  /*64df0*/  HMMA.1688.F32.TF32 R52, R232, R70, R52 ;  /* 0x00000046e834723c */ /* 0x000fe60000081034 */
[----:B------:R-:W1:Y:S08]  /*64e00*/  LDS R219, [R17+UR9+0x25980] ;  /* 0x0259800911db7984 */ /* 0x000e700008000800 */
[----:B------:R-:W-:Y:S04]  /*64e10*/  STL.64 [R1+0x3c28], R26 ;  /* 0x003c281a01007387 */ /* 0x000fe80000100a00 */
[----:B------:R-:W-:Y:S04]  /*64e20*/  STL.64 [R1+0x1020], R28 ;  /* 0x0010201c01007387 */ /* 0x000fe80000100a00 */
[----:B------:R2:W-:Y:S02]  /*64e30*/  STL.64 [R1+0x1028], R30 ;  /* 0x0010281e01007387 */ /* 0x0005e40000100a00 */
[----:B--2---:R-:W-:Y:S02]  /*64e40*/  HMMA.1688.F32.TF32 R28, R32, R102, R248 ;  /* 0x00000066201c723c */ /* 0x004fe400000810f8 */
[----:B------:R2:W-:-:S15]  /*64e50*/  STL.64 [R1+0x3c20], R24 ;  /* 0x003c201801007387 */ /* 0x0005de0000100a00 */
[----:B------:R-:W-:Y:S02]  /*64e60*/  NOP ;  /* 0x0000000000007918 */ /* 0x000fe40000000000 */
[----:B------:R-:W-:Y:S04]  /*64e70*/  STL.64 [R1+0x3c38], R30 ;  /* 0x003c381e01007387 */ /* 0x000fe80000100a00 */
[----:B------:R3:W-:Y:S04]  /*64e80*/  STL.64 [R1+0x3c30], R28 ;  /* 0x003c301c01007387 */ /* 0x0007e80000100a00 */
[----:B------:R-:W4:Y:S04]  /*64e90*/  LDL.LU R36, [R1+0x1e0] ;  /* 0x0001e00001247983 */ /* 0x000f280000300800 */
[----:B------:R-:W4:Y:S04]  /*64ea0*/  LDL.LU R37, [R1+0x1e4] ;  /* 0x0001e40001257983 */ /* 0x000f280000300800 */
[----:B------:R-:W4:Y:S04]  /*64eb0*/  LDL.LU R38, [R1+0x1e8] ;  /* 0x0001e80001267983 */ /* 0x000f280000300800 */
[----:B------:R-:W4:Y:S04]  /*64ec0*/  LDL.LU R39, [R1+0x1ec] ;  /* 0x0001ec0001277983 */ /* 0x000f280000300800 */
        /* <DEDUP_REMOVED lines=14> */
[----:B------:R-:W-:Y:S01]  /*64fb0*/  HMMA.1688.F32.TF32 R72, R232, R66, R72 ;  /* 0x00000042e848723c */ /* 0x000fe20000081048 */
[----:B------:R-:W-:Y:S01]  /*64fc0*/  MOV R105, R52 ;  /* 0x0000003400697202 */ /* 0x000fe20000000f00 */
[----:B------:R-:W-:Y:S01]  /*64fd0*/  IMAD.MOV.U32 R108, RZ, RZ, R53 ;  /* 0x000000ffff6c7224 */ /* 0x000fe200078e0035 */
[----:B------:R-:W3:Y:S01]  /*64fe0*/  LDL.LU R52, [R1+0x370] ;  /* 0x0003700001347983 */ /* 0x000ee20000300800 */
[----:B------:R-:W-:-:S02]  /*64ff0*/  IMAD.MOV.U32 R109, RZ, RZ, R54 ;  /* 0x000000ffff6d7224 */ /* 0x000fc400078e0036 */
[----:B------:R-:W-:Y:S01]  /*65000*/  IMAD.MOV.U32 R140, RZ, RZ, R55 ;  /* 0x000000ffff8c7224 */ /* 0x000fe200078e0037 */
[----:B------:R-:W3:Y:S04]  /*65010*/  LDL.LU R53, [R1+0x374] ;  /* 0x0003740001357983 */ /* 0x000ee80000300800 */
[----:B------:R-:W3:Y:S04]  /*65020*/  LDL.LU R54, [R1+0x378] ;  /* 0x0003780001367983 */ /* 0x000ee80000300800 */
[----:B------:R-:W3:Y:S04]  /*65030*/  LDL.LU R55, [R1+0x37c] ;  /* 0x00037c0001377983 */ /* 0x000ee80000300800 */
[----:B------:R-:W3:Y:S01]  /*65040*/  LDL.LU R244, [R1+0x230] ;  /* 0x0002300001f47983 */ /* 0x000ee20000300800 */
[----:B------:R-:W-:-:S03]  /*65050*/  MOV R132, R72 ;  /* 0x0000004800847202 */ /* 0x000fc60000000f00 */
[----:B------:R-:W3:Y:S01]  /*65060*/  LDL.LU R245, [R1+0x234] ;  /* 0x0002340001f57983 */ /* 0x000ee20000300800 */
[----:B------:R-:W-:-:S03]  /*65070*/  IMAD.MOV.U32 R137, RZ, RZ, R73 ;  /* 0x000000ffff897224 */ /* 0x000fc600078e0049 */
[----:B------:R-:W3:Y:S01]  /*65080*/  LDL.LU R246, [R1+0x238] ;  /* 0x0002380001f67983 */ /* 0x000ee20000300800 */
[----:B------:R-:W-:-:S03]  /*65090*/  IMAD.MOV.U32 R136, RZ, RZ, R74 ;  /* 0x000000ffff887224 */ /* 0x000fc600078e004a */
[----:B------:R-:W3:Y:S01]  /*650a0*/  LDL.LU R247, [R1+0x23c] ;  /* 0x00023c0001f77983 */ /* 0x000ee20000300800 */
[----:B------:R-:W-:-:S03]  /*650b0*/  IMAD.MOV.U32 R129, RZ, RZ, R75 ;  /* 0x000000ffff817224 */ /* 0x000fc600078e004b */
[----:B------:R-:W3:Y:S04]  /*650c0*/  LDL.LU R72, [R1+0x380] ;  /* 0x0003800001487983 */ /* 0x000ee80000300800 */
[----:B------:R-:W3:Y:S04]  /*650d0*/  LDL.LU R73, [R1+0x384] ;  /* 0x0003840001497983 */ /* 0x000ee80000300800 */
[----:B------:R-:W3:Y:S04]  /*650e0*/  LDL.LU R74, [R1+0x388] ;  /* 0x00038800014a7983 */ /* 0x000ee80000300800 */
[----:B------:R-:W3:Y:S04]  /*650f0*/  LDL.LU R75, [R1+0x38c] ;  /* 0x00038c00014b7983 */ /* 0x000ee80000300800 */
[----:B------:R-:W-:Y:S04]  /*65100*/  STL.64 [R1+0x3ca8], R42 ;  /* 0x003ca82a01007387 */ /* 0x000fe80000100a00 */
[----:B------:R-:W-:Y:S04]  /*65110*/  STL.64 [R1+0x3ca0], R40 ;  /* 0x003ca02801007387 */ /* 0x000fe80000100a00 */
[----:B------:R-:W3:Y:S04]  /*65120*/  LDL.LU R48, [R1+0x360] ;  /* 0x0003600001307983 */ /* 0x000ee80000300800 */
[----:B------:R-:W3:Y:S04]  /*65130*/  LDL.LU R49, [R1+0x364] ;  /* 0x0003640001317983 */ /* 0x000ee80000300800 */
[----:B------:R-:W3:Y:S04]  /*65140*/  LDL.LU R50, [R1+0x368] ;  /* 0x0003680001327983 */ /* 0x000ee80000300800 */
[----:B------:R-:W3:Y:S01]  /*65150*/  LDL.LU R51, [R1+0x36c] ;  /* 0x00036c0001337983 */ /* 0x000ee20000300800 */
[C---:B----4-:R-:W-:Y:S03]  /*65160*/  HMMA.1688.F32.TF32 R212, R32.reuse, R58, R36 ;  /* 0x0000003a20d4723c */ /* 0x050fe60000081024 */
        /* <DEDUP_REMOVED lines=9> */
[----:B------:R-:W-:Y:S04]  /*65200*/  STL.64 [R1+0x3cb8], R214 ;  /* 0x003cb8d601007387 */ /* 0x000fe80000100a00 */
[----:B------:R-:W-:Y:S01]  /*65210*/  STL.64 [R1+0x3cb0], R212 ;  /* 0x003cb0d401007387 */ /* 0x000fe20000100a00 */
[C---:B---3--:R-:W-:Y:S11]  /*65220*/  HMMA.1688.F32.TF32 R204, R32.reuse, R66, R240 ;  /* 0x0000004220cc723c */ /* 0x048ff600000810f0 */
[----:B------:R-:W-:Y:S04]  /*65230*/  STL.64 [R1+0x3cc8], R210 ;  /* 0x003cc8d201007387 */ /* 0x000fe80000100a00 */
[----:B------:R-:W-:Y:S04]  /*65240*/  STL.64 [R1+0x3cc0], R208 ;  /* 0x003cc0d001007387 */ /* 0x000fe80000100a00 */
[----:B------:R-:W2:Y:S04]  /*65250*/  LDL.LU R240, [R1+0x330] ;  /* 0x0003300001f07983 */ /* 0x000ea80000300800 */
[----:B------:R-:W2:Y:S04]  /*65260*/  LDL.LU R241, [R1+0x334] ;  /* 0x0003340001f17983 */ /* 0x000ea80000300800 */
[----:B------:R-:W2:Y:S04]  /*65270*/  LDL.LU R242, [R1+0x338] ;  /* 0x0003380001f27983 */ /* 0x000ea80000300800 */
[----:B------:R-:W2:Y:S01]  /*65280*/  LDL.LU R243, [R1+0x33c] ;  /* 0x00033c0001f37983 */ /* 0x000ea20000300800 */
[C---:B------:R-:W-:Y:S08]  /*65290*/  HMMA.1688.F32.TF32 R24, R32.reuse, R158, R52 ;  /* 0x0000009e2018723c */ /* 0x040ff00000081034 */
[C---:B------:R-:W-:Y:S01]  /*652a0*/  HMMA.1688.F32.TF32 R200, R32.reuse, R70, R244 ;  /* 0x0000004620c8723c */ /* 0x040fe200000810f4 */
[----:B------:R-:W-:Y:S07]  /*652b0*/  STL.64 [R1+0x3cd8], R206 ;  /* 0x003cd8ce01007387 */ /* 0x000fee0000100a00 */
[----:B------:R-:W-:Y:S01]  /*652c0*/  HMMA.1688.F32.TF32 R28, R32, R170, R72 ;  /* 0x000000aa201c723c */ /* 0x000fe20000081048 */
[----:B------:R-:W-:Y:S10]  /*652d0*/  STL.64 [R1+0x3cd0], R204 ;  /* 0x003cd0cc01007387 */ /* 0x000ff40000100a00 */
[----:B------:R-:W-:Y:S04]  /*652e0*/  STL.64 [R1+0x3ce8], R202 ;  /* 0x003ce8ca01007387 */ /* 0x000fe80000100a00 */
[----:B------:R-:W-:Y:S01]  /*652f0*/  STL.64 [R1+0x3ce0], R200 ;  /* 0x003ce0c801007387 */ /* 0x000fe20000100a00 */
[----:B------:R-:W-:Y:S01]  /*65300*/  IMAD.MOV.U32 R235, RZ, RZ, R24 ;  /* 0x000000ffffeb7224 */ /* 0x000fe200078e0018 */
[----:B------:R-:W-:Y:S01]  /*65310*/  MOV R233, R26 ;  /* 0x0000001a00e97202 */ /* 0x000fe20000000f00 */
[----:B------:R-:W-:-:S02]  /*65320*/  IMAD.MOV.U32 R234, RZ, RZ, R25 ;  /* 0x000000ffffea7224 */ /* 0x000fc400078e0019 */
[----:B------:R-:W-:Y:S01]  /*65330*/  IMAD.MOV.U32 R232, RZ, RZ, R27 ;  /* 0x000000ffffe87224 */ /* 0x000fe200078e001b */
[----:B------:R-:W-:Y:S04]  /*65340*/  STL.64 [R1+0xa20], R28 ;  /* 0x000a201c01007387 */ /* 0x000fe80000100a00 */
[----:B------:R3:W-:Y:S02]  /*65350*/  STL.64 [R1+0xa28], R30 ;  /* 0x000a281e01007387 */ /* 0x0007e40000100a00 */
[C---:B---3--:R-:W-:Y:S02]  /*65360*/  HMMA.1688.F32.TF32 R28, R32.reuse, R154, R48 ;  /* 0x0000009a201c723c */ /* 0x048fe40000081030 */
[----:B------:R-:W-:Y:S04]  /*65370*/  STL [R1+0x3a78], R232 ;  /* 0x003a78e801007387 */ /* 0x000fe80000100800 */
[----:B------:R-:W-:Y:S04]  /*65380*/  STL [R1+0x3a74], R234 ;  /* 0x003a74ea01007387 */ /* 0x000fe80000100800 */
[----:B------:R-:W-:Y:S04]  /*65390*/  STL [R1+0x3a70], R235 ;  /* 0x003a70eb01007387 */ /* 0x000fe80000100800 */
[----:B------:R-:W-:Y:S01]  /*653a0*/  STL [R1+0x3a6c], R233 ;  /* 0x003a6ce901007387 */ /* 0x000fe20000100800 */
[C---:B----4-:R-:W-:Y:S03]  /*653b0*/  HMMA.1688.F32.TF32 R24, R32.reuse, R150, R36 ;  /* 0x000000962018723c */ /* 0x050fe60000081024 */
[----:B------:R-:W3:Y:S04]  /*653c0*/  LDL.LU R36, [R1+0x320] ;  /* 0x0003200001247983 */ /* 0x000ee80000300800 */
[----:B------:R-:W-:Y:S04]  /*653d0*/  STL.64 [R1+0xa00], R28 ;  /* 0x000a001c01007387 */ /* 0x000fe80000100a00 */
[----:B------:R-:W-:Y:S08]  /*653e0*/  STL.64 [R1+0xa08], R30 ;  /* 0x000a081e01007387 */ /* 0x000ff00000100a00 */
[----:B------:R-:W-:Y:S04]  /*653f0*/  STL.64 [R1+0xff0], R24 ;  /* 0x000ff01801007387 */ /* 0x000fe80000100a00 */
[----:B------:R4:W-:Y:S04]  /*65400*/  STL.64 [R1+0xff8], R26 ;  /* 0x000ff81a01007387 */ /* 0x0009e80000100a00 */
[----:B------:R-:W3:Y:S04]  /*65410*/  LDL.LU R37, [R1+0x324] ;  /* 0x0003240001257983 */ /* 0x000ee80000300800 */
[----:B------:R-:W3:Y:S04]  /*65420*/  LDL.LU R38, [R1+0x328] ;  /* 0x0003280001267983 */ /* 0x000ee80000300800 */
[----:B------:R-:W3:Y:S01]  /*65430*/  LDL.LU R39, [R1+0x32c] ;  /* 0x00032c0001277983 */ /* 0x000ee20000300800 */
[----:B----4-:R-:W-:-:S15]  /*65440*/  HMMA.1688.F32.TF32 R24, R32, R146, R44 ;  /* 0x000000922018723c */ /* 0x010fde000008102c */
[----:B------:R-:W-:-:S04]  /*65450*/  NOP ;  /* 0x0000000000007918 */ /* 0x000fc80000000000 */
[----:B------:R-:W-:Y:S01]  /*65460*/  IMAD.MOV.U32 R232, RZ, RZ, R24 ;  /* 0x000000ffffe87224 */ /* 0x000fe200078e0018 */
[----:B------:R-:W-:Y:S01]  /*65470*/  MOV R235, R26 ;  /* 0x0000001a00eb7202 */ /* 0x000fe20000000f00 */
[----:B------:R-:W-:Y:S02]  /*65480*/  IMAD.MOV.U32 R234, RZ, RZ, R25 ;  /* 0x000000ffffea7224 */ /* 0x000fe400078e0019 */
[----:B------:R-:W-:Y:S02]  /*65490*/  IMAD.MOV.U32 R233, RZ, RZ, R27 ;  /* 0x000000ffffe97224 */ /* 0x000fe400078e001b */
[C---:B--2---:R-:W-:Y:S03]  /*654a0*/  HMMA.1688.F32.TF32 R24, R32.reuse, R22, R240 ;  /* 0x000000162018723c */ /* 0x044fe600000810f0 */
[----:B------:R-:W-:Y:S04]  /*654b0*/  STL [R1+0x3a88], R233 ;  /* 0x003a88e901007387 */ /* 0x000fe80000100800 */
[----:B------:R-:W-:Y:S04]  /*654c0*/  STL [R1+0x3a84], R235 ;  /* 0x003a84eb01007387 */ /* 0x000fe80000100800 */
[----:B------:R-:W-:Y:S04]  /*654d0*/  STL [R1+0x3a80], R232 ;  /* 0x003a80e801007387 */ /* 0x000fe80000100800 */
[----:B------:R-:W-:Y:S04]  /*654e0*/  STL [R1+0x3a7c], R234 ;  /* 0x003a7cea01007387 */ /* 0x000fe80000100800 */
[----:B------:R-:W2:Y:S04]  /*654f0*/  LDL.LU R244, [R1+0x310] ;  /* 0x0003100001f47983 */ /* 0x000ea80000300800 */
[----:B------:R-:W-:Y:S04]  /*65500*/  STL.64 [R1+0x9d0], R24 ;  /* 0x0009d01801007387 */ /* 0x000fe80000100a00 */
        /* <DEDUP_REMOVED lines=37> */
[C---:B--2---:R-:W-:Y:S08]  /*65760*/  HMMA.1688.F32.TF32 R28, R32.reuse, R14, R244 ;  /* 0x0000000e201c723c */ /* 0x044ff000000810f4 */
[----:B----4-:R-:W-:Y:S11]  /*65770*/  HMMA.1688.F32.TF32 R24, R32, R10, R240 ;  /* 0x0000000a2018723c */ /* 0x010ff600000810f0 */
[----:B------:R-:W-:Y:S04]  /*65780*/  STL.64 [R1+0x9b0], R28 ;  /* 0x0009b01c01007387 */ /* 0x000fe80000100a00 */
[----:B------:R-:W-:Y:S04]  /*65790*/  STL.64 [R1+0x9b8], R30 ;  /* 0x0009b81e01007387 */ /* 0x000fe80000100a00 */
[----:B------:R2:W-:Y:S04]  /*657a0*/  STL.64 [R1+0x9a8], R26 ;  /* 0x0009a81a01007387 */ /* 0x0005e80000100a00 */
[----:B------:R-:W4:Y:S04]  /*657b0*/  LDL.LU R240, [R1+0x2a0] ;  /* 0x0002a00001f07983 */ /* 0x000f280000300800 */
[----:B------:R-:W4:Y:S04]  /*657c0*/  LDL.LU R241, [R1+0x2a4] ;  /* 0x0002a40001f17983 */ /* 0x000f280000300800 */
[----:B------:R-:W4:Y:S04]  /*657d0*/  LDL.LU R242, [R1+0x2a8] ;  /* 0x0002a80001f27983 */ /* 0x000f280000300800 */
[----:B------:R-:W4:Y:S01]  /*657e0*/  LDL.LU R243, [R1+0x2ac] ;  /* 0x0002ac0001f37983 */ /* 0x000f220000300800 */
[----:B-1----:R-:W-:-:S02]  /*657f0*/  IMAD.MOV.U32 R232, RZ, RZ, R24 ;  /* 0x000000ffffe87224 */ /* 0x002fc400078e0018 */
[----:B------:R-:W-:Y:S02]  /*65800*/  IMAD.MOV.U32 R234, RZ, RZ, R25 ;  /* 0x000000ffffea7224 */ /* 0x000fe400078e0019 */
[----:B--2---:R-:W-:Y:S01]  /*65810*/  HMMA.1688.F32.TF32 R24, R32, R6, R72 ;  /* 0x000000062018723c */ /* 0x004fe20000081048 */
[----:B------:R-:W-:Y:S04]  /*65820*/  STL [R1+0x3aa0], R232 ;  /* 0x003aa0e801007387 */ /* 0x000fe80000100800 */
[----:B------:R-:W-:-:S14]  /*65830*/  STL [R1+0x3a9c], R234 ;  /* 0x003a9cea01007387 */ /* 0x000fdc0000100800 */
[----:B------:R-:W-:Y:S01]  /*65840*/  MOV R233, R26 ;  /* 0x0000001a00e97202 */ /* 0x000fe20000000f00 */
[----:B------:R1:W-:Y:S01]  /*65850*/  STL.64 [R1+0xfd0], R24 ;  /* 0x000fd01801007387 */ /* 0x0003e20000100a00 */
[----:B------:R-:W-:Y:S02]  /*65860*/  IMAD.MOV.U32 R235, RZ, RZ, R27 ;  /* 0x000000ffffeb7224 */ /* 0x000fe400078e001b */
[----:B-1----:R-:W-:Y:S03]  /*65870*/  HMMA.1688.F32.TF32 R24, R32, R106, R52 ;  /* 0x0000006a2018723c */ /* 0x002fe60000081034 */
[----:B------:R-:W-:Y:S04]  /*65880*/  STL [R1+0x3aa8], R235 ;  /* 0x003aa8eb01007387 */ /* 0x000fe80000100800 */
[----:B------:R-:W-:-:S12]  /*65890*/  STL [R1+0x3aa4], R233 ;  /* 0x003aa4e901007387 */ /* 0x000fd80000100800 */
[----:B------:R-:W-:Y:S01]  /*658a0*/  IMAD.MOV.U32 R232, RZ, RZ, R26 ;  /* 0x000000ffffe87224 */ /* 0x000fe200078e001a */
[----:B------:R1:W-:Y:S01]  /*658b0*/  STL.64 [R1+0x980], R24 ;  /* 0x0009801801007387 */ /* 0x0003e20000100a00 */
[----:B------:R-:W-:Y:S02]  /*658c0*/  IMAD.MOV.U32 R234, RZ, RZ, R27 ;  /* 0x000000ffffea7224 */ /* 0x000fe400078e001b */
[C---:B-1----:R-:W-:Y:S01]  /*658d0*/  HMMA.1688.F32.TF32 R24, R32.reuse, R114, R44 ;  /* 0x000000722018723c */ /* 0x042fe2000008102c */
[----:B------:R1:W-:Y:S07]  /*658e0*/  STL [R1+0x3ab0], R232 ;  /* 0x003ab0e801007387 */ /* 0x0003ee0000100800 */
[----:B------:R-:W-:Y:S01]  /*658f0*/  HMMA.1688.F32.TF32 R28, R32, R110, R48 ;  /* 0x0000006e201c723c */ /* 0x000fe20000081030 */
[----:B------:R2:W-:Y:S10]  /*65900*/  STL [R1+0x3aac], R234 ;  /* 0x003aacea01007387 */ /* 0x0005f40000100800 */
[----:B-1----:R-:W-:Y:S01]  /*65910*/  MOV R232, R24 ;  /* 0x0000001800e87202 */ /* 0x002fe20000000f00 */
[----:B--2---:R-:W-:-:S02]  /*65920*/  IMAD.MOV.U32 R234, RZ, RZ, R25 ;  /* 0x000000ffffea7224 */ /* 0x004fc400078e0019 */
[----:B------:R-:W-:Y:S02]  /*65930*/  IMAD.MOV.U32 R235, RZ, RZ, R26 ;  /* 0x000000ffffeb7224 */ /* 0x000fe400078e001a */
[----:B------:R-:W-:-:S03]  /*65940*/  IMAD.MOV.U32 R233, RZ, RZ, R27 ;  /* 0x000000ffffe97224 */ /* 0x000fc600078e001b */
[----:B------:R-:W-:Y:S04]  /*65950*/  STL.64 [R1+0x970], R28 ;  /* 0x0009701c01007387 */ /* 0x000fe80000100a00 */
[----:B------:R-:W-:Y:S04]  /*65960*/  STL.64 [R1+0x978], R30 ;  /* 0x0009781e01007387 */ /* 0x000fe80000100a00 */
[----:B------:R-:W-:Y:S04]  /*65970*/  STL [R1+0x3ac0], R233 ;  /* 0x003ac0e901007387 */ /* 0x000fe80000100800 */
[----:B------:R-:W-:Y:S04]  /*65980*/  STL [R1+0x3abc], R235 ;  /* 0x003abceb01007387 */ /* 0x000fe80000100800 */
[----:B------:R-:W-:Y:S04]  /*65990*/  STL [R1+0x3ab8], R232 ;  /* 0x003ab8e801007387 */ /* 0x000fe80000100800 */
[----:B------:R-:W-:Y:S04]  /*659a0*/  STL [R1+0x3ab4], R234 ;  /* 0x003ab4ea01007387 */ /* 0x000fe80000100800 */
[----:B------:R-:W2:Y:S01]  /*659b0*/  LDL.LU R72, [R1+0x280] ;  /* 0x0002800001487983 */ /* 0x000ea20000300800 */
[----:B---3--:R-:W-:-:S15]  /*659c0*/  HMMA.1688.F32.TF32 R24, R32, R118, R36 ;  /* 0x000000762018723c */ /* 0x008fde0000081024 */
        /* <DEDUP_REMOVED lines=20> */
[----:B----4-:R-:W-:Y:S03]  /*65b10*/  HMMA.1688.F32.TF32 R24, R32, R122, R240 ;  /* 0x0000007a2018723c */ /* 0x010fe600000810f0 */
        /* <DEDUP_REMOVED lines=14> */
[----:B------:R-:W-:Y:S02]  /*65c00*/  IMAD.MOV.U32 R232, RZ, RZ, R26 ;  /* 0x000000ffffe87224 */ /* 0x000fe400078e001a */
[----:B------:R-:W-:Y:S01]  /*65c10*/  IMAD.MOV.U32 R234, RZ, RZ, R27 ;  /* 0x000000ffffea7224 */ /* 0x000fe200078e001b */
[----:B------:R-:W-:Y:S04]  /*65c20*/  STL.64 [R1+0x3d80], R122 ;  /* 0x003d807a01007387 */ /* 0x000fe80000100a00 */
[----:B------:R-:W-:Y:S04]  /*65c30*/  STL.64 [R1+0x3d78], R120 ;  /* 0x003d787801007387 */ /* 0x000fe80000100a00 */
[----:B------:R-:W-:Y:S04]  /*65c40*/  STL [R1+0x3ad0], R233 ;  /* 0x003ad0e901007387 */ /* 0x000fe80000100800 */
[----:B------:R-:W-:Y:S04]  /*65c50*/  STL [R1+0x3acc], R235 ;  /* 0x003acceb01007387 */ /* 0x000fe80000100800 */
[----:B------:R-:W-:Y:S04]  /*65c60*/  STL [R1+0x3ac8], R232 ;  /* 0x003ac8e801007387 */ /* 0x000fe80000100800 */
[----:B------:R-:W-:Y:S04]  /*65c70*/  STL [R1+0x3ac4], R234 ;  /* 0x003ac4ea01007387 */ /* 0x000fe80000100800 */
[----:B------:R-:W-:Y:S04]  /*65c80*/  STL.64 [R1+0x3d70], R126 ;  /* 0x003d707e01007387 */ /* 0x000fe80000100a00 */
[----:B------:R-:W-:Y:S01]  /*65c90*/  STL.64 [R1+0x3d68], R124 ;  /* 0x003d687c01007387 */ /* 0x000fe20000100a00 */
[----:B---3--:R-:W-:-:S15]  /*65ca0*/  HMMA.1688.F32.TF32 R24, R32, R126, R244 ;  /* 0x0000007e2018723c */ /* 0x008fde00000810f4 */
[----:B------:R-:W-:-:S04]  /*65cb0*/  NOP ;  /* 0x0000000000007918 */ /* 0x000fc80000000000 */
[----:B------:R-:W-:Y:S04]  /*65cc0*/  STL.64 [R1+0x930], R24 ;  /* 0x0009301801007387 */ /* 0x000fe80000100a00 */
[----:B------:R2:W-:Y:S02]  /*65cd0*/  STL.64 [R1+0x938], R26 ;  /* 0x0009381a01007387 */ /* 0x0005e40000100a00 */
[----:B--2---:R-:W-:-:S15]  /*65ce0*/  HMMA.1688.F32.TF32 R24, R32, R130, R72 ;  /* 0x000000822018723c */ /* 0x004fde0000081048 */
[----:B------:R-:W-:-:S04]  /*65cf0*/  NOP ;  /* 0x0000000000007918 */ /* 0x000fc80000000000 */
[----:B------:R-:W-:Y:S01]  /*65d00*/  MOV R232, R24 ;  /* 0x0000001800e87202 */ /* 0x000fe20000000f00 */
[----:B------:R1:W-:Y:S01]  /*65d10*/  STL.64 [R1+0x928], R26 ;  /* 0x0009281a01007387 */ /* 0x0003e20000100a00 */
[----:B------:R-:W-:Y:S02]  /*65d20*/  IMAD.MOV.U32 R234, RZ, RZ, R25 ;  /* 0x000000ffffea7224 */ /* 0x000fe400078e0019 */
[----:B-1----:R-:W-:Y:S01]  /*65d30*/  HMMA.1688.F32.TF32 R24, R32, R134, R52 ;  /* 0x000000862018723c */ /* 0x002fe20000081034 */
[----:B------:R-:W-:Y:S04]  /*65d40*/  STL.64 [R1+0x3d60], R130 ;  /* 0x003d608201007387 */ /* 0x000fe80000100a00 */
[----:B------:R-:W-:Y:S04]  /*65d50*/  STL.64 [R1+0x3d58], R128 ;  /* 0x003d588001007387 */ /* 0x000fe80000100a00 */
[----:B------:R-:W-:Y:S04]  /*65d60*/  STL [R1+0x3ad8], R232 ;  /* 0x003ad8e801007387 */ /* 0x000fe80000100800 */
[----:B------:R-:W-:Y:S06]  /*65d70*/  STL [R1+0x3ad4], R234 ;  /* 0x003ad4ea01007387 */ /* 0x000fec0000100800 */
[----:B------:R-:W-:Y:S01]  /*65d80*/  IMAD.MOV.U32 R233, RZ, RZ, R26 ;  /* 0x000000ffffe97224 */ /* 0x000fe200078e001a */
[----:B------:R1:W-:Y:S01]  /*65d90*/  STL.64 [R1+0x910], R24 ;  /* 0x0009101801007387 */ /* 0x0003e20000100a00 */
[----:B------:R-:W-:-:S02]  /*65da0*/  IMAD.MOV.U32 R235, RZ, RZ, R27 ;  /* 0x000000ffffeb7224 */ /* 0x000fc400078e001b */
[----:B-1----:R-:W-:Y:S01]  /*65db0*/  HMMA.1688.F32.TF32 R24, R32, R138, R48 ;  /* 0x0000008a2018723c */ /* 0x002fe20000081030 */
[----:B------:R-:W-:Y:S04]  /*65dc0*/  STL.64 [R1+0x3d50], R134 ;  /* 0x003d508601007387 */ /* 0x000fe80000100a00 */
[----:B------:R-:W-:-:S14]  /*65dd0*/  STL.64 [R1+0x3d48], R132 ;  /* 0x003d488401007387 */ /* 0x000fdc0000100a00 */
[----:B------:R-:W-:Y:S01]  /*65de0*/  MOV R232, R26 ;  /* 0x0000001a00e87202 */ /* 0x000fe20000000f00 */
[----:B------:R4:W-:Y:S01]  /*65df0*/  STL.64 [R1+0xfb0], R24 ;  /* 0x000fb01801007387 */ /* 0x0009e20000100a00 */
[----:B------:R-:W-:Y:S02]  /*65e00*/  IMAD.MOV.U32 R234, RZ, RZ, R27 ;  /* 0x000000ffffea7224 */ /* 0x000fe400078e001b */
[C---:B----4-:R-:W-:Y:S01]  /*65e10*/  HMMA.1688.F32.TF32 R24, R32.reuse, R142, R44 ;  /* 0x0000008e2018723c */ /* 0x050fe2000008102c */
[----:B------:R-:W-:Y:S04]  /*65e20*/  STL.64 [R1+0x3d40], R138 ;  /* 0x003d408a01007387 */ /* 0x000fe80000100a00 */
[----:B------:R-:W-:Y:S04]  /*65e30*/  STL.64 [R1+0x3d38], R136 ;  /* 0x003d388801007387 */ /* 0x000fe80000100a00 */
[----:B------:R-:W-:Y:S04]  /*65e40*/  STL.64 [R1+0x3af8], R234 ;  /* 0x003af8ea01007387 */ /* 0x000fe80000100a00 */
[----:B------:R-:W-:Y:S04]  /*65e50*/  STL.64 [R1+0x3af0], R232 ;  /* 0x003af0e801007387 */ /* 0x000fe80000100a00 */
[----:B------:R-:W-:Y:S04]  /*65e60*/  STL.64 [R1+0x3d30], R142 ;  /* 0x003d308e01007387 */ /* 0x000fe80000100a00 */
[----:B------:R-:W-:Y:S04]  /*65e70*/  STL [R1+0x3d28], R140 ;  /* 0x003d288c01007387 */ /* 0x000fe80000100800 */
[----:B------:R-:W-:Y:S04]  /*65e80*/  STL.64 [R1+0x8f0], R24 ;  /* 0x0008f01801007387 */ /* 0x000fe80000100a00 */
[----:B------:R1:W-:Y:S02]  /*65e90*/  STL.64 [R1+0x8f8], R26 ;  /* 0x0008f81a01007387 */ /* 0x0003e40000100a00 */
[----:B-1----:R-:W-:Y:S02]  /*65ea0*/  HMMA.1688.F32.TF32 R24, R32, R162, R36 ;  /* 0x000000a22018723c */ /* 0x002fe40000081024 */
[----:B------:R-:W-:Y:S04]  /*65eb0*/  STL.64 [R1+0x3d20], R162 ;  /* 0x003d20a201007387 */ /* 0x000fe80000100a00 */
[----:B------:R-:W-:-:S13]  /*65ec0*/  STL.64 [R1+0x3d18], R160 ;  /* 0x003d18a001007387 */ /* 0x000fda0000100a00 */
[----:B------:R-:W-:Y:S04]  /*65ed0*/  STL.64 [R1+0xfa0], R24 ;  /* 0x000fa01801007387 */ /* 0x000fe80000100a00 */
[----:B------:R1:W-:Y:S04]  /*65ee0*/  STL.64 [R1+0xfa8], R26 ;  /* 0x000fa81a01007387 */ /* 0x0003e80000100a00 */
[----:B------:R-:W2:Y:S01]  /*65ef0*/  LDL.LU R244, [R1+0x810] ;  /* 0x0008100001f47983 */ /* 0x000ea20000300800 */
[----:B-1----:R-:W-:-:S15]  /*65f00*/  HMMA.1688.F32.TF32 R24, R32, R166, R240 ;  /* 0x000000a62018723c */ /* 0x002fde00000810f0 */
[----:B------:R-:W-:-:S04]  /*65f10*/  NOP ;  /* 0x0000000000007918 */ /* 0x000fc80000000000 */
        /* <DEDUP_REMOVED lines=91> */
[----:B------:R-:W-:Y:S01]  /*664d0*/  STL.64 [R1+0x3d00], R98 ;  /* 0x003d006201007387 */ /* 0x000fe20000100a00 */
[C---:B--2---:R-:W-:Y:S08]  /*664e0*/  HMMA.1688.F32.TF32 R24, R216.reuse, R22, R24 ;  /* 0x00000016d818723c */ /* 0x044ff00000081018 */
[C---:B---3--:R-:W-:Y:S08]  /*664f0*/  HMMA.1688.F32.TF32 R40, R216.reuse, R154, R180 ;  /* 0x0000009ad828723c */ /* 0x048ff000000810b4 */
[C---:B----4-:R-:W-:Y:S08]  /*66500*/  HMMA.1688.F32.TF32 R116, R216.reuse, R158, R176 ;  /* 0x0000009ed874723c */ /* 0x050ff000000810b0 */
[C---:B------:R-:W-:Y:S01]  /*66510*/  HMMA.1688.F32.TF32 R32, R216.reuse, R98, R36 ;  /* 0x00000062d820723c */ /* 0x040fe20000081024 */
[----:B------:R-:W-:Y:S04]  /*66520*/  LDS R36, [R20+UR9+0x25180] ;  /* 0x0251800914247984 */ /* 0x000fe80008000800 */
[----:B------:R-:W-:Y:S03]  /*66530*/  LDS R38, [R20+UR9+0x25980] ;  /* 0x0259800914267984 */ /* 0x000fe60008000800 */
[C---:B------:R-:W-:Y:S01]  /*66540*/  HMMA.1688.F32.TF32 R48, R216.reuse, R82, R48 ;  /* 0x00000052d830723c */ /* 0x040fe20000081030 */
[----:B------:R-:W-:Y:S04]  /*66550*/  LDS R37, [R21+UR9+0x25180] ;  /* 0x0251800915257984 */ /* 0x000fe80008000800 */
[----:B------:R-:W1:Y:S06]  /*66560*/  LDS R39, [R21+UR9+0x25980] ;  /* 0x0259800915277984 */ /* 0x000e6c0008000800 */
[----:B------:R-:W-:Y:S04]  /*66570*/  STL.64 [R1+0x3cf8], R34 ;  /* 0x003cf82201007387 */ /* 0x000fe80000100a00 */
[----:B------:R2:W-:Y:S02]  /*66580*/  STL.64 [R1+0x3cf0], R32 ;  /* 0x003cf02001007387 */ /* 0x0005e40000100a00 */
[----:B--2---:R-:W-:-:S15]  /*66590*/  HMMA.1688.F32.TF32 R32, R216, R170, R172 ;  /* 0x000000aad820723c */ /* 0x004fde00000810ac */
[----:B------:R-:W-:-:S04]  /*665a0*/  NOP ;  /* 0x0000000000007918 */ /* 0x000fc80000000000 */
[----:B------:R-:W-:Y:S04]  /*665b0*/  STL.64 [R1+0x300], R32 ;  /* 0x0003002001007387 */ /* 0x000fe80000100a00 */
[----:B------:R2:W-:Y:S04]  /*665c0*/  STL.64 [R1+0x308], R34 ;  /* 0x0003082201007387 */ /* 0x0005e80000100a00 */
[----:B------:R-:W-:Y:S01]  /*665d0*/  STL.64 [R1+0x310], R116 ;  /* 0x0003107401007387 */ /* 0x000fe20000100a00 */
[C---:B--2---:R-:W-:Y:S08]  /*665e0*/  HMMA.1688.F32.TF32 R32, R216.reuse, R150, R28 ;  /* 0x00000096d820723c */ /* 0x044ff0000008101c */
[C---:B------:R-:W-:Y:S01]  /*665f0*/  HMMA.1688.F32.TF32 R28, R216.reuse, R146, R248 ;  /* 0x00000092d81c723c */ /* 0x040fe200000810f8 */
[----:B------:R-:W-:Y:S04]  /*66600*/  STL.64 [R1+0x318], R118 ;  /* 0x0003187601007387 */ /* 0x000fe80000100a00 */
[----:B------:R-:W-:Y:S04]  /*66610*/  STL.64 [R1+0x3a0], R40 ;  /* 0x0003a02801007387 */ /* 0x000fe80000100a00 */
[----:B------:R-:W-:Y:S04]  /*66620*/  STL.64 [R1+0x3a8], R42 ;  /* 0x0003a82a01007387 */ /* 0x000fe80000100a00 */
        /* <DEDUP_REMOVED lines=18> */
[----:B------:R-:W-:Y:S01]  /*66750*/  STL.64 [R1+0x330], R32 ;  /* 0x0003302001007387 */ /* 0x000fe20000100a00 */
[----:B------:R-:W-:-:S03]  /*66760*/  IMAD.MOV.U32 R244, RZ, RZ, R89 ;  /* 0x000000fffff47224 */ /* 0x000fc600078e0059 */
[----:B------:R-:W-:Y:S04]  /*66770*/  STL.64 [R1+0x338], R34 ;  /* 0x0003382201007387 */ /* 0x000fe80000100a00 */
[----:B------:R-:W-:Y:S01]  /*66780*/  STL.64 [R1+0x320], R28 ;  /* 0x0003201c01007387 */ /* 0x000fe20000100a00 */
[----:B------:R-:W-:-:S03]  /*66790*/  IMAD.MOV.U32 R245, RZ, RZ, R88 ;  /* 0x000000fffff57224 */ /* 0x000fc600078e0058 */
[----:B------:R-:W-:Y:S01]  /*667a0*/  STL.64 [R1+0x328], R30 ;  /* 0x0003281e01007387 */ /* 0x000fe20000100a00 */
[----:B------:R-:W-:-:S03]  /*667b0*/  MOV R246, R85 ;  /* 0x0000005500f67202 */ /* 0x000fc60000000f00 */
[----:B------:R-:W2:Y:S01]  /*667c0*/  LDL.LU R89, [R1+0x3e34] ;  /* 0x003e340001597983 */ /* 0x000ea20000300800 */
[----:B------:R-:W-:-:S03]  /*667d0*/  IMAD.MOV.U32 R247, RZ, RZ, R84 ;  /* 0x000000fffff77224 */ /* 0x000fc600078e0054 */
[----:B------:R-:W-:Y:S01]  /*667e0*/  STL.64 [R1+0xf60], R24 ;  /* 0x000f601801007387 */ /* 0x000fe20000100a00 */
[----:B------:R-:W-:-:S03]  /*667f0*/  IMAD.MOV.U32 R236, RZ, RZ, R97 ;  /* 0x000000ffffec7224 */ /* 0x000fc600078e0061 */
[----:B------:R3:W-:Y:S01]  /*66800*/  STL.64 [R1+0xf68], R26 ;  /* 0x000f681a01007387 */ /* 0x0007e20000100a00 */
[----:B------:R-:W-:-:S03]  /*66810*/  IMAD.MOV.U32 R237, RZ, RZ, R96 ;  /* 0x000000ffffed7224 */ /* 0x000fc600078e0060 */
[----:B------:R-:W4:Y:S01]  /*66820*/  LDL.LU R88, [R1+0x3e30] ;  /* 0x003e300001587983 */ /* 0x000f220000300800 */
[----:B------:R-:W-:-:S03]  /*66830*/  MOV R238, R100 ;  /* 0x0000006400ee7202 */ /* 0x000fc60000000f00 */
[----:B------:R-:W3:Y:S01]  /*66840*/  LDL.LU R85, [R1+0x3e2c] ;  /* 0x003e2c0001557983 */ /* 0x000ee20000300800 */
[----:B------:R-:W-:-:S03]  /*66850*/  IMAD.MOV.U32 R239, RZ, RZ, R101 ;  /* 0x000000ffffef7224 */ /* 0x000fc600078e0065 */
[----:B------:R-:W3:Y:S04]  /*66860*/  LDL.LU R84, [R1+0x3e28] ;  /* 0x003e280001547983 */ /* 0x000ee80000300800 */
[----:B------:R-:W3:Y:S04]  /*66870*/  LDL.LU R97, [R1+0x3e24] ;  /* 0x003e240001617983 */ /* 0x000ee80000300800 */
[----:B------:R-:W3:Y:S04]  /*66880*/  LDL.LU R96, [R1+0x3e20] ;  /* 0x003e200001607983 */ /* 0x000ee80000300800 */
        /* <DEDUP_REMOVED lines=8> */
[----:B------:R-:W3:Y:S04]  /*66910*/  LDL.LU R60, [R1+0x3e0c] ;  /* 0x003e0c00013c7983 */ /* 0x000ee80000300800 */
[----:B------:R-:W3:Y:S01]  /*66920*/  LDL.LU R61, [R1+0x3e08] ;  /* 0x003e0800013d7983 */ /* 0x000ee20000300800 */
[----:B--2---:R-:W-:Y:S01]  /*66930*/  IMAD.MOV.U32 R231, RZ, RZ, R89 ;  /* 0x000000ffffe77224 */ /* 0x004fe200078e0059 */
[----:B----4-:R-:W-:Y:S01]  /*66940*/  MOV R230, R88 ;  /* 0x0000005800e67202 */ /* 0x010fe20000000f00 */
[----:B---3--:R-:W-:-:S02]  /*66950*/  IMAD.MOV.U32 R229, RZ, RZ, R85 ;  /* 0x000000ffffe57224 */ /* 0x008fc400078e0055 */
[----:B------:R-:W-:Y:S02]  /*66960*/  IMAD.MOV.U32 R228, RZ, RZ, R84 ;  /* 0x000000ffffe47224 */ /* 0x000fe400078e0054 */
[----:B------:R-:W2:Y:S04]  /*66970*/  LDL.LU R84, [R1+0x3e04] ;  /* 0x003e040001547983 */ /* 0x000ea80000300800 */
[----:B------:R-:W3:Y:S04]  /*66980*/  LDL.LU R85, [R1+0x3e00] ;  /* 0x003e000001557983 */ /* 0x000ee80000300800 */
[----:B------:R-:W4:Y:S01]  /*66990*/  LDL.LU R88, [R1+0x3dfc] ;  /* 0x003dfc0001587983 */ /* 0x000f220000300800 */
[----:B------:R-:W-:Y:S01]  /*669a0*/  MOV R26, R96 ;  /* 0x00000060001a7202 */ /* 0x000fe20000000f00 */
[----:B------:R-:W-:-:S02]  /*669b0*/  IMAD.MOV.U32 R25, RZ, RZ, R100 ;  /* 0x000000ffff197224 */ /* 0x000fc400078e0064 */
[----:B------:R-:W2:Y:S01]  /*669c0*/  LDL.LU R89, [R1+0x3df8] ;  /* 0x003df80001597983 */ /* 0x000ea20000300800 */
[----:B------:R-:W-:-:S03]  /*669d0*/  IMAD.MOV.U32 R24, RZ, RZ, R101 ;  /* 0x000000ffff187224 */ /* 0x000fc600078e0065 */
[----:B------:R-:W2:Y:S01]  /*669e0*/  LDL.LU R101, [R1+0x3df4] ;  /* 0x003df40001657983 */ /* 0x000ea20000300800 */
[----:B------:R-:W-:-:S03]  /*669f0*/  IMAD.MOV.U32 R27, RZ, RZ, R97 ;  /* 0x000000ffff1b7224 */ /* 0x000fc600078e0061 */
[----:B------:R-:W3:Y:S04]  /*66a00*/  LDL.LU R100, [R1+0x3df0] ;  /* 0x003df00001647983 */ /* 0x000ee80000300800 */
[----:B------:R-:W4:Y:S04]  /*66a10*/  LDL.LU R96, [R1+0x3dec] ;  /* 0x003dec0001607983 */ /* 0x000f280000300800 */
[----:B------:R-:W4:Y:S01]  /*66a20*/  LDL.LU R97, [R1+0x3de8] ;  /* 0x003de80001617983 */ /* 0x000f220000300800 */
[----:B------:R-:W-:Y:S02]  /*66a30*/  IMAD.MOV.U32 R249, RZ, RZ, R60 ;  /* 0x000000fffff97224 */ /* 0x000fe400078e003c */
[----:B------:R-:W-:Y:S01]  /*66a40*/  IMAD.MOV.U32 R248, RZ, RZ, R61 ;  /* 0x000000fffff87224 */ /* 0x000fe200078e003d */
[----:B------:R-:W-:Y:S01]  /*66a50*/  MOV R250, R56 ;  /* 0x0000003800fa7202 */ /* 0x000fe20000000f00 */
        /* <DEDUP_REMOVED lines=12> */
[----:B------:R-:W4:Y:S01]  /*66b20*/  LDL.LU R101, [R1+0x3dc8] ;  /* 0x003dc80001657983 */ /* 0x000f220000300800 */
[----:B------:R-:W-:Y:S01]  /*66b30*/  MOV R178, R60 ;  /* 0x0000003c00b27202 */ /* 0x000fe20000000f00 */
[----:B------:R-:W-:-:S02]  /*66b40*/  IMAD.MOV.U32 R176, RZ, RZ, R56 ;  /* 0x000000ffffb07224 */ /* 0x000fc400078e0038 */
[----:B------:R-:W4:Y:S01]  /*66b50*/  LDL.LU R56, [R1+0x3dc4] ;  /* 0x003dc40001387983 */ /* 0x000f220000300800 */
[----:B------:R-:W-:-:S03]  /*66b60*/  IMAD.MOV.U32 R177, RZ, RZ, R57 ;  /* 0x000000ffffb17224 */ /* 0x000fc600078e0039 */
[----:B------:R-:W4:Y:S01]  /*66b70*/  LDL.LU R57, [R1+0x3dc0] ;  /* 0x003dc00001397983 */ /* 0x000f220000300800 */
[----:B------:R-:W-:-:S03]  /*66b80*/  IMAD.MOV.U32 R179, RZ, RZ, R61 ;  /* 0x000000ffffb37224 */ /* 0x000fc600078e003d */
[----:B------:R-:W4:Y:S04]  /*66b90*/  LDL.LU R60, [R1+0x3dbc] ;  /* 0x003dbc00013c7983 */ /* 0x000f280000300800 */
[----:B------:R-:W4:Y:S01]  /*66ba0*/  LDL.LU R61, [R1+0x3db8] ;  /* 0x003db800013d7983 */ /* 0x000f220000300800 */
[----:B--2---:R-:W-:Y:S01]  /*66bb0*/  IMAD.MOV.U32 R235, RZ, RZ, R96 ;  /* 0x000000ffffeb7224 */ /* 0x004fe200078e0060 */
[----:B---3--:R-:W-:Y:S01]  /*66bc0*/  MOV R234, R97 ;  /* 0x0000006100ea7202 */ /* 0x008fe20000000f00 */
[----:B----4-:R-:W-:Y:S02]  /*66bd0*/  IMAD.MOV.U32 R232, RZ, RZ, R100 ;  /* 0x000000ffffe87224 */ /* 0x010fe400078e0064 */
[----:B------:R-:W2:Y:S01]  /*66be0*/  LDL.LU R100, [R1+0x3db4] ;  /* 0x003db40001647983 */ /* 0x000ea20000300800 */
[----:B------:R-:W-:-:S03]  /*66bf0*/  IMAD.MOV.U32 R233, RZ, RZ, R101 ;  /* 0x000000ffffe97224 */ /* 0x000fc600078e0065 */
        /* <DEDUP_REMOVED lines=8> */
[----:B------:R-:W3:Y:S01]  /*66c80*/  LDL.LU R101, [R1+0x3da0] ;  /* 0x003da00001657983 */ /* 0x000ee20000300800 */
[----:B----4-:R-:W-:-:S03]  /*66c90*/  IMAD.MOV.U32 R43, RZ, RZ, R97 ;  /* 0x000000ffff2b7224 */ /* 0x010fc600078e0061 */
[----:B------:R-:W4:Y:S01]  /*66ca0*/  LDL.LU R40, [R1+0x990] ;  /* 0x0009900001287983 */ /* 0x000f220000300800 */
[----:B------:R-:W-:-:S03]  /*66cb0*/  MOV R42, R96 ;  /* 0x00000060002a7202 */ /* 0x000fc60000000f00 */
[----:B------:R-:W4:Y:S04]  /*66cc0*/  LDL.LU R41, [R1+0x994] ;  /* 0x0009940001297983 */ /* 0x000f280000300800 */
[----:B------:R-:W2:Y:S04]  /*66cd0*/  LDL.LU R96, [R1+0x3d9c] ;  /* 0x003d9c0001607983 */ /* 0x000ea80000300800 */
[----:B------:R-:W3:Y:S04]  /*66ce0*/  LDL.LU R97, [R1+0x3d98] ;  /* 0x003d980001617983 */ /* 0x000ee80000300800 */
[----:B------:R-:W4:Y:S04]  /*66cf0*/  LDL.LU R208, [R1+0x900] ;  /* 0x0009000001d07983 */ /* 0x000f280000300800 */
[----:B------:R-:W4:Y:S04]  /*66d00*/  LDL.LU R209, [R1+0x904] ;  /* 0x0009040001d17983 */ /* 0x000f280000300800 */
[----:B------:R-:W4:Y:S04]  /*66d10*/  LDL.LU R210, [R1+0x908] ;  /* 0x0009080001d27983 */ /* 0x000f280000300800 */
[----:B------:R-:W4:Y:S04]  /*66d20*/  LDL.LU R211, [R1+0x90c] ;  /* 0x00090c0001d37983 */ /* 0x000f280000300800 */
[----:B------:R-:W4:Y:S04]  /*66d30*/  LDL.LU R204, [R1+0x8e0] ;  /* 0x0008e00001cc7983 */ /* 0x000f280000300800 */
[----:B------:R-:W4:Y:S01]  /*66d40*/  LDL.LU R205, [R1+0x8e4] ;  /* 0x0008e40001cd7983 */ /* 0x000f220000300800 */
[----:B--2---:R-:W-:-:S03]  /*66d50*/  IMAD.MOV.U32 R207, RZ, RZ, R96 ;  /* 0x000000ffffcf7224 */ /* 0x004fc600078e0060 */
[----:B------:R-:W2:Y:S01]  /*66d60*/  LDL.LU R96, [R1+0x730] ;  /* 0x0007300001607983 */ /* 0x000ea20000300800 */
[----:B---3--:R-:W-:-:S03]  /*66d70*/  IMAD.MOV.U32 R206, RZ, RZ, R97 ;  /* 0x000000ffffce7224 */ /* 0x008fc600078e0061 */
[----:B------:R-:W2:Y:S04]  /*66d80*/  LDL.LU R97, [R1+0x734] ;  /* 0x0007340001617983 */ /* 0x000ea80000300800 */
[----:B------:R-:W2:Y:S04]  /*66d90*/  LDL.LU R98, [R1+0x738] ;  /* 0x0007380001627983 */ /* 0x000ea80000300800 */
        /* <DEDUP_REMOVED lines=52> */
[----:B------:R-:W3:Y:S01]  /*670e0*/  LDL.LU.64 R116, [R1+0x3d88] ;  /* 0x003d880001747983 */ /* 0x000ee20000300a00 */
[----:B--2---:R-:W-:-:S15]  /*670f0*/  HMMA.1688.F32.TF32 R120, R216, R118, R120 ;  /* 0x00000076d878723c */ /* 0x004fde0000081078 */
[----:B------:R-:W-:-:S04]  /*67100*/  NOP ;  /* 0x0000000000007918 */ /* 0x000fc80000000000 */
[----:B------:R-:W-:Y:S04]  /*67110*/  STL.64 [R1+0xf40], R120 ;  /* 0x000f407801007387 */ /* 0x000fe80000100a00 */
[----:B------:R2:W-:Y:S04]  /*67120*/  STL.64 [R1+0xf48], R122 ;  /* 0x000f487a01007387 */ /* 0x0005e80000100a00 */
[----:B--2---:R-:W3:Y:S04]  /*67130*/  LDL.LU.64 R122, [R1+0x3d80] ;  /* 0x003d8000017a7983 */ /* 0x004ee80000300a00 */
[----:B------:R-:W2:Y:S01]  /*67140*/  LDL.LU.64 R120, [R1+0x3d78] ;  /* 0x003d780001787983 */ /* 0x000ea20000300a00 */
[----:B---3--:R-:W-:-:S15]  /*67150*/  HMMA.1688.F32.TF32 R124, R216, R122, R124 ;  /* 0x0000007ad87c723c */ /* 0x008fde000008107c */
[----:B------:R-:W-:-:S04]  /*67160*/  NOP ;  /* 0x0000000000007918 */ /* 0x000fc80000000000 */
[----:B------:R-:W-:Y:S04]  /*67170*/  STL.64 [R1+0xf30], R124 ;  /* 0x000f307c01007387 */ /* 0x000fe80000100a00 */
[----:B------:R3:W-:Y:S04]  /*67180*/  STL.64 [R1+0xf38], R126 ;  /* 0x000f387e01007387 */ /* 0x0007e80000100a00 */
[----:B---3--:R-:W3:Y:S04]  /*67190*/  LDL.LU.64 R126, [R1+0x3d70] ;  /* 0x003d7000017e7983 */ /* 0x008ee80000300a00 */
        /* <DEDUP_REMOVED lines=24> */
[----:B------:R-:W2:Y:S01]  /*67320*/  LDL.LU R140, [R1+0x3d28] ;  /* 0x003d2800018c7983 */ /* 0x000ea20000300800 */
        /* <DEDUP_REMOVED lines=10> */
[----:B---3--:R-:W3:Y:S01]  /*673d0*/  LDL.LU.64 R166, [R1+0x3d10] ;  /* 0x003d100001a67983 */ /* 0x008ee20000300a00 */
[C---:B------:R-:W-:Y:S03]  /*673e0*/  HMMA.1688.F32.TF32 R92, R216.reuse, R102, R92 ;  /* 0x00000066d85c723c */ /* 0x040fe6000008105c */
[----:B------:R-:W2:Y:S05]  /*673f0*/  LDL.LU.64 R164, [R1+0x3d08] ;  /* 0x003d080001a47983 */ /* 0x000eaa0000300a00 */
[C---:B------:R-:W-:Y:S08]  /*67400*/  HMMA.1688.F32.TF32 R44, R216.reuse, R78, R44 ;  /* 0x0000004ed82c723c */ /* 0x040ff0000008102c */
[C---:B------:R-:W-:Y:S08]  /*67410*/  HMMA.1688.F32.TF32 R52, R216.reuse, R86, R52 ;  /* 0x00000056d834723c */ /* 0x040ff00000081034 */
[C---:B------:R-:W-:Y:S08]  /*67420*/  HMMA.1688.F32.TF32 R72, R216.reuse, R90, R72 ;  /* 0x0000005ad848723c */ /* 0x040ff00000081048 */
[C---:B------:R-:W-:Y:S08]  /*67430*/  HMMA.1688.F32.TF32 R196, R216.reuse, R58, R196 ;  /* 0x0000003ad8c4723c */ /* 0x040ff000000810c4 */
[C---:B------:R-:W-:Y:S08]  /*67440*/  HMMA.1688.F32.TF32 R192, R216.reuse, R62, R192 ;  /* 0x0000003ed8c0723c */ /* 0x040ff000000810c0 */
[C---:B------:R-:W-:Y:S08]  /*67450*/  HMMA.1688.F32.TF32 R188, R216.reuse, R66, R188 ;  /* 0x00000042d8bc723c */ /* 0x040ff000000810bc */
[C---:B------:R-:W-:Y:S08]  /*67460*/  HMMA.1688.F32.TF32 R184, R216.reuse, R70, R184 ;  /* 0x00000046d8b8723c */ /* 0x040ff000000810b8 */
[----:B---3--:R-:W-:Y:S01]  /*67470*/  HMMA.1688.F32.TF32 R216, R216, R166, R96 ;  /* 0x000000a6d8d8723c */ /* 0x008fe20000081060 */
[----:B------:R-:W3:Y:S01]  /*67480*/  LDL.LU.64 R98, [R1+0x3d00] ;  /* 0x003d000001627983 */ /* 0x000ee20000300a00 */
[----:B------:R-:W-:Y:S01]  /*67490*/  MOV R214, R101 ;  /* 0x0000006500d67202 */ /* 0x000fe20000000f00 */
[----:B------:R-:W-:Y:S01]  /*674a0*/  IMAD.MOV.U32 R215, RZ, RZ, R100 ;  /* 0x000000ffffd77224 */ /* 0x000fe200078e0064 */
[----:B------:R-:W-:Y:S01]  /*674b0*/  MOV R226, R77 ;  /* 0x0000004d00e27202 */ /* 0x000fe20000000f00 */
[----:B------:R-:W-:-:S03]  /*674c0*/  IMAD.MOV.U32 R227, RZ, RZ, R76 ;  /* 0x000000ffffe37224 */ /* 0x000fc600078e004c */
[----:B-1----:R-:W-:Y:S01]  /*674d0*/  HMMA.1688.F32.TF32 R100, R36, R102, R200 ;  /* 0x000000662464723c */ /* 0x002fe200000810c8 */
[----:B------:R-:W-:Y:S02]  /*674e0*/  IMAD.MOV.U32 R224, RZ, RZ, R81 ;  /* 0x000000ffffe07224 */ /* 0x000fe400078e0051 */
[----:B------:R-:W-:-:S08]  /*674f0*/  IMAD.MOV.U32 R225, RZ, RZ, R80 ;  /* 0x000000ffffe17224 */ /* 0x000fd000078e0050 */
[----:B------:R-:W-:Y:S04]  /*67500*/  STL.64 [R1+0xec0], R216 ;  /* 0x000ec0d801007387 */ /* 0x000fe80000100a00 */
[----:B------:R1:W-:Y:S01]  /*67510*/  STL.64 [R1+0xec8], R218 ;  /* 0x000ec8da01007387 */ /* 0x0003e20000100a00 */
[----:B----4-:R-:W-:Y:S01]  /*67520*/  HMMA.1688.F32.TF32 R76, R36, R78, R204 ;  /* 0x0000004e244c723c */ /* 0x010fe200000810cc */
[----:B------:R-:W-:Y:S01]  /*67530*/  MOV R30, R85 ;  /* 0x00000055001e7202 */ /* 0x000fe20000000f00 */
[----:B------:R-:W-:Y:S02]  /*67540*/  IMAD.MOV.U32 R31, RZ, RZ, R84 ;  /* 0x000000ffff1f7224 */ /* 0x000fe400078e0054 */
[----:B------:R-:W-:-:S04]  /*67550*/  IMAD.MOV.U32 R28, RZ, RZ, R89 ;  /* 0x000000ffff1c7224 */ /* 0x000fc800078e0059 */
[----:B------:R-:W-:Y:S01]  /*67560*/  HMMA.1688.F32.TF32 R80, R36, R82, R208 ;  /* 0x000000522450723c */ /* 0x000fe200000810d0 */
[----:B------:R-:W-:Y:S01]  /*67570*/  IMAD.MOV.U32 R29, RZ, RZ, R88 ;  /* 0x000000ffff1d7224 */ /* 0x000fe200078e0058 */
[----:B-1----:R-:W-:Y:S01]  /*67580*/  MOV R218, R57 ;  /* 0x0000003900da7202 */ /* 0x002fe20000000f00 */
[----:B------:R-:W-:-:S05]  /*67590*/  IMAD.MOV.U32 R219, RZ, RZ, R56 ;  /* 0x000000ffffdb7224 */ /* 0x000fca00078e0038 */
[----:B------:R-:W-:Y:S01]  /*675a0*/  HMMA.1688.F32.TF32 R84, R36, R86, R212 ;  /* 0x000000562454723c */ /* 0x000fe200000810d4 */
[----:B------:R-:W-:Y:S02]  /*675b0*/  IMAD.MOV.U32 R240, RZ, RZ, R69 ;  /* 0x000000fffff07224 */ /* 0x000fe400078e0045 */
[----:B------:R-:W-:-:S05]  /*675c0*/  IMAD.MOV.U32 R241, RZ, RZ, R68 ;  /* 0x000000fffff17224 */ /* 0x000fca00078e0044 */
        /* <DEDUP_REMOVED lines=8> */
[----:B------:R-:W-:Y:S01]  /*67650*/  LDS R151, [R21+UR9+0x26800] ;  /* 0x0268000915977984 */ /* 0x000fe20008000800 */
[C---:B---3--:R-:W-:Y:S03]  /*67660*/  HMMA.1688.F32.TF32 R96, R36.reuse, R98, R32 ;  /* 0x000000622460723c */ /* 0x048fe60000081020 */
[----:B------:R-:W3:Y:S04]  /*67670*/  LDL.LU.64 R34, [R1+0x3cf8] ;  /* 0x003cf80001227983 */ /* 0x000ee80000300a00 */
[----:B------:R-:W3:Y:S04]  /*67680*/  LDL.LU.64 R32, [R1+0x3cf0] ;  /* 0x003cf00001207983 */ /* 0x000ee80000300a00 */
[----:B------:R-:W4:Y:S04]  /*67690*/  LDL.LU.64 R202, [R1+0x3ce8] ;  /* 0x003ce80001ca7983 */ /* 0x000f280000300a00 */
[----:B------:R-:W4:Y:S04]  /*676a0*/  LDL.LU.64 R200, [R1+0x3ce0] ;  /* 0x003ce00001c87983 */ /* 0x000f280000300a00 */
        /* <DEDUP_REMOVED lines=10> */
[----:B------:R1:W-:Y:S02]  /*67750*/  STL.64 [R1+0x3b00], R168 ;  /* 0x003b00a801007387 */ /* 0x0003e40000100a00 */
[C---:B-1----:R-:W-:Y:S02]  /*67760*/  HMMA.1688.F32.TF32 R168, R36.reuse, R158, R28 ;  /* 0x0000009e24a8723c */ /* 0x042fe4000008101c */
[----:B------:R-:W-:Y:S04]  /*67770*/  STL.64 [R1+0x2f0], R176 ;  /* 0x0002f0b001007387 */ /* 0x000fe80000100a00 */
[----:B------:R-:W-:Y:S02]  /*67780*/  LDS R158, [R20+UR9+0x26880] ;  /* 0x02688009149e7984 */ /* 0x000fe40008000800 */
[C---:B------:R-:W-:Y:S02]  /*67790*/  HMMA.1688.F32.TF32 R28, R36.reuse, R154, R248 ;  /* 0x0000009a241c723c */ /* 0x040fe400000810f8 */
[----:B------:R-:W-:Y:S04]  /*677a0*/  STL.64 [R1+0x2f8], R178 ;  /* 0x0002f8b201007387 */ /* 0x000fe80000100a00 */
[----:B------:R-:W-:Y:S04]  /*677b0*/  LDS R155, [R17+UR9+0x26880] ;  /* 0x02688009119b7984 */ /* 0x000fe80008000800 */
[----:B------:R-:W-:Y:S04]  /*677c0*/  LDS R159, [R21+UR9+0x26880] ;  /* 0x02688009159f7984 */ /* 0x000fe80008000800 */
[----:B------:R-:W-:Y:S04]  /*677d0*/  STL.64 [R1+0x2e0], R168 ;  /* 0x0002e0a801007387 */ /* 0x000fe80000100a00 */
[----:B------:R1:W-:Y:S04]  /*677e0*/  STL.64 [R1+0x2e8], R170 ;  /* 0x0002e8aa01007387 */ /* 0x0003e80000100a00 */
[----:B------:R-:W-:Y:S04]  /*677f0*/  STL.64 [R1+0xdf0], R28 ;  /* 0x000df01c01007387 */ /* 0x000fe80000100a00 */
[----:B------:R1:W-:Y:S02]  /*67800*/  STL.64 [R1+0xdf8], R30 ;  /* 0x000df81e01007387 */ /* 0x0003e40000100a00 */
[C---:B-1----:R-:W-:Y:S02]  /*67810*/  HMMA.1688.F32.TF32 R168, R36.reuse, R146, R228 ;  /* 0x0000009224a8723c */ /* 0x042fe400000810e4 */
[----:B------:R-:W-:Y:S04]  /*67820*/  STL.64 [R1+0xbb0], R24 ;  /* 0x000bb01801007387 */ /* 0x000fe80000100a00 */
[----:B------:R1:W-:Y:S02]  /*67830*/  STL.64 [R1+0xbb8], R26 ;  /* 0x000bb81a01007387 */ /* 0x0003e40000100a00 */
[----:B------:R-:W-:Y:S02]  /*67840*/  HMMA.1688.F32.TF32 R28, R36, R22, R224 ;  /* 0x00000016241c723c */ /* 0x000fe400000810e0 */
[----:B------:R-:W-:Y:S01]  /*67850*/  LDS R147, [R17+UR9+0x26800] ;  /* 0x0268000911937984 */ /* 0x000fe20008000800 */
[----:B------:R-:W-:-:S02]  /*67860*/  IMAD.MOV.U32 R216, RZ, RZ, R61 ;  /* 0x000000ffffd87224 */ /* 0x000fc400078e003d */
[----:B------:R-:W-:Y:S01]  /*67870*/  IMAD.MOV.U32 R217, RZ, RZ, R60 ;  /* 0x000000ffffd97224 */ /* 0x000fe200078e003c */
[----:B------:R-:W-:Y:S02]  /*67880*/  LDS R146, [R0+UR9+0x26800] ;  /* 0x0268000900927984 */ /* 0x000fe40008000800 */
[C---:B-1----:R-:W-:Y:S02]  /*67890*/  HMMA.1688.F32.TF32 R24, R36.reuse, R18, R220 ;  /* 0x000000122418723c */ /* 0x042fe400000810dc */
        /* <DEDUP_REMOVED lines=8> */
[----:B------:R-:W-:Y:S01]  /*67920*/  HMMA.1688.F32.TF32 R28, R36, R10, R244 ;  /* 0x0000000a241c723c */ /* 0x000fe200000810f4 */
[----:B------:R-:W-:-:S02]  /*67930*/  IMAD.MOV.U32 R220, RZ, RZ, R9 ;  /* 0x000000ffffdc7224 */ /* 0x000fc400078e0009 */
[----:B------:R-:W-:Y:S01]  /*67940*/  IMAD.MOV.U32 R227, RZ, RZ, R145 ;  /* 0x000000ffffe37224 */ /* 0x000fe200078e0091 */
[----:B------:R-:W-:Y:S01]  /*67950*/  MOV R222, R156 ;  /* 0x0000009c00de7202 */ /* 0x000fe20000000f00 */
[----:B------:R-:W-:Y:S01]  /*67960*/  IMAD.MOV.U32 R223, RZ, RZ, R153 ;  /* 0x000000ffffdf7224 */ /* 0x000fe200078e0099 */
[----:B------:R-:W-:Y:S01]  /*67970*/  MOV R226, R148 ;  /* 0x0000009400e27202 */ /* 0x000fe20000000f00 */
[----:B------:R-:W-:Y:S01]  /*67980*/  IMAD.MOV.U32 R221, RZ, RZ, R157 ;  /* 0x000000ffffdd7224 */ /* 0x000fe200078e009d */
[----:B------:R-:W-:Y:S01]  /*67990*/  LDS R14, [R20+UR9+0x26980] ;  /* 0x02698009140e7984 */ /* 0x000fe20008000800 */
[----:B-1----:R-:W-:Y:S03]  /*679a0*/  HMMA.1688.F32.TF32 R24, R36, R6, R240 ;  /* 0x000000062418723c */ /* 0x002fe600000810f0 */
        /* <DEDUP_REMOVED lines=13> */
[----:B------:R-:W2:Y:S01]  /*67a80*/  LDL.LU R12, [R1+0x3c88] ;  /* 0x003c8800010c7983 */ /* 0x000ea20000300800 */
[----:B------:R-:W-:-:S03]  /*67a90*/  MOV R238, R5 ;  /* 0x0000000500ee7202 */ /* 0x000fc60000000f00 */
[----:B------:R-:W3:Y:S01]  /*67aa0*/  LDL.LU R13, [R1+0x3c84] ;  /* 0x003c8400010d7983 */ /* 0x000ee20000300800 */
[----:B------:R-:W-:-:S03]  /*67ab0*/  IMAD.MOV.U32 R239, RZ, RZ, R8 ;  /* 0x000000ffffef7224 */ /* 0x000fc600078e0008 */
[----:B------:R-:W4:Y:S04]  /*67ac0*/  LDL.LU R16, [R1+0x3c80] ;  /* 0x003c800001107983 */ /* 0x000f280000300800 */
[----:B------:R-:W4:Y:S04]  /*67ad0*/  LDL.LU R144, [R1+0x3c7c] ;  /* 0x003c7c0001907983 */ /* 0x000f280000300800 */
[----:B------:R-:W1:Y:S04]  /*67ae0*/  LDL.LU R4, [R1+0x3c78] ;  /* 0x003c780001047983 */ /* 0x000e680000300800 */
[----:B------:R-:W4:Y:S04]  /*67af0*/  LDL.LU R5, [R1+0x3c74] ;  /* 0x003c740001057983 */ /* 0x000f280000300800 */
[----:B------:R-:W4:Y:S04]  /*67b00*/  LDL.LU R8, [R1+0x3c70] ;  /* 0x003c700001087983 */ /* 0x000f280000300800 */
[----:B------:R-:W4:Y:S04]  /*67b10*/  LDL.LU R9, [R1+0x3c6c] ;  /* 0x003c6c0001097983 */ /* 0x000f280000300800 */
[----:B------:R-:W4:Y:S01]  /*67b20*/  LDL.LU R141, [R1+0x172c] ;  /* 0x00172c00018d7983 */ /* 0x000f220000300800 */
        /* <DEDUP_REMOVED lines=12> */
[----:B------:R-:W-:Y:S01]  /*67bf0*/  LDS R15, [R21+UR9+0x26980] ;  /* 0x02698009150f7984 */ /* 0x000fe20008000800 */
[C---:B------:R-:W-:Y:S01]  /*67c00*/  HMMA.1688.F32.TF32 R64, R36.reuse, R66, R232 ;  /* 0x000000422440723c */ /* 0x040fe200000810e8 */
[----:B------:R-:W-:Y:S01]  /*67c10*/  IMAD.MOV.U32 R233, RZ, RZ, R2 ;  /* 0x000000ffffe97224 */ /* 0x000fe200078e0002 */
[----:B------:R-:W-:Y:S01]  /*67c20*/  MOV R235, R252 ;  /* 0x000000fc00eb7202 */ /* 0x000fe20000000f00 */
[----:B------:R-:W-:Y:S01]  /*67c30*/  IMAD.MOV.U32 R234, RZ, RZ, R3 ;  /* 0x000000ffffea7224 */ /* 0x000fe200078e0003 */
[----:B------:R-:W-:Y:S04]  /*67c40*/  LDS R240, [R0+UR9+0x26100] ;  /* 0x0261000900f07984 */ /* 0x000fe80008000800 */
[----:B------:R-:W-:Y:S01]  /*67c50*/  HMMA.1688.F32.TF32 R60, R36, R62, R216 ;  /* 0x0000003e243c723c */ /* 0x000fe200000810d8 */
[----:B------:R-:W-:Y:S04]  /*67c60*/  LDS R242, [R0+UR9+0x26900] ;  /* 0x0269000900f27984 */ /* 0x000fe80008000800 */
[----:B------:R-:W-:Y:S01]  /*67c70*/  LDS R10, [R0+UR9+0x26980] ;  /* 0x02698009000a7984 */ /* 0x000fe20008000800 */
[----:B--2---:R-:W-:-:S03]  /*67c80*/  IMAD.MOV.U32 R231, RZ, RZ, R12 ;  /* 0x000000ffffe77224 */ /* 0x004fc600078e000c */
[----:B------:R-:W-:Y:S01]  /*67c90*/  LDS R12, [R20+UR9+0x26180] ;  /* 0x02618009140c7984 */ /* 0x000fe20008000800 */
[----:B---3--:R-:W-:-:S03]  /*67ca0*/  MOV R230, R13 ;  /* 0x0000000d00e67202 */ /* 0x008fc60000000f00 */
[----:B------:R-:W-:Y:S01]  /*67cb0*/  LDS R13, [R21+UR9+0x26180] ;  /* 0x02618009150d7984 */ /* 0x000fe20008000800 */
[----:B----4-:R-:W-:Y:S02]  /*67cc0*/  IMAD.MOV.U32 R229, RZ, RZ, R16 ;  /* 0x000000ffffe57224 */ /* 0x010fe400078e0010 */
[----:B-1----:R-:W-:Y:S02]  /*67cd0*/  IMAD.MOV.U32 R27, RZ, RZ, R4 ;  /* 0x000000ffff1b7224 */ /* 0x002fe400078e0004 */
[----:B------:R-:W-:Y:S01]  /*67ce0*/  LDS R4, [R20+UR9+0x26100] ;  /* 0x0261000914047984 */ /* 0x000fe20008000800 */
[----:B------:R-:W-:-:S03]  /*67cf0*/  MOV R26, R5 ;  /* 0x00000005001a7202 */ /* 0x000fc60000000f00 */
[----:B------:R-:W-:Y:S01]  /*67d00*/  LDS R5, [R21+UR9+0x26100] ;  /* 0x0261000915057984 */ /* 0x000fe20008000800 */
[----:B------:R-:W-:-:S03]  /*67d10*/  IMAD.MOV.U32 R24, RZ, RZ, R9 ;  /* 0x000000ffff187224 */ /* 0x000fc600078e0009 */
[----:B------:R-:W-:Y:S04]  /*67d20*/  LDS R9, [R17+UR9+0x26180] ;  /* 0x0261800911097984 */ /* 0x000fe80008000800 */
[----:B------:R-:W1:Y:S04]  /*67d30*/  LDSM.16.M88.4 R16, [R141+UR10+0x80] ;  /* 0x0000800a8d10783b */ /* 0x000e680008000200 */
[----:B------:R-:W2:Y:S01]  /*67d40*/  LDSM.16.M88.4 R20, [R141+UR10+0x880] ;  /* 0x0008800a8d14783b */ /* 0x000ea20008000200 */
[----:B------:R-:W-:Y:S02]  /*67d50*/  IMAD.MOV.U32 R25, RZ, RZ, R8 ;  /* 0x000000ffff197224 */ /* 0x000fe400078e0008 */
[----:B------:R-:W-:Y:S01]  /*67d60*/  IMAD.MOV.U32 R228, RZ, RZ, R144 ;  /* 0x000000ffffe47224 */ /* 0x000fe200078e0090 */
[----:B------:R-:W3:Y:S01]  /*67d70*/  LDS R8, [R0+UR9+0x26180] ;  /* 0x0261800900087984 */ /* 0x000ee20008000800 */
[----:B------:R-:W-:-:S03]  /*67d80*/  IMAD.MOV.U32 R224, RZ, RZ, R152 ;  /* 0x000000ffffe07224 */ /* 0x000fc600078e0098 */
[C---:B------:R-:W-:Y:S01]  /*67d90*/  HMMA.1688.F32.TF32 R168, R36.reuse, R106, R24 ;  /* 0x0000006a24a8723c */ /* 0x040fe20000081018 */
[----:B------:R-:W4:Y:S04]  /*67da0*/  LDS R144, [R0+UR9+0x26000] ;  /* 0x0260000900907984 */ /* 0x000f280008000800 */
[----:B------:R-:W3:Y:S03]  /*67db0*/  LDS R152, [R0+UR9+0x26080] ;  /* 0x0260800900987984 */ /* 0x000ee60008000800 */
[C---:B------:R-:W-:Y:S08]  /*67dc0*/  HMMA.1688.F32.TF32 R28, R36.reuse, R110, R228 ;  /* 0x0000006e241c723c */ /* 0x040ff000000810e4 */
[C---:B------:R-:W-:Y:S01]  /*67dd0*/  HMMA.1688.F32.TF32 R24, R36.reuse, R114, R224 ;  /* 0x000000722418723c */ /* 0x040fe200000810e0 */
[----:B-1----:R-:W-:Y:S04]  /*67de0*/  STL [R1+0x3a40], R18 ;  /* 0x003a401201007387 */ /* 0x002fe80000100800 */
[----:B------:R-:W-:Y:S04]  /*67df0*/  STL [R1+0x3a3c], R19 ;  /* 0x003a3c1301007387 */ /* 0x000fe80000100800 */
[----:B--2---:R-:W-:Y:S04]  /*67e00*/  STL [R1+0x3a48], R22 ;  /* 0x003a481601007387 */ /* 0x004fe80000100800 */
        /* <DEDUP_REMOVED lines=16> */
[----:B------:R1:W-:Y:S04]  /*67f10*/  STL.64 [R1+0xaf8], R26 ;  /* 0x000af81a01007387 */ /* 0x0003e80000100a00 */
[----:B------:R-:W3:Y:S04]  /*67f20*/  LDL.LU R2, [R1+0x3c68] ;  /* 0x003c680001027983 */ /* 0x000ee80000300800 */
        /* <DEDUP_REMOVED lines=50> */
[C---:B--2---:R-:W-:Y:S08]  /*68250*/  HMMA.1688.F32.TF32 R236, R36.reuse, R162, R236 ;  /* 0x000000a224ec723c */ /* 0x044ff000000810ec */
[C---:B------:R-:W-:Y:S08]  /*68260*/  HMMA.1688.F32.TF32 R28, R36.reuse, R138, R28 ;  /* 0x0000008a241c723c */ /* 0x040ff0000008101c */
[C---:B------:R-:W-:Y:S08]  /*68270*/  HMMA.1688.F32.TF32 R176, R36.reuse, R130, R176 ;  /* 0x0000008224b0723c */ /* 0x040ff000000810b0 */
[----:B------:R-:W-:Y:S11]  /*68280*/  HMMA.1688.F32.TF32 R180, R36, R134, R180 ;  /* 0x0000008624b4723c */ /* 0x000ff600000810b4 */
[----:B------:R-:W-:Y:S01]  /*68290*/  IMAD.MOV.U32 R3, RZ, RZ, R178 ;  /* 0x000000ffff037224 */ /* 0x000fe200078e00b2 */
[----:B------:R1:W-:Y:S01]  /*682a0*/  STL [R1+0xae0], R176 ;  /* 0x000ae0b001007387 */ /* 0x0003e20000100800 */
[----:B------:R-:W-:Y:S01]  /*682b0*/  IMAD.MOV.U32 R2, RZ, RZ, R179 ;  /* 0x000000ffff027224 */ /* 0x000fe200078e00b3 */
[----:B------:R-:W-:-:S02]  /*682c0*/  MOV R252, R177 ;  /* 0x000000b100fc7202 */ /* 0x000fc40000000f00 */
[----:B------:R-:W2:Y:S04]  /*682d0*/  LDL.LU.64 R178, [R1+0x3c58] ;  /* 0x003c580001b27983 */ /* 0x000ea80000300a00 */
[----:B-1----:R-:W2:Y:S01]  /*682e0*/  LDL.LU.64 R176, [R1+0x3c50] ;  /* 0x003c500001b07983 */ /* 0x002ea20000300a00 */
[C---:B------:R-:W-:Y:S03]  /*682f0*/  HMMA.1688.F32.TF32 R24, R36.reuse, R142, R24 ;  /* 0x0000008e2418723c */ /* 0x040fe60000081018 */
[----:B------:R-:W-:Y:S04]  /*68300*/  STL.64 [R1+0xad0], R180 ;  /* 0x000ad0b401007387 */ /* 0x000fe80000100a00 */
[----:B------:R1:W-:Y:S01]  /*68310*/  STL.64 [R1+0xad8], R182 ;  /* 0x000ad8b601007387 */ /* 0x0003e20000100a00 */
[----:B------:R-:W-:Y:S03]  /*68320*/  HMMA.1688.F32.TF32 R36, R36, R166, R244 ;  /* 0x000000a62424723c */ /* 0x000fe600000810f4 */
[----:B-1----:R-:W3:Y:S04]  /*68330*/  LDL.LU.64 R182, [R1+0x3c48] ;  /* 0x003c480001b67983 */ /* 0x002ee80000300a00 */
[----:B------:R-:W3:Y:S04]  /*68340*/  LDL.LU.64 R180, [R1+0x3c40] ;  /* 0x003c400001b47983 */ /* 0x000ee80000300a00 */
[----:B------:R-:W-:Y:S04]  /*68350*/  STL.64 [R1+0xac0], R28 ;  /* 0x000ac01c01007387 */ /* 0x000fe80000100a00 */
[----:B------:R1:W-:Y:S04]  /*68360*/  STL.64 [R1+0xac8], R30 ;  /* 0x000ac81e01007387 */ /* 0x0003e80000100a00 */
[----:B-1----:R-:W4:Y:S04]  /*68370*/  LDL.LU.64 R30, [R1+0x3c38] ;  /* 0x003c3800011e7983 */ /* 0x002f280000300a00 */
[----:B------:R-:W4:Y:S04]  /*68380*/  LDL.LU.64 R28, [R1+0x3c30] ;  /* 0x003c3000011c7983 */ /* 0x000f280000300a00 */
        /* <DEDUP_REMOVED lines=8> */
[----:B------:R1:W-:Y:S04]  /*68410*/  STL.64 [R1+0x3b08], R160 ;  /* 0x003b08a001007387 */ /* 0x0003e80000100a00 */
[----:B-1----:R-:W3:Y:S04]  /*68420*/  LDL.LU R160, [R1+0xb70] ;  /* 0x000b700001a07983 */ /* 0x002ee80000300800 */
[----:B------:R-:W3:Y:S04]  /*68430*/  LDL.LU R161, [R1+0xb74] ;  /* 0x000b740001a17983 */ /* 0x000ee80000300800 */
[----:B------:R-:W3:Y:S04]  /*68440*/  LDL.LU R162, [R1+0xb78] ;  /* 0x000b780001a27983 */ /* 0x000ee80000300800 */
[----:B------:R-:W3:Y:S04]  /*68450*/  LDL.LU R163, [R1+0xb7c] ;  /* 0x000b7c0001a37983 */ /* 0x000ee80000300800 */
[----:B------:R-:W3:Y:S04]  /*68460*/  LDL.LU.64 R246, [R1+0x3c08] ;  /* 0x003c080001f67983 */ /* 0x000ee80000300a00 */
[----:B------:R-:W3:Y:S04]  /*68470*/  LDL.LU.64 R244, [R1+0x3c00] ;  /* 0x003c000001f47983 */ /* 0x000ee80000300a00 */
[----:B------:R1:W-:Y:S04]  /*68480*/  STL.64 [R1+0xa90], R36 ;  /* 0x000a902401007387 */ /* 0x0003e80000100a00 */
[----:B------:R1:W-:Y:S04]  /*68490*/  STL.64 [R1+0xa98], R38 ;  /* 0x000a982601007387 */ /* 0x0003e80000100a00 */
[----:B-1----:R-:W3:Y:S04]  /*684a0*/  LDL.LU R36, [R1+0xd00] ;  /* 0x000d000001247983 */ /* 0x002ee80000300800 */
[----:B------:R-:W3:Y:S04]  /*684b0*/  LDL.LU R37, [R1+0xd04] ;  /* 0x000d040001257983 */ /* 0x000ee80000300800 */
[----:B------:R-:W3:Y:S04]  /*684c0*/  LDL.LU R38, [R1+0xd08] ;  /* 0x000d080001267983 */ /* 0x000ee80000300800 */
[----:B------:R-:W3:Y:S04]  /*684d0*/  LDL.LU R39, [R1+0xd0c] ;  /* 0x000d0c0001277983 */ /* 0x000ee80000300800 */
[----:B------:R3:W-:Y:S01]  /*684e0*/  STL.64 [R1+0x3b10], R164 ;  /* 0x003b10a401007387 */ /* 0x0007e20000100a00 */
[-C--:B------:R-:W-:Y:S08]  /*684f0*/  HMMA.1688.F32.TF32 R32, R8, R16.reuse, R32 ;  /* 0x000000100820723c */ /* 0x080ff00000081020 */
[-C--:B--2---:R-:W-:Y:S08]  /*68500*/  HMMA.1688.F32.TF32 R24, R4, R16.reuse, R24 ;  /* 0x000000100418723c */ /* 0x084ff00000081018 */
[-C--:B---3--:R-:W-:Y:S08]  /*68510*/  HMMA.1688.F32.TF32 R164, R144, R16.reuse, R36 ;  /* 0x0000001090a4723c */ /* 0x088ff00000081024 */
[-C--:B------:R-:W-:Y:S11]  /*68520*/  HMMA.1688.F32.TF32 R36, R148, R16.reuse, R160 ;  /* 0x000000109424723c */ /* 0x080ff600000810a0 */
[----:B------:R-:W-:Y:S01]  /*68530*/  STL.64 [R1+0xc10], R164 ;  /* 0x000c10a401007387 */ /* 0x000fe20000100a00 */
[-C--:B------:R-:W-:Y:S03]  /*68540*/  HMMA.1688.F32.TF32 R160, R156, R16.reuse, R216 ;  /* 0x000000109ca0723c */ /* 0x080fe600000810d8 */
[----:B------:R1:W-:Y:S04]  /*68550*/  STL.64 [R1+0xc18], R166 ;  /* 0x000c18a601007387 */ /* 0x0003e80000100a00 */
[----:B------:R-:W-:Y:S04]  /*68560*/  STL.64 [R1+0xe10], R36 ;  /* 0x000e102401007387 */ /* 0x000fe80000100a00 */
[----:B------:R2:W-:Y:S01]  /*68570*/  STL.64 [R1+0xe18], R38 ;  /* 0x000e182601007387 */ /* 0x0005e20000100a00 */
[-C--:B-1----:R-:W-:Y:S08]  /*68580*/  HMMA.1688.F32.TF32 R164, R152, R16.reuse, R168 ;  /* 0x0000001098a4723c */ /* 0x082ff000000810a8 */
[-C--:B--2---:R-:W-:Y:S11]  /*68590*/  HMMA.1688.F32.TF32 R36, R240, R16.reuse, R232 ;  /* 0x00000010f024723c */ /* 0x084ff600000810e8 */
        /* <DEDUP_REMOVED lines=9> */
[-C--:B----4-:R-:W-:Y:S03]  /*68630*/  HMMA.1688.F32.TF32 R28, R4, R20.reuse, R28 ;  /* 0x00000014041c723c */ /* 0x090fe6000008101c */
[----:B------:R-:W-:Y:S05]  /*68640*/  LDSM.16.M88.4 R36, [R141+UR10+0x2880] ;  /* 0x0028800a8d24783b */ /* 0x000fea0008000200 */
[----:B-1----:R-:W-:Y:S01]  /*68650*/  HMMA.1688.F32.TF32 R24, R144, R20, R248 ;  /* 0x000000149018723c */ /* 0x002fe200000810f8 */
[----:B------:R-:W-:Y:S04]  /*68660*/  STL.64 [R1+0xcb0], R32 ;  /* 0x000cb02001007387 */ /* 0x000fe80000100a00 */
[----:B------:R-:W-:Y:S04]  /*68670*/  STL.64 [R1+0xcb8], R34 ;  /* 0x000cb82201007387 */ /* 0x000fe80000100a00 */
[----:B------:R-:W-:Y:S04]  /*68680*/  STL.64 [R1+0xf90], R16 ;  /* 0x000f901001007387 */ /* 0x000fe80000100a00 */
[----:B------:R1:W-:Y:S06]  /*68690*/  STL.64 [R1+0xf98], R18 ;  /* 0x000f981201007387 */ /* 0x0003ec0000100a00 */
[----:B-1----:R-:W-:-:S02]  /*686a0*/  IMAD.MOV.U32 R19, RZ, RZ, R27 ;  /* 0x000000ffff137224 */ /* 0x002fc400078e001b */
[----:B------:R-:W-:-:S03]  /*686b0*/  IMAD.MOV.U32 R18, RZ, RZ, R26 ;  /* 0x000000ffff127224 */ /* 0x000fc600078e001a */
[----:B------:R-:W-:Y:S04]  /*686c0*/  STL [R1+0x3a58], R19 ;  /* 0x003a581301007387 */ /* 0x000fe80000100800 */
[----:B------:R1:W-:Y:S02]  /*686d0*/  STL [R1+0x3a54], R18 ;  /* 0x003a541201007387 */ /* 0x0003e40000100800 */
[----:B-1----:R-:W-:Y:S01]  /*686e0*/  HMMA.1688.F32.TF32 R16, R148, R20, R228 ;  /* 0x000000149410723c */ /* 0x002fe200000810e4 */
[----:B------:R-:W-:Y:S01]  /*686f0*/  IMAD.MOV.U32 R22, RZ, RZ, R24 ;  /* 0x000000ffff167224 */ /* 0x000fe200078e0018 */
[----:B------:R-:W-:-:S04]  /*68700*/  MOV R23, R25 ;  /* 0x0000001900177202 */ /* 0x000fc80000000f00 */
[----:B------:R-:W-:Y:S02]  /*68710*/  STL [R1+0x3a50], R22 ;  /* 0x003a501601007387 */ /* 0x000fe40000100800 */
[-C--:B------:R-:W-:Y:S02]  /*68720*/  HMMA.1688.F32.TF32 R32, R152, R20.reuse, R224 ;  /* 0x000000149820723c */ /* 0x080fe400000810e0 */
[----:B------:R-:W-:Y:S06]  /*68730*/  STL [R1+0x3a4c], R23 ;  /* 0x003a4c1701007387 */ /* 0x000fec0000100800 */
[-C--:B------:R-:W-:Y:S03]  /*68740*/  HMMA.1688.F32.TF32 R24, R156, R20.reuse, R220 ;  /* 0x000000149c18723c */ /* 0x080fe600000810dc */
[----:B------:R-:W-:Y:S04]  /*68750*/  STL.64 [R1+0xda0], R16 ;  /* 0x000da01001007387 */ /* 0x000fe80000100a00 */
[----:B------:R1:W-:Y:S02]  /*68760*/  STL.64 [R1+0xda8], R18 ;  /* 0x000da81201007387 */ /* 0x0003e40000100a00 */
[-C--:B-1----:R-:W-:Y:S02]  /*68770*/  HMMA.1688.F32.TF32 R16, R240, R20.reuse, R244 ;  /* 0x00000014f010723c */ /* 0x082fe400000810f4 */
[----:B------:R-:W-:Y:S04]  /*68780*/  STL.64 [R1+0xa40], R32 ;  /* 0x000a402001007387 */ /* 0x000fe80000100a00 */
[----:B------:R-:W-:Y:S04]  /*68790*/  STL.64 [R1+0xa48], R34 ;  /* 0x000a482201007387 */ /* 0x000fe80000100a00 */
[----:B------:R-:W-:Y:S04]  /*687a0*/  STL.64 [R1+0xe30], R24 ;  /* 0x000e301801007387 */ /* 0x000fe80000100a00 */
[----:B------:R1:W-:Y:S04]  /*687b0*/  STL.64 [R1+0xe38], R26 ;  /* 0x000e381a01007387 */ /* 0x0003e80000100a00 */
[----:B------:R-:W-:Y:S04]  /*687c0*/  LDSM.16.M88.4 R32, [R141+UR10+0x2080] ;  /* 0x0020800a8d20783b */ /* 0x000fe80008000200 */
[----:B------:R-:W-:Y:S01]  /*687d0*/  STL.64 [R1+0xa70], R16 ;  /* 0x000a701001007387 */ /* 0x000fe20000100a00 */
[-C--:B-1----:R-:W-:Y:S03]  /*687e0*/  HMMA.1688.F32.TF32 R24, R8, R20.reuse, R92 ;  /* 0x000000140818723c */ /* 0x082fe6000008105c */
[----:B------:R1:W-:Y:S05]  /*687f0*/  STL.64 [R1+0xa78], R18 ;  /* 0x000a781201007387 */ /* 0x0003ea0000100a00 */
[----:B-1----:R-:W-:Y:S01]  /*68800*/  HMMA.1688.F32.TF32 R16, R12, R20, R100 ;  /* 0x000000140c10723c */ /* 0x002fe20000081064 */
[----:B------:R-:W-:Y:S04]  /*68810*/  STL.64 [R1+0xe70], R28 ;  /* 0x000e701c01007387 */ /* 0x000fe80000100a00 */
[----:B------:R-:W-:Y:S04]  /*68820*/  STL.64 [R1+0xe78], R30 ;  /* 0x000e781e01007387 */ /* 0x000fe80000100a00 */
[----:B------:R-:W2:Y:S04]  /*68830*/  LDL.LU R220, [R1+0x20] ;  /* 0x0000200001dc7983 */ /* 0x000ea80000300800 */
[----:B------:R-:W-:Y:S04]  /*68840*/  STL.64 [R1+0xc40], R24 ;  /* 0x000c401801007387 */ /* 0x000fe80000100a00 */
[----:B------:R-:W-:Y:S04]  /*68850*/  STL.64 [R1+0xc48], R26 ;  /* 0x000c481a01007387 */ /* 0x000fe80000100a00 */
[----:B------:R-:W-:Y:S04]  /*68860*/  STL.64 [R1+0xeb0], R16 ;  /* 0x000eb01001007387 */ /* 0x000fe80000100a00 */
        /* <DEDUP_REMOVED lines=42> */
[----:B-1----:R-:W-:Y:S04]  /*68b10*/  STL [R1+0x3a60], R26 ;  /* 0x003a601a01007387 */ /* 0x002fe80000100800 */
[----:B------:R-:W-:Y:S04]  /*68b20*/  STL [R1+0x3a5c], R27 ;  /* 0x003a5c1b01007387 */ /* 0x000fe80000100800 */
[----:B------:R-:W-:Y:S04]  /*68b30*/  STL [R1+0x3a68], R30 ;  /* 0x003a681e01007387 */ /* 0x000fe80000100800 */
[----:B------:R-:W-:Y:S04]  /*68b40*/  STL [R1+0x3a64], R31 ;  /* 0x003a641f01007387 */ /* 0x000fe80000100800 */
[----:B------:R-:W-:Y:S04]  /*68b50*/  STL [R1+0x38f4], R34 ;  /* 0x0038f42201007387 */ /* 0x000fe80000100800 */
[----:B------:R-:W-:Y:S04]  /*68b60*/  STL [R1+0x38f0], R35 ;  /* 0x0038f02301007387 */ /* 0x000fe80000100800 */
[----:B------:R-:W-:Y:S04]  /*68b70*/  STL [R1+0x38ec], R38 ;  /* 0x0038ec2601007387 */ /* 0x000fe80000100800 */
[----:B------:R1:W-:Y:S01]  /*68b80*/  STL [R1+0x38e8], R39 ;  /* 0x0038e82701007387 */ /* 0x0003e20000100800 */
[-C--:B--2---:R-:W-:Y:S08]  /*68b90*/  HMMA.1688.F32.TF32 R92, R144, R24.reuse, R96 ;  /* 0x00000018905c723c */ /* 0x084ff00000081060 */
[----:B---3--:R-:W-:Y:S11]  /*68ba0*/  HMMA.1688.F32.TF32 R96, R148, R24, R164 ;  /* 0x000000189460723c */ /* 0x008ff600000810a4 */
[----:B------:R-:W-:Y:S01]  /*68bb0*/  IMAD.MOV.U32 R19, RZ, RZ, R92 ;  /* 0x000000ffff137224 */ /* 0x000fe200078e005c */
[----:B------:R-:W-:Y:S01]  /*68bc0*/  MOV R18, R93 ;  /* 0x0000005d00127202 */ /* 0x000fe20000000f00 */
[----:B------:R-:W-:-:S02]  /*68bd0*/  IMAD.MOV.U32 R22, RZ, RZ, R94 ;  /* 0x000000ffff167224 */ /* 0x000fc400078e005e */
[----:B------:R-:W-:Y:S02]  /*68be0*/  IMAD.MOV.U32 R23, RZ, RZ, R95 ;  /* 0x000000ffff177224 */ /* 0x000fe400078e005f */
[----:B----4-:R-:W-:-:S15]  /*68bf0*/  HMMA.1688.F32.TF32 R92, R152, R24, R160 ;  /* 0x00000018985c723c */ /* 0x010fde00000810a0 */
[----:B------:R-:W-:-:S04]  /*68c00*/  NOP ;  /* 0x0000000000007918 */ /* 0x000fc80000000000 */
[----:B------:R-:W-:Y:S01]  /*68c10*/  STL [R1+0x874], R93 ;  /* 0x0008745d01007387 */ /* 0x000fe20000100800 */
[----:B-1----:R-:W-:-:S03]  /*68c20*/  IMAD.MOV.U32 R39, RZ, RZ, R92 ;  /* 0x000000ffff277224 */ /* 0x002fc600078e005c */
[----:B------:R-:W-:Y:S04]  /*68c30*/  STL.64 [R1+0xd10], R96 ;  /* 0x000d106001007387 */ /* 0x000fe80000100a00 */
[----:B------:R-:W-:Y:S04]  /*68c40*/  STL.64 [R1+0xd18], R98 ;  /* 0x000d186201007387 */ /* 0x000fe80000100a00 */
[----:B------:R1:W-:Y:S02]  /*68c50*/  STL.64 [R1+0x878], R94 ;  /* 0x0008785e01007387 */ /* 0x0003e40000100a00 */
[-C--:B-1----:R-:W-:Y:S02]  /*68c60*/  HMMA.1688.F32.TF32 R92, R156, R24.reuse, R168 ;  /* 0x000000189c5c723c */ /* 0x082fe400000810a8 */
[----:B------:R-:W-:Y:S06]  /*68c70*/  STL [R1+0x3900], R39 ;  /* 0x0039002701007387 */ /* 0x000fec0000100800 */
[-C--:B------:R-:W-:Y:S08]  /*68c80*/  HMMA.1688.F32.TF32 R100, R240, R24.reuse, R216 ;  /* 0x00000018f064723c */ /* 0x080ff000000810d8 */
[-C--:B------:R-:W-:Y:S03]  /*68c90*/  HMMA.1688.F32.TF32 R96, R4, R24.reuse, R180 ;  /* 0x000000180460723c */ /* 0x080fe600000810b4 */
[----:B------:R-:W-:Y:S04]  /*68ca0*/  STL.64 [R1+0xdd0], R92 ;  /* 0x000dd05c01007387 */ /* 0x000fe80000100a00 */
[----:B------:R1:W-:Y:S02]  /*68cb0*/  STL.64 [R1+0xdd8], R94 ;  /* 0x000dd85e01007387 */ /* 0x0003e40000100a00 */
[-C--:B-1----:R-:W-:Y:S08]  /*68cc0*/  HMMA.1688.F32.TF32 R92, R8, R24.reuse, R44 ;  /* 0x00000018085c723c */ /* 0x082ff0000008102c */
[----:B------:R-:W-:Y:S08]  /*68cd0*/  HMMA.1688.F32.TF32 R24, R12, R24, R76 ;  /* 0x000000180c18723c */ /* 0x000ff0000008104c */
[-C--:B------:R-:W-:Y:S01]  /*68ce0*/  HMMA.1688.F32.TF32 R44, R144, R28.reuse, R232 ;  /* 0x0000001c902c723c */ /* 0x080fe200000810e8 */
[----:B------:R-:W-:Y:S04]  /*68cf0*/  STL.64 [R1+0x880], R100 ;  /* 0x0008806401007387 */ /* 0x000fe80000100a00 */
[----:B------:R-:W-:Y:S04]  /*68d00*/  STL.64 [R1+0x888], R102 ;  /* 0x0008886601007387 */ /* 0x000fe80000100a00 */
[----:B------:R-:W-:Y:S04]  /*68d10*/  STL.64 [R1+0xe40], R96 ;  /* 0x000e406001007387 */ /* 0x000fe80000100a00 */
[----:B------:R-:W-:Y:S04]  /*68d20*/  STL.64 [R1+0xe48], R98 ;  /* 0x000e486201007387 */ /* 0x000fe80000100a00 */
[----:B------:R-:W-:Y:S04]  /*68d30*/  STL.64 [R1+0xa60], R92 ;  /* 0x000a605c01007387 */ /* 0x000fe80000100a00 */
[----:B------:R-:W-:Y:S04]  /*68d40*/  STL.64 [R1+0xa68], R94 ;  /* 0x000a685e01007387 */ /* 0x000fe80000100a00 */
[----:B------:R-:W-:Y:S04]  /*68d50*/  STL.64 [R1+0xe80], R24 ;  /* 0x000e801801007387 */ /* 0x000fe80000100a00 */
[----:B------:R1:W-:Y:S01]  /*68d60*/  STL.64 [R1+0xe88], R26 ;  /* 0x000e881a01007387 */ /* 0x0003e20000100a00 */
[----:B------:R-:W-:Y:S01]  /*68d70*/  HMMA.1688.F32.TF32 R76, R152, R28, R228 ;  /* 0x0000001c984c723c */ /* 0x000fe200000810e4 */
[----:B------:R-:W-:Y:S01]  /*68d80*/  MOV R30, R44 ;  /* 0x0000002c001e7202 */ /* 0x000fe20000000f00 */
[----:B------:R-:W-:-:S02]  /*68d90*/  IMAD.MOV.U32 R31, RZ, RZ, R45 ;  /* 0x000000ffff1f7224 */ /* 0x000fc400078e002d */
[----:B-1----:R-:W-:Y:S02]  /*68da0*/  IMAD.MOV.U32 R26, RZ, RZ, R46 ;  /* 0x000000ffff1a7224 */ /* 0x002fe400078e002e */
[----:B------:R-:W-:-:S05]  /*68db0*/  IMAD.MOV.U32 R27, RZ, RZ, R47 ;  /* 0x000000ffff1b7224 */ /* 0x000fca00078e002f */
[----:B------:R1:W-:Y:S01]  /*68dc0*/  STL.64 [R1+0x3b18], R26 ;  /* 0x003b181a01007387 */ /* 0x0003e20000100a00 */
[-C--:B------:R-:W-:Y:S08]  /*68dd0*/  HMMA.1688.F32.TF32 R44, R156, R28.reuse, R224 ;  /* 0x0000001c9c2c723c */ /* 0x080ff000000810e0 */
[----:B-1----:R-:W-:-:S15]  /*68de0*/  HMMA.1688.F32.TF32 R24, R148, R28, R248 ;  /* 0x0000001c9418723c */ /* 0x002fde00000810f8 */
        /* <DEDUP_REMOVED lines=9> */
[----:B-1----:R-:W-:Y:S01]  /*68e80*/  HMMA.1688.F32.TF32 R44, R8, R28, R48 ;  /* 0x0000001c082c723c */ /* 0x002fe20000081030 */
[----:B------:R-:W-:-:S02]  /*68e90*/  MOV R165, R104 ;  /* 0x0000006800a57202 */ /* 0x000fc40000000f00 */
[----:B------:R-:W-:Y:S04]  /*68ea0*/  STL.64 [R1+0x6d0], R24 ;  /* 0x0006d01801007387 */ /* 0x000fe80000100a00 */
[----:B------:R1:W-:Y:S04]  /*68eb0*/  STL.64 [R1+0x6d8], R26 ;  /* 0x0006d81a01007387 */ /* 0x0003e80000100a00 */
[----:B------:R2:W-:Y:S04]  /*68ec0*/  STL.64 [R1+0xe00], R76 ;  /* 0x000e004c01007387 */ /* 0x0005e80000100a00 */
[----:B------:R3:W-:Y:S01]  /*68ed0*/  STL.64 [R1+0xe08], R78 ;  /* 0x000e084e01007387 */ /* 0x0007e20000100a00 */
[----:B------:R-:W-:-:S02]  /*68ee0*/  IMAD.MOV.U32 R166, RZ, RZ, R117 ;  /* 0x000000ffffa67224 */ /* 0x000fc400078e0075 */
[----:B------:R-:W-:Y:S01]  /*68ef0*/  IMAD.MOV.U32 R167, RZ, RZ, R116 ;  /* 0x000000ffffa77224 */ /* 0x000fe200078e0074 */
[----:B------:R-:W-:Y:S04]  /*68f00*/  LDSM.16.M88.4 R48, [R141+UR10+0x4080] ;  /* 0x0040800a8d30783b */ /* 0x000fe80008000200 */
        /* <DEDUP_REMOVED lines=55> */
[----:B------:R-:W-:Y:S01]  /*69280*/  STL.64 [R1+0x3b20], R30 ;  /* 0x003b201e01007387 */ /* 0x000fe20000100a00 */
[----:B--2---:R-:W-:Y:S01]  /*69290*/  IMAD.MOV.U32 R76, RZ, RZ, R125 ;  /* 0x000000ffff4c7224 */ /* 0x004fe200078e007d */
[----:B------:R-:W-:Y:S01]  /*692a0*/  MOV R77, R124 ;  /* 0x0000007c004d7202 */ /* 0x000fe20000000f00 */
[----:B---3--:R-:W-:Y:S01]  /*692b0*/  IMAD.MOV.U32 R78, RZ, RZ, R121 ;  /* 0x000000ffff4e7224 */ /* 0x008fe200078e0079 */
[----:B------:R-:W-:Y:S01]  /*692c0*/  LDSM.16.M88.4 R44, [R141+UR10+0x3880] ;  /* 0x0038800a8d2c783b */ /* 0x000fe20008000200 */
[----:B------:R-:W-:-:S03]  /*692d0*/  IMAD.MOV.U32 R79, RZ, RZ, R120 ;  /* 0x000000ffff4f7224 */ /* 0x000fc600078e0078 */
[----:B------:R-:W-:Y:S08]  /*692e0*/  LDSM.16.M88.4 R80, [R141+UR10+0x8080] ;  /* 0x0080800a8d50783b */ /* 0x000ff00008000200 */
[----:B------:R-:W-:Y:S02]  /*692f0*/  IMAD.MOV.U32 R16, RZ, RZ, R27 ;  /* 0x000000ffff107224 */ /* 0x000fe400078e001b */
[----:B------:R-:W-:-:S03]  /*69300*/  IMAD.MOV.U32 R17, RZ, RZ, R26 ;  /* 0x000000ffff117224 */ /* 0x000fc600078e001a */
[----:B------:R-:W-:Y:S01]  /*69310*/  STL [R1+0x3694], R16 ;  /* 0x0036941001007387 */ /* 0x000fe20000100800 */
[----:B------:R-:W-:-:S03]  /*69320*/  MOV R21, R24 ;  /* 0x0000001800157202 */ /* 0x000fc60000000f00 */
[----:B------:R-:W-:Y:S01]  /*69330*/  STL [R1+0x3690], R17 ;  /* 0x0036901101007387 */ /* 0x000fe20000100800 */
[----:B------:R-:W-:-:S03]  /*69340*/  IMAD.MOV.U32 R20, RZ, RZ, R25 ;  /* 0x000000ffff147224 */ /* 0x000fc600078e0019 */
[----:B------:R1:W-:Y:S04]  /*69350*/  STL.64 [R1+0x3b28], R18 ;  /* 0x003b281201007387 */ /* 0x0003e80000100a00 */
[----:B------:R-:W-:Y:S04]  /*69360*/  STL [R1+0x368c], R20 ;  /* 0x00368c1401007387 */ /* 0x000fe80000100800 */
[----:B------:R-:W-:Y:S04]  /*69370*/  STL [R1+0x3688], R21 ;  /* 0x0036881501007387 */ /* 0x000fe80000100800 */
        /* <DEDUP_REMOVED lines=8> */
[-C--:B-1----:R-:W-:Y:S08]  /*69400*/  HMMA.1688.F32.TF32 R16, R156, R32.reuse, R96 ;  /* 0x000000209c10723c */ /* 0x082ff00000081060 */
[-C--:B--2---:R-:W-:Y:S01]  /*69410*/  HMMA.1688.F32.TF32 R24, R240, R32.reuse, R164 ;  /* 0x00000020f018723c */ /* 0x084fe200000810a4 */
[----:B------:R-:W-:Y:S04]  /*69420*/  STL.64 [R1+0x4f0], R20 ;  /* 0x0004f01401007387 */ /* 0x000fe80000100a00 */
[----:B------:R1:W-:Y:S06]  /*69430*/  STL.64 [R1+0x4f8], R22 ;  /* 0x0004f81601007387 */ /* 0x0003ec0000100a00 */
[----:B------:R-:W-:Y:S04]  /*69440*/  STL.64 [R1+0xcf0], R16 ;  /* 0x000cf01001007387 */ /* 0x000fe80000100a00 */
[----:B------:R2:W-:Y:S01]  /*69450*/  STL.64 [R1+0xcf8], R18 ;  /* 0x000cf81201007387 */ /* 0x0005e20000100a00 */
[-C--:B-1----:R-:W-:Y:S03]  /*69460*/  HMMA.1688.F32.TF32 R20, R4, R32.reuse, R172 ;  /* 0x000000200414723c */ /* 0x082fe600000810ac */
[----:B------:R-:W-:Y:S04]  /*69470*/  STL.64 [R1+0x680], R24 ;  /* 0x0006801801007387 */ /* 0x000fe80000100a00 */
[----:B------:R1:W-:Y:S01]  /*69480*/  STL.64 [R1+0x688], R26 ;  /* 0x0006881a01007387 */ /* 0x0003e20000100a00 */
[-C--:B--2---:R-:W-:Y:S01]  /*69490*/  HMMA.1688.F32.TF32 R16, R8, R32.reuse, R52 ;  /* 0x000000200810723c */ /* 0x084fe20000081034 */
[----:B------:R-:W-:Y:S01]  /*694a0*/  IMAD.MOV.U32 R96, RZ, RZ, R133 ;  /* 0x000000ffff607224 */ /* 0x000fe200078e0085 */
[----:B------:R-:W-:Y:S01]  /*694b0*/  MOV R97, R112 ;  /* 0x0000007000617202 */ /* 0x000fe20000000f00 */
[----:B------:R-:W-:Y:S01]  /*694c0*/  IMAD.MOV.U32 R98, RZ, RZ, R113 ;  /* 0x000000ffff627224 */ /* 0x000fe200078e0071 */
[----:B------:R-:W-:Y:S04]  /*694d0*/  LDSM.16.M88.4 R52, [R141+UR10+0x4880] ;  /* 0x0048800a8d34783b */ /* 0x000fe80008000200 */
[----:B-1----:R-:W-:Y:S03]  /*694e0*/  HMMA.1688.F32.TF32 R24, R12, R32, R84 ;  /* 0x000000200c18723c */ /* 0x002fe60000081054 */
[----:B------:R-:W-:Y:S04]  /*694f0*/  STL.64 [R1+0xd90], R20 ;  /* 0x000d901401007387 */ /* 0x000fe80000100a00 */
[----:B------:R1:W-:Y:S01]  /*69500*/  STL.64 [R1+0xd98], R22 ;  /* 0x000d981601007387 */ /* 0x0003e20000100a00 */
[----:B------:R-:W-:-:S03]  /*69510*/  IMAD.MOV.U32 R99, RZ, RZ, R128 ;  /* 0x000000ffff637224 */ /* 0x000fc600078e0080 */
[----:B------:R-:W-:Y:S04]  /*69520*/  LDSM.16.M88.4 R84, [R141+UR10+0x8880] ;  /* 0x0088800a8d54783b */ /* 0x000fe80008000200 */
[----:B------:R-:W-:Y:S01]  /*69530*/  STL.64 [R1+0x6f0], R16 ;  /* 0x0006f01001007387 */ /* 0x000fe20000100a00 */
[-C--:B-1----:R-:W-:Y:S03]  /*69540*/  HMMA.1688.F32.TF32 R20, R144, R36.reuse, R160 ;  /* 0x000000249014723c */ /* 0x082fe600000810a0 */
        /* <DEDUP_REMOVED lines=12> */
[-C--:B--2---:R-:W-:Y:S08]  /*69610*/  HMMA.1688.F32.TF32 R16, R240, R36.reuse, R236 ;  /* 0x00000024f010723c */ /* 0x084ff000000810ec */
[-C--:B-1----:R-:W-:Y:S01]  /*69620*/  HMMA.1688.F32.TF32 R24, R4, R36.reuse, R40 ;  /* 0x000000240418723c */ /* 0x082fe20000081028 */
[----:B------:R-:W1:Y:S04]  /*69630*/  LDSM.16.M88.4 R40, [R141+UR10+0x3080] ;  /* 0x0030800a8d28783b */ /* 0x000e680008000200 */
[----:B------:R-:W-:Y:S04]  /*69640*/  STL.64 [R1+0xca0], R20 ;  /* 0x000ca01401007387 */ /* 0x000fe80000100a00 */
[----:B------:R2:W-:Y:S04]  /*69650*/  STL.64 [R1+0xca8], R22 ;  /* 0x000ca81601007387 */ /* 0x0005e80000100a00 */
[----:B------:R-:W-:Y:S04]  /*69660*/  STL.64 [R1+0x500], R16 ;  /* 0x0005001001007387 */ /* 0x000fe80000100a00 */
[----:B------:R3:W-:Y:S01]  /*69670*/  STL.64 [R1+0x508], R18 ;  /* 0x0005081201007387 */ /* 0x0007e20000100a00 */
[-C--:B--2---:R-:W-:Y:S08]  /*69680*/  HMMA.1688.F32.TF32 R20, R8, R36.reuse, R72 ;  /* 0x000000240814723c */ /* 0x084ff00000081048 */
[----:B---3--:R-:W-:Y:S01]  /*69690*/  HMMA.1688.F32.TF32 R16, R12, R36, R88 ;  /* 0x000000240c10723c */ /* 0x008fe20000081058 */
[----:B------:R-:W-:Y:S04]  /*696a0*/  STL.64 [R1+0xd30], R24 ;  /* 0x000d301801007387 */ /* 0x000fe80000100a00 */
[----:B------:R-:W-:Y:S01]  /*696b0*/  STL.64 [R1+0xd38], R26 ;  /* 0x000d381a01007387 */ /* 0x000fe20000100a00 */
[----:B------:R-:W-:Y:S01]  /*696c0*/  IMAD.MOV.U32 R216, RZ, RZ, R132 ;  /* 0x000000ffffd87224 */ /* 0x000fe200078e0084 */
[----:B------:R-:W-:Y:S01]  /*696d0*/  MOV R217, R137 ;  /* 0x0000008900d97202 */ /* 0x000fe20000000f00 */
[----:B------:R-:W-:Y:S01]  /*696e0*/  IMAD.MOV.U32 R218, RZ, RZ, R136 ;  /* 0x000000ffffda7224 */ /* 0x000fe200078e0088 */
[----:B------:R-:W-:Y:S04]  /*696f0*/  LDSM.16.M88.4 R72, [R141+UR10+0x7080] ;  /* 0x0070800a8d48783b */ /* 0x000fe80008000200 */
[----:B------:R-:W-:Y:S04]  /*69700*/  STL.64 [R1+0x690], R20 ;  /* 0x0006901401007387 */ /* 0x000fe80000100a00 */
[----:B------:R-:W-:Y:S04]  /*69710*/  STL.64 [R1+0x698], R22 ;  /* 0x0006981601007387 */ /* 0x000fe80000100a00 */
[----:B-1----:R-:W-:Y:S04]  /*69720*/  STL [R1+0x38fc], R42 ;  /* 0x0038fc2a01007387 */ /* 0x002fe80000100800 */
[----:B------:R-:W-:Y:S04]  /*69730*/  STL.64 [R1+0xdc0], R16 ;  /* 0x000dc01001007387 */ /* 0x000fe80000100a00 */
[----:B------:R1:W-:Y:S01]  /*69740*/  STL.64 [R1+0xdc8], R18 ;  /* 0x000dc81201007387 */ /* 0x0003e20000100a00 */
[----:B------:R-:W-:-:S03]  /*69750*/  IMAD.MOV.U32 R219, RZ, RZ, R129 ;  /* 0x000000ffffdb7224 */ /* 0x000fc600078e0081 */
[----:B------:R-:W-:Y:S01]  /*69760*/  LDSM.16.M88.4 R88, [R141+UR10+0x9080] ;  /* 0x0090800a8d58783b */ /* 0x000fe20008000200 */
[-C--:B-1----:R-:W-:Y:S03]  /*69770*/  HMMA.1688.F32.TF32 R16, R144, R40.reuse, R248 ;  /* 0x000000289010723c */ /* 0x082fe600000810f8 */
[----:B------:R-:W-:Y:S05]  /*69780*/  STL [R1+0x38f8], R43 ;  /* 0x0038f82b01007387 */ /* 0x000fea0000100800 */
[-C--:B------:R-:W-:Y:S08]  /*69790*/  HMMA.1688.F32.TF32 R24, R148, R40.reuse, R228 ;  /* 0x000000289418723c */ /* 0x080ff000000810e4 */
[-C--:B------:R-:W-:Y:S03]  /*697a0*/  HMMA.1688.F32.TF32 R20, R152, R40.reuse, R224 ;  /* 0x000000289814723c */ /* 0x080fe600000810e0 */
[----:B------:R-:W-:Y:S04]  /*697b0*/  STL.64 [R1+0x440], R16 ;  /* 0x0004401001007387 */ /* 0x000fe80000100a00 */
[----:B------:R1:W-:Y:S02]  /*697c0*/  STL.64 [R1+0x448], R18 ;  /* 0x0004481201007387 */ /* 0x0003e40000100a00 */
[----:B-1----:R-:W-:Y:S02]  /*697d0*/  HMMA.1688.F32.TF32 R16, R156, R40, R220 ;  /* 0x000000289c10723c */ /* 0x002fe400000810dc */
[----:B------:R-:W-:Y:S04]  /*697e0*/  STL.64 [R1+0x8c0], R24 ;  /* 0x0008c01801007387 */ /* 0x000fe80000100a00 */
[----:B------:R1:W-:Y:S04]  /*697f0*/  STL.64 [R1+0x8c8], R26 ;  /* 0x0008c81a01007387 */ /* 0x0003e80000100a00 */
[----:B------:R-:W2:Y:S04]  /*69800*/  LDL.LU R228, [R1+0x620] ;  /* 0x0006200001e47983 */ /* 0x000ea80000300800 */
[----:B------:R-:W-:Y:S04]  /*69810*/  STL.64 [R1+0x460], R20 ;  /* 0x0004601401007387 */ /* 0x000fe80000100a00 */
[----:B------:R3:W-:Y:S04]  /*69820*/  STL.64 [R1+0x468], R22 ;  /* 0x0004681601007387 */ /* 0x0007e80000100a00 */
[----:B------:R-:W-:Y:S04]  /*69830*/  STL.64 [R1+0xc30], R16 ;  /* 0x000c301001007387 */ /* 0x000fe80000100a00 */
[----:B------:R4:W-:Y:S04]  /*69840*/  STL.64 [R1+0xc38], R18 ;  /* 0x000c381201007387 */ /* 0x0009e80000100a00 */
        /* <DEDUP_REMOVED lines=17> */
[----:B--2---:R-:W-:Y:S01]  /*69960*/  MOV R245, R132 ;  /* 0x0000008400f57202 */ /* 0x004fe20000000f00 */
[----:B---3--:R-:W-:-:S02]  /*69970*/  IMAD.MOV.U32 R244, RZ, RZ, R129 ;  /* 0x000000fffff47224 */ /* 0x008fc400078e0081 */
[----:B------:R-:W2:Y:S04]  /*69980*/  LDL.LU R129, [R1+0x3bd0] ;  /* 0x003bd00001817983 */ /* 0x000ea80000300800 */
        /* <DEDUP_REMOVED lines=20> */
[----:B------:R-:W2:Y:S04]  /*69ad0*/  LDL.LU R133, [R1+0x3bb0] ;  /* 0x003bb00001857983 */ /* 0x000ea80000300800 */
[----:B------:R-:W3:Y:S04]  /*69ae0*/  LDL.LU R132, [R1+0x3bac] ;  /* 0x003bac0001847983 */ /* 0x000ee80000300800 */
[----:B------:R-:W4:Y:S01]  /*69af0*/  LDL.LU R129, [R1+0x3ba8] ;  /* 0x003ba80001817983 */ /* 0x000f220000300800 */
[----:B------:R-:W-:-:S03]  /*69b00*/  IMAD.MOV.U32 R95, RZ, RZ, R128 ;  /* 0x000000ffff5f7224 */ /* 0x000fc600078e0080 */
        /* <DEDUP_REMOVED lines=16> */
[----:B------:R-:W-:Y:S01]  /*69c10*/  IMAD.MOV.U32 R222, RZ, RZ, R109 ;  /* 0x000000ffffde7224 */ /* 0x000fe200078e006d */
[-C--:B-1----:R-:W-:Y:S01]  /*69c20*/  HMMA.1688.F32.TF32 R24, R240, R40.reuse, R76 ;  /* 0x00000028f018723c */ /* 0x082fe2000008104c */
[----:B------:R-:W-:Y:S01]  /*69c30*/  IMAD.MOV.U32 R223, RZ, RZ, R140 ;  /* 0x000000ffffdf7224 */ /* 0x000fe200078e008c */
[----:B------:R-:W-:Y:S06]  /*69c40*/  LDSM.16.M88.4 R76, [R141+UR10+0x7880] ;  /* 0x0078800a8d4c783b */ /* 0x000fec0008000200 */
[-C--:B------:R-:W-:Y:S08]  /*69c50*/  HMMA.1688.F32.TF32 R20, R4, R40.reuse, R212 ;  /* 0x000000280414723c */ /* 0x080ff000000810d4 */
[----:B------:R-:W-:Y:S01]  /*69c60*/  HMMA.1688.F32.TF32 R16, R8, R40, R196 ;  /* 0x000000280810723c */ /* 0x000fe200000810c4 */
[----:B--2---:R-:W-:Y:S01]  /*69c70*/  IMAD.MOV.U32 R162, RZ, RZ, R133 ;  /* 0x000000ffffa27224 */ /* 0x004fe200078e0085 */
[----:B---3--:R-:W-:Y:S01]  /*69c80*/  MOV R161, R132 ;  /* 0x0000008400a17202 */ /* 0x008fe20000000f00 */
[----:B----4-:R-:W-:-:S02]  /*69c90*/  IMAD.MOV.U32 R160, RZ, RZ, R129 ;  /* 0x000000ffffa07224 */ /* 0x010fc400078e0081 */
[----:B------:R-:W2:Y:S04]  /*69ca0*/  LDL.LU R129, [R1+0x3ba0] ;  /* 0x003ba00001817983 */ /* 0x000ea80000300800 */
[----:B------:R-:W3:Y:S04]  /*69cb0*/  LDL.LU R132, [R1+0x3b9c] ;  /* 0x003b9c0001847983 */ /* 0x000ee80000300800 */
        /* <DEDUP_REMOVED lines=17> */
[----:B------:R-:W-:Y:S04]  /*69dd0*/  STL.64 [R1+0x4c0], R24 ;  /* 0x0004c01801007387 */ /* 0x000fe80000100a00 */
[----:B------:R1:W-:Y:S04]  /*69de0*/  STL.64 [R1+0x4c8], R26 ;  /* 0x0004c81a01007387 */ /* 0x0003e80000100a00 */
[----:B------:R-:W-:Y:S04]  /*69df0*/  STL.64 [R1+0xce0], R20 ;  /* 0x000ce01401007387 */ /* 0x000fe80000100a00 */
[----:B------:R1:W-:Y:S02]  /*69e00*/  STL.64 [R1+0xce8], R22 ;  /* 0x000ce81601007387 */ /* 0x0003e40000100a00 */
[----:B-1----:R-:W-:Y:S02]  /*69e10*/  HMMA.1688.F32.TF32 R24, R12, R40, R56 ;  /* 0x000000280c18723c */ /* 0x002fe40000081038 */
[----:B------:R-:W-:Y:S04]  /*69e20*/  STL.64 [R1+0x510], R16 ;  /* 0x0005101001007387 */ /* 0x000fe80000100a00 */
[----:B------:R1:W-:Y:S02]  /*69e30*/  STL.64 [R1+0x518], R18 ;  /* 0x0005181201007387 */ /* 0x0003e40000100a00 */
[-C--:B------:R-:W-:Y:S02]  /*69e40*/  HMMA.1688.F32.TF32 R20, R144, R44.reuse, R180 ;  /* 0x0000002c9014723c */ /* 0x080fe400000810b4 */
[----:B------:R-:W2:Y:S06]  /*69e50*/  LDSM.16.M88.4 R56, [R141+UR10+0x5080] ;  /* 0x0050800a8d38783b */ /* 0x000eac0008000200 */
[-C--:B-1----:R-:W-:Y:S01]  /*69e60*/  HMMA.1688.F32.TF32 R16, R148, R44.reuse, R100 ;  /* 0x0000002c9410723c */ /* 0x082fe20000081064 */
[----:B------:R-:W-:Y:S04]  /*69e70*/  LDSM.16.M88.4 R100, [R141+UR10+0xa880] ;  /* 0x00a8800a8d64783b */ /* 0x000fe80008000200 */
[----:B------:R-:W-:Y:S04]  /*69e80*/  STL.64 [R1+0xd70], R24 ;  /* 0x000d701801007387 */ /* 0x000fe80000100a00 */
[----:B------:R1:W-:Y:S04]  /*69e90*/  STL.64 [R1+0xd78], R26 ;  /* 0x000d781a01007387 */ /* 0x0003e80000100a00 */
[----:B------:R-:W-:Y:S04]  /*69ea0*/  STL.64 [R1+0x2b0], R20 ;  /* 0x0002b01401007387 */ /* 0x000fe80000100a00 */
[----:B------:R1:W-:Y:S02]  /*69eb0*/  STL.64 [R1+0x2b8], R22 ;  /* 0x0002b81601007387 */ /* 0x0003e40000100a00 */
[-C--:B-1----:R-:W-:Y:S02]  /*69ec0*/  HMMA.1688.F32.TF32 R24, R152, R44.reuse, R92 ;  /* 0x0000002c9818723c */ /* 0x082fe4000008105c */
[----:B------:R-:W-:Y:S04]  /*69ed0*/  STL.64 [R1+0x890], R16 ;  /* 0x0008901001007387 */ /* 0x000fe80000100a00 */
[----:B------:R1:W-:Y:S02]  /*69ee0*/  STL.64 [R1+0x898], R18 ;  /* 0x0008981201007387 */ /* 0x0003e40000100a00 */
[-C--:B------:R-:W-:Y:S02]  /*69ef0*/  HMMA.1688.F32.TF32 R20, R156, R44.reuse, R244 ;  /* 0x0000002c9c14723c */ /* 0x080fe400000810f4 */
[----:B------:R-:W-:Y:S06]  /*69f00*/  LDSM.16.M88.4 R92, [R141+UR10+0x9880] ;  /* 0x0098800a8d5c783b */ /* 0x000fec0008000200 */
        /* <DEDUP_REMOVED lines=9> */
[-C--:B------:R-:W-:Y:S08]  /*69fa0*/  HMMA.1688.F32.TF32 R20, R8, R44.reuse, R192 ;  /* 0x0000002c0814723c */ /* 0x080ff000000810c0 */
[----:B-1----:R-:W-:Y:S01]  /*69fb0*/  HMMA.1688.F32.TF32 R16, R12, R44, R60 ;  /* 0x0000002c0c10723c */ /* 0x002fe2000008103c */
[----:B------:R-:W1:Y:S04]  /*69fc0*/  LDSM.16.M88.4 R60, [R141+UR10+0x5880] ;  /* 0x0058800a8d3c783b */ /* 0x000e680008000200 */
[----:B------:R-:W-:Y:S04]  /*69fd0*/  STL.64 [R1+0xc90], R24 ;  /* 0x000c901801007387 */ /* 0x000fe80000100a00 */
[----:B------:R-:W-:Y:S04]  /*69fe0*/  STL.64 [R1+0xc98], R26 ;  /* 0x000c981a01007387 */ /* 0x000fe80000100a00 */
[----:B------:R-:W-:Y:S04]  /*69ff0*/  STL.64 [R1+0x3b38], R46 ;  /* 0x003b382e01007387 */ /* 0x000fe80000100a00 */
[----:B------:R-:W-:Y:S04]  /*6a000*/  STL.64 [R1+0x4e0], R20 ;  /* 0x0004e01401007387 */ /* 0x000fe80000100a00 */
[----:B------:R1:W-:Y:S04]  /*6a010*/  STL.64 [R1+0x4e8], R22 ;  /* 0x0004e81601007387 */ /* 0x0003e80000100a00 */
[----:B------:R-:W-:Y:S04]  /*6a020*/  STL.64 [R1+0xd00], R16 ;  /* 0x000d001001007387 */ /* 0x000fe80000100a00 */
[----:B------:R1:W-:Y:S02]  /*6a030*/  STL.64 [R1+0xd08], R18 ;  /* 0x000d081201007387 */ /* 0x0003e40000100a00 */
[-C--:B-1----:R-:W-:Y:S08]  /*6a040*/  HMMA.1688.F32.TF32 R20, R144, R48.reuse, R164 ;  /* 0x000000309014723c */ /* 0x082ff000000810a4 */
[-C--:B------:R-:W-:Y:S08]  /*6a050*/  HMMA.1688.F32.TF32 R16, R148, R48.reuse, R160 ;  /* 0x000000309410723c */ /* 0x080ff000000810a0 */
[-C--:B------:R-:W-:Y:S01]  /*6a060*/  HMMA.1688.F32.TF32 R24, R152, R48.reuse, R136 ;  /* 0x000000309818723c */ /* 0x080fe20000081088 */
[----:B------:R-:W-:Y:S04]  /*6a070*/  LDSM.16.M88.4 R136, [R141+UR10+0xf080] ;  /* 0x00f0800a8d88783b */ /* 0x000fe80008000200 */
[----:B------:R-:W-:Y:S04]  /*6a080*/  STL.64 [R1+0x290], R20 ;  /* 0x0002901401007387 */ /* 0x000fe80000100a00 */
[----:B------:R1:W-:Y:S04]  /*6a090*/  STL.64 [R1+0x298], R22 ;  /* 0x0002981601007387 */ /* 0x0003e80000100a00 */
[----:B------:R-:W-:Y:S04]  /*6a0a0*/  STL.64 [R1+0x6e0], R16 ;  /* 0x0006e01001007387 */ /* 0x000fe80000100a00 */
[----:B------:R1:W-:Y:S02]  /*6a0b0*/  STL.64 [R1+0x6e8], R18 ;  /* 0x0006e81201007387 */ /* 0x0003e40000100a00 */
[-C--:B-1----:R-:W-:Y:S08]  /*6a0c0*/  HMMA.1688.F32.TF32 R20, R156, R48.reuse, R168 ;  /* 0x000000309c14723c */ /* 0x082ff000000810a8 */
[-C--:B------:R-:W-:Y:S01]  /*6a0d0*/  HMMA.1688.F32.TF32 R16, R240, R48.reuse, R216 ;  /* 0x00000030f010723c */ /* 0x080fe200000810d8 */
[----:B------:R-:W-:Y:S04]  /*6a0e0*/  STL.64 [R1+0x2a0], R24 ;  /* 0x0002a01801007387 */ /* 0x000fe80000100a00 */
[----:B------:R1:W-:Y:S06]  /*6a0f0*/  STL.64 [R1+0x2a8], R26 ;  /* 0x0002a81a01007387 */ /* 0x0003ec0000100a00 */
[----:B------:R-:W-:Y:S04]  /*6a100*/  STL.64 [R1+0xa30], R20 ;  /* 0x000a301401007387 */ /* 0x000fe80000100a00 */
[----:B------:R1:W-:Y:S02]  /*6a110*/  STL.64 [R1+0xa38], R22 ;  /* 0x000a381601007387 */ /* 0x0003e40000100a00 */
[-C--:B-1----:R-:W-:Y:S02]  /*6a120*/  HMMA.1688.F32.TF32 R24, R4, R48.reuse, R204 ;  /* 0x000000300418723c */ /* 0x082fe400000810cc */
[----:B------:R-:W-:Y:S04]  /*6a130*/  STL.64 [R1+0x450], R16 ;  /* 0x0004501001007387 */ /* 0x000fe80000100a00 */
[----:B------:R1:W-:Y:S02]  /*6a140*/  STL.64 [R1+0x458], R18 ;  /* 0x0004581201007387 */ /* 0x0003e40000100a00 */
[-C--:B------:R-:W-:Y:S08]  /*6a150*/  HMMA.1688.F32.TF32 R20, R8, R48.reuse, R188 ;  /* 0x000000300814723c */ /* 0x080ff000000810bc */
[----:B-1----:R-:W-:Y:S03]  /*6a160*/  HMMA.1688.F32.TF32 R16, R12, R48, R64 ;  /* 0x000000300c10723c */ /* 0x002fe60000081040 */
[----:B------:R-:W-:Y:S04]  /*6a170*/  STL.64 [R1+0xc50], R24 ;  /* 0x000c501801007387 */ /* 0x000fe80000100a00 */
[----:B------:R-:W-:Y:S04]  /*6a180*/  STL.64 [R1+0xc58], R26 ;  /* 0x000c581a01007387 */ /* 0x000fe80000100a00 */
[----:B------:R-:W-:Y:S04]  /*6a190*/  STL.64 [R1+0x3b40], R50 ;  /* 0x003b403201007387 */ /* 0x000fe80000100a00 */
[----:B------:R-:W-:Y:S04]  /*6a1a0*/  STL.64 [R1+0x4a0], R20 ;  /* 0x0004a01401007387 */ /* 0x000fe80000100a00 */
[----:B------:R1:W-:Y:S04]  /*6a1b0*/  STL.64 [R1+0x4a8], R22 ;  /* 0x0004a81601007387 */ /* 0x0003e80000100a00 */
[----:B------:R-:W-:Y:S04]  /*6a1c0*/  STL.64 [R1+0xcd0], R16 ;  /* 0x000cd01001007387 */ /* 0x000fe80000100a00 */
[----:B------:R4:W-:Y:S01]  /*6a1d0*/  STL.64 [R1+0xcd8], R18 ;  /* 0x000cd81201007387 */ /* 0x0009e20000100a00 */
[-C--:B-1----:R-:W-:Y:S03]  /*6a1e0*/  HMMA.1688.F32.TF32 R20, R148, R52.reuse, R248 ;  /* 0x000000349414723c */ /* 0x082fe600000810f8 */
[----:B------:R-:W1:Y:S05]  /*6a1f0*/  LDSM.16.M88.4 R64, [R141+UR10+0x6080] ;  /* 0x0060800a8d40783b */ /* 0x000e6a0008000200 */
[-C--:B----4-:R-:W-:Y:S08]  /*6a200*/  HMMA.1688.F32.TF32 R16, R152, R52.reuse, R228 ;  /* 0x000000349810723c */ /* 0x090ff000000810e4 */
[----:B--2---:R-:W-:-:S15]  /*6a210*/  HMMA.1688.F32.TF32 R24, R144, R52, R232 ;  /* 0x000000349018723c */ /* 0x004fde00000810e8 */
[----:B------:R-:W-:-:S04]  /*6a220*/  NOP ;  /* 0x0000000000007918 */ /* 0x000fc80000000000 */
        /* <DEDUP_REMOVED lines=13> */
[----:B--2---:R-:W-:-:S15]  /*6a300*/  HMMA.1688.F32.TF32 R16, R240, R52, R220 ;  /* 0x00000034f010723c */ /* 0x004fde00000810dc */
[----:B------:R-:W-:-:S04]  /*6a310*/  NOP ;  /* 0x0000000000007918 */ /* 0x000fc80000000000 */
[----:B------:R-:W-:Y:S04]  /*6a320*/  STL.64 [R1+0x2c0], R16 ;  /* 0x0002c01001007387 */ /* 0x000fe80000100a00 */
[----:B------:R2:W-:Y:S01]  /*6a330*/  STL.64 [R1+0x2c8], R18 ;  /* 0x0002c81201007387 */ /* 0x0005e20000100a00 */
[-C--:B------:R-:W-:Y:S08]  /*6a340*/  HMMA.1688.F32.TF32 R24, R4, R52.reuse, R200 ;  /* 0x000000340418723c */ /* 0x080ff000000810c8 */
[----:B--2---:R-:W-:Y:S01]  /*6a350*/  HMMA.1688.F32.TF32 R16, R12, R52, R68 ;  /* 0x000000340c10723c */ /* 0x004fe20000081044 */
[----:B------:R-:W2:Y:S01]  /*6a360*/  LDSM.16.M88.4 R68, [R141+UR10+0x6880] ;  /* 0x0068800a8d44783b */ /* 0x000ea20008000200 */
[----:B---3--:R-:W-:-:S06]  /*6a370*/  IMAD.MOV.U32 R250, RZ, RZ, R105 ;  /* 0x000000fffffa7224 */ /* 0x008fcc00078e0069 */
[----:B------:R-:W-:Y:S01]  /*6a380*/  HMMA.1688.F32.TF32 R20, R8, R52, R184 ;  /* 0x000000340814723c */ /* 0x000fe200000810b8 */
[----:B------:R-:W-:Y:S01]  /*6a390*/  IMAD.MOV.U32 R251, RZ, RZ, R104 ;  /* 0x000000fffffb7224 */ /* 0x000fe200078e0068 */
[----:B------:R-:W-:Y:S01]  /*6a3a0*/  MOV R249, R108 ;  /* 0x0000006c00f97202 */ /* 0x000fe20000000f00 */
[----:B------:R-:W3:Y:S01]  /*6a3b0*/  LDSM.16.M88.4 R104, [R141+UR10+0xb080] ;  /* 0x00b0800a8d68783b */ /* 0x000ee20008000200 */
[----:B------:R-:W-:Y:S02]  /*6a3c0*/  IMAD.MOV.U32 R248, RZ, RZ, R109 ;  /* 0x000000fffff87224 */ /* 0x000fe400078e006d */
[----:B------:R-:W-:Y:S01]  /*6a3d0*/  IMAD.MOV.U32 R222, RZ, RZ, R113 ;  /* 0x000000ffffde7224 */ /* 0x000fe200078e0071 */
[----:B------:R-:W4:Y:S01]  /*6a3e0*/  LDSM.16.M88.4 R108, [R141+UR10+0xb880] ;  /* 0x00b8800a8d6c783b */ /* 0x000f220008000200 */
[----:B------:R-:W-:Y:S01]  /*6a3f0*/  IMAD.MOV.U32 R223, RZ, RZ, R112 ;  /* 0x000000ffffdf7224 */ /* 0x000fe200078e0070 */
[----:B------:R-:W-:Y:S01]  /*6a400*/  MOV R221, R116 ;  /* 0x0000007400dd7202 */ /* 0x000fe20000000f00 */
[----:B------:R-:W-:Y:S01]  /*6a410*/  IMAD.MOV.U32 R220, RZ, RZ, R117 ;  /* 0x000000ffffdc7224 */ /* 0x000fe200078e0075 */
[----:B------:R-:W1:Y:S01]  /*6a420*/  LDSM.16.M88.4 R112, [R141+UR10+0xc080] ;  /* 0x00c0800a8d70783b */ /* 0x000e620008000200 */
[----:B------:R-:W-:-:S02]  /*6a430*/  IMAD.MOV.U32 R230, RZ, RZ, R121 ;  /* 0x000000ffffe67224 */ /* 0x000fc400078e0079 */
[----:B------:R-:W-:Y:S01]  /*6a440*/  IMAD.MOV.U32 R231, RZ, RZ, R120 ;  /* 0x000000ffffe77224 */ /* 0x000fe200078e0078 */
[----:B------:R-:W1:Y:S01]  /*6a450*/  LDSM.16.M88.4 R116, [R141+UR10+0xc880] ;  /* 0x00c8800a8d74783b */ /* 0x000e620008000200 */
[----:B------:R-:W-:Y:S01]  /*6a460*/  IMAD.MOV.U32 R228, RZ, RZ, R125 ;  /* 0x000000ffffe47224 */ /* 0x000fe200078e007d */
[----:B------:R-:W-:Y:S02]  /*6a470*/  MOV R229, R124 ;  /* 0x0000007c00e57202 */ /* 0x000fe40000000f00 */
[----:B------:R-:W1:Y:S01]  /*6a480*/  LDSM.16.M88.4 R120, [R141+UR10+0xd080] ;  /* 0x00d0800a8d78783b */ /* 0x000e620008000200 */
[----:B------:R-:W-:Y:S02]  /*6a490*/  IMAD.MOV.U32 R226, RZ, RZ, R129 ;  /* 0x000000ffffe27224 */ /* 0x000fe400078e0081 */
[----:B------:R-:W-:Y:S01]  /*6a4a0*/  IMAD.MOV.U32 R227, RZ, RZ, R128 ;  /* 0x000000ffffe37224 */ /* 0x000fe200078e0080 */
[----:B------:R-:W-:Y:S01]  /*6a4b0*/  STL.64 [R1+0xbd0], R24 ;  /* 0x000bd01801007387 */ /* 0x000fe20000100a00 */
[----:B------:R-:W-:-:S03]  /*6a4c0*/  IMAD.MOV.U32 R224, RZ, RZ, R133 ;  /* 0x000000ffffe07224 */ /* 0x000fc600078e0085 */
[----:B------:R-:W1:Y:S01]  /*6a4d0*/  LDSM.16.M88.4 R124, [R141+UR10+0xd880] ;  /* 0x00d8800a8d7c783b */ /* 0x000e620008000200 */
[----:B------:R-:W-:-:S03]  /*6a4e0*/  MOV R225, R132 ;  /* 0x0000008400e17202 */ /* 0x000fc60000000f00 */
[----:B------:R-:W-:Y:S04]  /*6a4f0*/  STL.64 [R1+0xbd8], R26 ;  /* 0x000bd81a01007387 */ /* 0x000fe80000100a00 */
[----:B------:R-:W-:Y:S04]  /*6a500*/  STL.64 [R1+0x480], R20 ;  /* 0x0004801401007387 */ /* 0x000fe80000100a00 */
[----:B------:R-:W1:Y:S04]  /*6a510*/  LDSM.16.M88.4 R128, [R141+UR10+0xe080] ;  /* 0x00e0800a8d80783b */ /* 0x000e680008000200 */
[----:B------:R1:W-:Y:S04]  /*6a520*/  STL.64 [R1+0x488], R22 ;  /* 0x0004881601007387 */ /* 0x0003e80000100a00 */
[----:B------:R-:W-:Y:S04]  /*6a530*/  STL.64 [R1+0xc80], R16 ;  /* 0x000c801001007387 */ /* 0x000fe80000100a00 */
[----:B------:R-:W3:Y:S04]  /*6a540*/  LDSM.16.M88.4 R132, [R141+UR10+0xe880] ;  /* 0x00e8800a8d84783b */ /* 0x000ee80008000200 */
[----:B------:R1:W-:Y:S04]  /*6a550*/  STL.64 [R1+0xc88], R18 ;  /* 0x000c881201007387 */ /* 0x0003e80000100a00 */
[----:B------:R-:W-:Y:S04]  /*6a560*/  STL [R1+0x3908], R58 ;  /* 0x0039083a01007387 */ /* 0x000fe80000100800 */
[----:B------:R-:W-:Y:S04]  /*6a570*/  STL [R1+0x3904], R59 ;  /* 0x0039043b01007387 */ /* 0x000fe80000100800 */
[----:B------:R-:W-:Y:S04]  /*6a580*/  STL [R1+0x3910], R62 ;  /* 0x0039103e01007387 */ /* 0x000fe80000100800 */
[----:B------:R-:W3:Y:S04]  /*6a590*/  LDSM.16.M88.4 R140, [R141+UR10+0xf880] ;  /* 0x00f8800a8d8c783b */ /* 0x000ee80008000200 */
[----:B------:R-:W-:Y:S04]  /*6a5a0*/  STL [R1+0x390c], R63 ;  /* 0x00390c3f01007387 */ /* 0x000fe80000100800 */
[----:B-1----:R-:W-:Y:S04]  /*6a5b0*/  STL [R1+0x3918], R66 ;  /* 0x0039184201007387 */ /* 0x002fe80000100800 */
[----:B------:R-:W-:Y:S04]  /*6a5c0*/  STL [R1+0x3914], R67 ;  /* 0x0039144301007387 */ /* 0x000fe80000100800 */
[----:B--2---:R-:W-:Y:S04]  /*6a5d0*/  STL [R1+0x3920], R70 ;  /* 0x0039204601007387 */ /* 0x004fe80000100800 */
        /* <DEDUP_REMOVED lines=9> */
[----:B------:R1:W-:Y:S04]  /*6a670*/  STL [R1+0x3948], R90 ;  /* 0x0039485a01007387 */ /* 0x0003e80000100800 */
[----:B------:R2:W-:Y:S04]  /*6a680*/  STL [R1+0x3944], R91 ;  /* 0x0039445b01007387 */ /* 0x0005e80000100800 */
[----:B------:R-:W-:Y:S04]  /*6a690*/  STL [R1+0x3950], R94 ;  /* 0x0039505e01007387 */ /* 0x000fe80000100800 */
[----:B------:R1:W-:Y:S04]  /*6a6a0*/  STL [R1+0x394c], R95 ;  /* 0x00394c5f01007387 */ /* 0x0003e80000100800 */
[----:B------:R-:W-:Y:S04]  /*6a6b0*/  STL [R1+0x3958], R98 ;  /* 0x0039586201007387 */ /* 0x000fe80000100800 */
[----:B------:R1:W-:Y:S01]  /*6a6c0*/  STL [R1+0x3954], R99 ;  /* 0x0039546301007387 */ /* 0x0003e20000100800 */
[C---:B------:R-:W-:Y:S03]  /*6a6d0*/  HMMA.1688.F32.TF32 R20, R144.reuse, R56, R248 ;  /* 0x000000389014723c */ /* 0x040fe600000810f8 */
[----:B------:R-:W-:Y:S04]  /*6a6e0*/  STL [R1+0x3960], R102 ;  /* 0x0039606601007387 */ /* 0x000fe80000100800 */
[----:B------:R1:W-:Y:S04]  /*6a6f0*/  STL [R1+0x395c], R103 ;  /* 0x00395c6701007387 */ /* 0x0003e80000100800 */
[----:B---3--:R-:W-:Y:S04]  /*6a700*/  STL [R1+0x3968], R106 ;  /* 0x0039686a01007387 */ /* 0x008fe80000100800 */
[----:B------:R3:W-:Y:S04]  /*6a710*/  STL [R1+0x3964], R107 ;  /* 0x0039646b01007387 */ /* 0x0007e80000100800 */
[----:B----4-:R-:W-:Y:S04]  /*6a720*/  STL [R1+0x3970], R110 ;  /* 0x0039706e01007387 */ /* 0x010fe80000100800 */
[----:B------:R-:W-:Y:S04]  /*6a730*/  STL [R1+0x396c], R111 ;  /* 0x00396c6f01007387 */ /* 0x000fe80000100800 */
[----:B------:R4:W-:Y:S04]  /*6a740*/  STL [R1+0x3978], R114 ;  /* 0x0039787201007387 */ /* 0x0009e80000100800 */
        /* <DEDUP_REMOVED lines=14> */
[----:B------:R-:W-:Y:S04]  /*6a830*/  STL [R1+0x39b0], R142 ;  /* 0x0039b08e01007387 */ /* 0x000fe80000100800 */
[----:B------:R-:W-:Y:S04]  /*6a840*/  STL [R1+0x39ac], R143 ;  /* 0x0039ac8f01007387 */ /* 0x000fe80000100800 */
[----:B------:R-:W-:Y:S04]  /*6a850*/  STL.64 [R1+0x260], R20 ;  /* 0x0002601401007387 */ /* 0x000fe80000100a00 */
[----:B------:R-:W-:Y:S04]  /*6a860*/  STL.64 [R1+0x268], R22 ;  /* 0x0002681601007387 */ /* 0x000fe80000100a00 */
[----:B------:R-:W4:Y:S04]  /*6a870*/  LDL.LU R220, [R1+0x16d0] ;  /* 0x0016d00001dc7983 */ /* 0x000f280000300800 */
[----:B------:R-:W4:Y:S04]  /*6a880*/  LDL.LU R221, [R1+0x16d4] ;  /* 0x0016d40001dd7983 */ /* 0x000f280000300800 */
[----:B------:R-:W4:Y:S04]  /*6a890*/  LDL.LU R222, [R1+0x16d8] ;  /* 0x0016d80001de7983 */ /* 0x000f280000300800 */
[----:B------:R-:W4:Y:S01]  /*6a8a0*/  LDL.LU R223, [R1+0x16dc] ;  /* 0x0016dc0001df7983 */ /* 0x000f220000300800 */
[----:B-1----:R-:W-:Y:S01]  /*6a8b0*/  IMAD.MOV.U32 R90, RZ, RZ, R16 ;  /* 0x000000ffff5a7224 */ /* 0x002fe200078e0010 */
[----:B--2---:R-:W-:Y:S01]  /*6a8c0*/  MOV R91, R17 ;  /* 0x00000011005b7202 */ /* 0x004fe20000000f00 */
[----:B------:R-:W-:-:S02]  /*6a8d0*/  IMAD.MOV.U32 R86, RZ, RZ, R18 ;  /* 0x000000ffff567224 */ /* 0x000fc400078e0012 */
[----:B------:R-:W-:Y:S02]  /*6a8e0*/  IMAD.MOV.U32 R87, RZ, RZ, R19 ;  /* 0x000000ffff577224 */ /* 0x000fe400078e0013 */
[----:B------:R-:W-:Y:S03]  /*6a8f0*/  HMMA.1688.F32.TF32 R16, R144, R64, R228 ;  /* 0x000000409010723c */ /* 0x000fe600000810e4 */
[----:B------:R-:W-:Y:S04]  /*6a900*/  STL [R1+0x39c0], R87 ;  /* 0x0039c05701007387 */ /* 0x000fe80000100800 */
        /* <DEDUP_REMOVED lines=10> */
[----:B------:R-:W-:Y:S01]  /*6a9b0*/  IMAD.MOV.U32 R98, RZ, RZ, R16 ;  /* 0x000000ffff627224 */ /* 0x000fe200078e0010 */
        /* <DEDUP_REMOVED lines=13> */
[----:B------:R-:W-:Y:S01]  /*6aa90*/  IMAD.MOV.U32 R103, RZ, RZ, R19 ;  /* 0x000000ffff677224 */ /* 0x000fe200078e0013 */
[----:B---3--:R-:W-:Y:S01]  /*6aaa0*/  MOV R107, R17 ;  /* 0x00000011006b7202 */ /* 0x008fe20000000f00 */
[----:B------:R-:W-:-:S02]  /*6aab0*/  IMAD.MOV.U32 R102, RZ, RZ, R18 ;  /* 0x000000ffff667224 */ /* 0x000fc400078e0012 */
[----:B------:R-:W-:Y:S01]  /*6aac0*/  IMAD.MOV.U32 R106, RZ, RZ, R16 ;  /* 0x000000ffff6a7224 */ /* 0x000fe200078e0010 */
        /* <DEDUP_REMOVED lines=11> */
[----:B------:R-:W-:-:S02]  /*6ab80*/  IMAD.MOV.U32 R78, RZ, RZ, R18 ;  /* 0x000000ffff4e7224 */ /* 0x000fc400078e0012 */
[----:B------:R-:W-:Y:S02]  /*6ab90*/  IMAD.MOV.U32 R79, RZ, RZ, R19 ;  /* 0x000000ffff4f7224 */ /* 0x000fe400078e0013 */
[----:B--2---:R-:W-:Y:S03]  /*6aba0*/  HMMA.1688.F32.TF32 R16, R144, R76, R248 ;  /* 0x0000004c9010723c */ /* 0x004fe600000810f8 */
[----:B------:R-:W-:-:S15]  /*6abb0*/  STL [R1+0x39f0], R79 ;  /* 0x0039f04f01007387 */ /* 0x000fde0000100800 */
[----:B------:R-:W-:Y:S01]  /*6abc0*/  NOP ;  /* 0x0000000000007918 */ /* 0x000fe20000000000 */
[----:B------:R-:W-:Y:S01]  /*6abd0*/  IMAD.MOV.U32 R114, RZ, RZ, R16 ;  /* 0x000000ffff727224 */ /* 0x000fe200078e0010 */
[----:B------:R-:W-:Y:S01]  /*6abe0*/  MOV R115, R17 ;  /* 0x0000001100737202 */ /* 0x000fe20000000f00 */
[----:B------:R-:W-:Y:S02]  /*6abf0*/  IMAD.MOV.U32 R110, RZ, RZ, R18 ;  /* 0x000000ffff6e7224 */ /* 0x000fe400078e0012 */
[----:B------:R-:W-:Y:S02]  /*6ac00*/  IMAD.MOV.U32 R111, RZ, RZ, R19 ;  /* 0x000000ffff6f7224 */ /* 0x000fe400078e0013 */
[----:B------:R-:W-:Y:S01]  /*6ac10*/  HMMA.1688.F32.TF32 R16, R144, R80, R228 ;  /* 0x000000509010723c */ /* 0x000fe200000810e4 */
[----:B------:R-:W-:Y:S04]  /*6ac20*/  STL [R1+0x39ec], R78 ;  /* 0x0039ec4e01007387 */ /* 0x000fe80000100800 */
[----:B------:R2:W-:Y:S04]  /*6ac30*/  STL [R1+0x39e8], R83 ;  /* 0x0039e85301007387 */ /* 0x0005e80000100800 */
[----:B------:R1:W-:Y:S04]  /*6ac40*/  STL [R1+0x39e4], R82 ;  /* 0x0039e45201007387 */ /* 0x0003e80000100800 */
[----:B------:R-:W-:Y:S04]  /*6ac50*/  STL [R1+0x3a00], R111 ;  /* 0x003a006f01007387 */ /* 0x000fe80000100800 */
[----:B------:R-:W-:Y:S02]  /*6ac60*/  STL [R1+0x39fc], R110 ;  /* 0x0039fc6e01007387 */ /* 0x000fe40000100800 */
[----:B------:R-:W-:Y:S01]  /*6ac70*/  IMAD.MOV.U32 R122, RZ, RZ, R16 ;  /* 0x000000ffff7a7224 */ /* 0x000fe200078e0010 */
[----:B------:R-:W-:Y:S01]  /*6ac80*/  MOV R123, R17 ;  /* 0x00000011007b7202 */ /* 0x000fe20000000f00 */
[----:B------:R-:W-:-:S02]  /*6ac90*/  IMAD.MOV.U32 R118, RZ, RZ, R18 ;  /* 0x000000ffff767224 */ /* 0x000fc400078e0012 */
[----:B------:R-:W-:Y:S02]  /*6aca0*/  IMAD.MOV.U32 R119, RZ, RZ, R19 ;  /* 0x000000ffff777224 */ /* 0x000fe400078e0013 */
[----:B------:R-:W-:Y:S01]  /*6acb0*/  HMMA.1688.F32.TF32 R16, R144, R84, R224 ;  /* 0x000000549010723c */ /* 0x000fe200000810e0 */
[----:B------:R1:W-:Y:S04]  /*6acc0*/  STL [R1+0x39f8], R115 ;  /* 0x0039f87301007387 */ /* 0x0003e80000100800 */
[----:B------:R1:W-:Y:S04]  /*6acd0*/  STL [R1+0x39f4], R114 ;  /* 0x0039f47201007387 */ /* 0x0003e80000100800 */
        /* <DEDUP_REMOVED lines=44> */
[----:B------:R-:W-:Y:S02]  /*6afa0*/  IMAD.MOV.U32 R71, RZ, RZ, R19 ;  /* 0x000000ffff477224 */ /* 0x000fe400078e0013 */
        /* <DEDUP_REMOVED lines=8> */
[----:B-1----:R-:W-:Y:S01]  /*6b030*/  IMAD.MOV.U32 R91, RZ, RZ, R16 ;  /* 0x000000ffff5b7224 */ /* 0x002fe200078e0010 */
        /* <DEDUP_REMOVED lines=19> */
[----:B------:R3:W-:Y:S04]  /*6b170*/  STL [R1+0x3a38], R139 ;  /* 0x003a388b01007387 */ /* 0x0007e80000100800 */
[----:B------:R1:W-:Y:S01]  /*6b180*/  STL [R1+0x3a34], R138 ;  /* 0x003a348a01007387 */ /* 0x0003e20000100800 */
        /* <DEDUP_REMOVED lines=12> */
[----:B------:R-:W-:Y:S01]  /*6b250*/  HMMA.1688.F32.TF32 R16, R144, R116, R220 ;  /* 0x000000749010723c */ /* 0x000fe200000810dc */
        /* <DEDUP_REMOVED lines=78> */
[----:B------:R-:W-:Y:S08]  /*6b740*/  HMMA.1688.F32.TF32 R16, R144, R140, R216 ;  /* 0x0000008c9010723c */ /* 0x000ff000000810d8 */
[----:B------:R-:W-:Y:S11]  /*6b750*/  HMMA.1688.F32.TF32 R20, R148, R56, R232 ;  /* 0x000000389414723c */ /* 0x000ff600000810e8 */
[----:B------:R-:W-:Y:S01]  /*6b760*/  IMAD.MOV.U32 R139, RZ, RZ, R16 ;  /* 0x000000ffff8b7224 */ /* 0x000fe200078e0010 */
[----:B------:R-:W-:Y:S01]  /*6b770*/  MOV R138, R17 ;  /* 0x00000011008a7202 */ /* 0x000fe20000000f00 */
[----:B------:R-:W-:-:S02]  /*6b780*/  IMAD.MOV.U32 R71, RZ, RZ, R18 ;  /* 0x000000ffff477224 */ /* 0x000fc400078e0012 */
[----:B------:R-:W-:Y:S02]  /*6b790*/  IMAD.MOV.U32 R70, RZ, RZ, R19 ;  /* 0x000000ffff467224 */ /* 0x000fe400078e0013 */
[C---:B------:R-:W-:Y:S02]  /*6b7a0*/  HMMA.1688.F32.TF32 R16, R148.reuse, R60, R248 ;  /* 0x0000003c9410723c */ /* 0x040fe400000810f8 */
[----:B------:R-:W-:Y:S04]  /*6b7b0*/  STL.64 [R1+0x670], R20 ;  /* 0x0006701401007387 */ /* 0x000fe80000100a00 */
[----:B------:R1:W-:Y:S02]  /*6b7c0*/  STL.64 [R1+0x678], R22 ;  /* 0x0006781601007387 */ /* 0x0003e40000100a00 */
[C---:B------:R-:W-:Y:S08]  /*6b7d0*/  HMMA.1688.F32.TF32 R24, R148.reuse, R64, R228 ;  /* 0x000000409418723c */ /* 0x040ff000000810e4 */
[C---:B-1----:R-:W-:Y:S03]  /*6b7e0*/  HMMA.1688.F32.TF32 R20, R148.reuse, R68, R224 ;  /* 0x000000449414723c */ /* 0x042fe600000810e0 */
[----:B------:R-:W-:Y:S04]  /*6b7f0*/  STL.64 [R1+0x660], R16 ;  /* 0x0006601001007387 */ /* 0x000fe80000100a00 */
[----:B------:R1:W-:Y:S02]  /*6b800*/  STL.64 [R1+0x668], R18 ;  /* 0x0006681201007387 */ /* 0x0003e40000100a00 */
[C---:B-1----:R-:W-:Y:S02]  /*6b810*/  HMMA.1688.F32.TF32 R16, R148.reuse, R72, R220 ;  /* 0x000000489410723c */ /* 0x042fe400000810dc */
        /* <DEDUP_REMOVED lines=134> */
[----:B------:R1:W-:Y:S04]  /*6c080*/  STL.64 [R1+0x628], R158 ;  /* 0x0006289e01007387 */ /* 0x0003e80000100a00 */
[----:B-1----:R-:W2:Y:S04]  /*6c090*/  LDL.LU.64 R158, [R1+0x3b60] ;  /* 0x003b6000019e7983 */ /* 0x002ea80000300a00 */
[----:B------:R-:W2:Y:S04]  /*6c0a0*/  LDL.LU.64 R156, [R1+0x3b58] ;  /* 0x003b5800019c7983 */ /* 0x000ea80000300a00 */
[----:B------:R-:W-:Y:S04]  /*6c0b0*/  STL.64 [R1+0x610], R152 ;  /* 0x0006109801007387 */ /* 0x000fe80000100a00 */
[----:B------:R1:W-:Y:S04]  /*6c0c0*/  STL.64 [R1+0x618], R154 ;  /* 0x0006189a01007387 */ /* 0x0003e80000100a00 */
[----:B-1----:R-:W3:Y:S04]  /*6c0d0*/  LDL.LU.64 R154, [R1+0x3b50] ;  /* 0x003b5000019a7983 */ /* 0x002ee80000300a00 */
[----:B------:R-:W3:Y:S01]  /*6c0e0*/  LDL.LU.64 R152, [R1+0x3b48] ;  /* 0x003b480001987983 */ /* 0x000ee20000300a00 */
[C---:B----4-:R-:W-:Y:S08]  /*6c0f0*/  HMMA.1688.F32.TF32 R48, R148.reuse, R84, R48 ;  /* 0x000000549430723c */ /* 0x050ff00000081030 */
[C---:B------:R-:W-:Y:S08]  /*6c100*/  HMMA.1688.F32.TF32 R44, R148.reuse, R88, R44 ;  /* 0x00000058942c723c */ /* 0x040ff0000008102c */
[C---:B------:R-:W-:Y:S08]  /*6c110*/  HMMA.1688.F32.TF32 R20, R148.reuse, R92, R20 ;  /* 0x0000005c9414723c */ /* 0x040ff00000081014 */
[C---:B------:R-:W-:Y:S01]  /*6c120*/  HMMA.1688.F32.TF32 R16, R148.reuse, R96, R16 ;  /* 0x000000609410723c */ /* 0x040fe20000081010 */
[----:B------:R-:W-:Y:S07]  /*6c130*/  STL.64 [R1+0x600], R48 ;  /* 0x0006003001007387 */ /* 0x000fee0000100a00 */
[C---:B------:R-:W-:Y:S01]  /*6c140*/  HMMA.1688.F32.TF32 R28, R148.reuse, R100, R28 ;  /* 0x00000064941c723c */ /* 0x040fe2000008101c */
[----:B------:R1:W-:Y:S07]  /*6c150*/  STL.64 [R1+0x608], R50 ;  /* 0x0006083201007387 */ /* 0x0003ee0000100a00 */
[C---:B------:R-:W-:Y:S01]  /*6c160*/  HMMA.1688.F32.TF32 R24, R148.reuse, R104, R24 ;  /* 0x000000689418723c */ /* 0x040fe20000081018 */
[----:B-1----:R-:W4:Y:S07]  /*6c170*/  LDL.LU.64 R50, [R1+0x3b40] ;  /* 0x003b400001327983 */ /* 0x002f2e0000300a00 */
[C---:B------:R-:W-:Y:S01]  /*6c180*/  HMMA.1688.F32.TF32 R164, R148.reuse, R108, R164 ;  /* 0x0000006c94a4723c */ /* 0x040fe200000810a4 */
[----:B------:R-:W-:Y:S04]  /*6c190*/  STL.64 [R1+0x5f0], R44 ;  /* 0x0005f02c01007387 */ /* 0x000fe80000100a00 */
[----:B------:R1:W-:Y:S03]  /*6c1a0*/  STL.64 [R1+0x5f8], R46 ;  /* 0x0005f82e01007387 */ /* 0x0003e60000100a00 */
[C---:B------:R-:W-:Y:S08]  /*6c1b0*/  HMMA.1688.F32.TF32 R160, R148.reuse, R112, R160 ;  /* 0x0000007094a0723c */ /* 0x040ff000000810a0 */
[C---:B------:R-:W-:Y:S01]  /*6c1c0*/  HMMA.1688.F32.TF32 R168, R148.reuse, R116, R168 ;  /* 0x0000007494a8723c */ /* 0x040fe200000810a8 */
[----:B-1----:R-:W2:Y:S04]  /*6c1d0*/  LDL.LU.64 R46, [R1+0x3b38] ;  /* 0x003b3800012e7983 */ /* 0x002ea80000300a00 */
[----:B------:R-:W-:Y:S03]  /*6c1e0*/  STL.64 [R1+0x5e0], R20 ;  /* 0x0005e01401007387 */ /* 0x000fe60000100a00 */
[C---:B------:R-:W-:Y:S01]  /*6c1f0*/  HMMA.1688.F32.TF32 R144, R148.reuse, R120, R144 ;  /* 0x000000789490723c */ /* 0x040fe20000081090 */
        /* <DEDUP_REMOVED lines=11> */
[----:B------:R1:W-:Y:S04]  /*6c2b0*/  STL.64 [R1+0x5a0], R164 ;  /* 0x0005a0a401007387 */ /* 0x0003e80000100a00 */
[----:B------:R-:W-:Y:S04]  /*6c2c0*/  STL.64 [R1+0x5a8], R166 ;  /* 0x0005a8a601007387 */ /* 0x000fe80000100a00 */
[----:B-1----:R-:W2:Y:S04]  /*6c2d0*/  LDL.LU.64 R164, [R1+0x3b10] ;  /* 0x003b100001a47983 */ /* 0x002ea80000300a00 */
[----:B------:R1:W-:Y:S04]  /*6c2e0*/  STL.64 [R1+0x590], R160 ;  /* 0x000590a001007387 */ /* 0x0003e80000100a00 */
[----:B------:R-:W-:Y:S04]  /*6c2f0*/  STL.64 [R1+0x598], R162 ;  /* 0x000598a201007387 */ /* 0x000fe80000100a00 */
[----:B-1----:R-:W2:Y:S04]  /*6c300*/  LDL.LU.64 R160, [R1+0x3b08] ;  /* 0x003b080001a07983 */ /* 0x002ea80000300a00 */
[----:B------:R1:W-:Y:S04]  /*6c310*/  STL.64 [R1+0x580], R168 ;  /* 0x000580a801007387 */ /* 0x0003e80000100a00 */
[----:B------:R-:W-:Y:S04]  /*6c320*/  STL.64 [R1+0x588], R170 ;  /* 0x000588aa01007387 */ /* 0x000fe80000100a00 */
[----:B-1----:R-:W2:Y:S04]  /*6c330*/  LDL.LU.64 R168, [R1+0x3b00] ;  /* 0x003b000001a87983 */ /* 0x002ea80000300a00 */
        /* <DEDUP_REMOVED lines=14> */
[----:B------:R1:W-:Y:S01]  /*6c420*/  STL.64 [R1+0x538], R146 ;  /* 0x0005389201007387 */ /* 0x0003e20000100a00 */
[C---:B---3--:R-:W-:Y:S08]  /*6c430*/  HMMA.1688.F32.TF32 R148, R152.reuse, R56, R208 ;  /* 0x000000389894723c */ /* 0x048ff000000810d0 */
        /* <DEDUP_REMOVED lines=18> */
[C---:B---3--:R-:W-:Y:S01]  /*6c560*/  HMMA.1688.F32.TF32 R144, R152.reuse, R84, R244 ;  /* 0x000000549890723c */ /* 0x048fe200000810f4 */
        /* <DEDUP_REMOVED lines=18> */
[----:B------:R1:W-:Y:S04]  /*6c690*/  STL.64 [R1+0x50], R172 ;  /* 0x000050ac01007387 */ /* 0x0003e80000100a00 */
[----:B------:R3:W-:Y:S04]  /*6c6a0*/  STL.64 [R1+0x58], R174 ;  /* 0x000058ae01007387 */ /* 0x0007e80000100a00 */
        /* <DEDUP_REMOVED lines=94> */
[----:B-1----:R-:W2:Y:S04]  /*6cc90*/  LDL.LU.64 R234, [R1+0x3af8] ;  /* 0x003af80001ea7983 */ /* 0x002ea80000300a00 */
[----:B------:R-:W3:Y:S01]  /*6cca0*/  LDL.LU.64 R232, [R1+0x3af0] ;  /* 0x003af00001e87983 */ /* 0x000ee20000300a00 */
[C---:B------:R-:W-:Y:S03]  /*6ccb0*/  HMMA.1688.F32.TF32 R244, R152.reuse, R128, R244 ;  /* 0x0000008098f4723c */ /* 0x040fe600000810f4 */
[----:B------:R-:W-:Y:S04]  /*6ccc0*/  STL.64 [R1+0x10], R148 ;  /* 0x0000109401007387 */ /* 0x000fe80000100a00 */
[----:B------:R-:W-:Y:S04]  /*6ccd0*/  STL.64 [R1+0x18], R150 ;  /* 0x0000189601007387 */ /* 0x000fe80000100a00 */
[----:B------:R-:W-:Y:S04]  /*6cce0*/  STL.64 [R1+0x3750], R250 ;  /* 0x003750fa01007387 */ /* 0x000fe80000100a00 */
[----:B------:R-:W-:Y:S04]  /*6ccf0*/  STL.64 [R1], R144 ;  /* 0x0000009001007387 */ /* 0x000fe80000100a00 */
[----:B------:R1:W-:Y:S02]  /*6cd00*/  STL.64 [R1+0x8], R146 ;  /* 0x0000089201007387 */ /* 0x0003e40000100a00 */
[C---:B-1----:R-:W-:Y:S02]  /*6cd10*/  HMMA.1688.F32.TF32 R144, R152.reuse, R132, R184 ;  /* 0x000000849890723c */ /* 0x042fe400000810b8 */
[----:B------:R-:W-:Y:S04]  /*6cd20*/  STL.64 [R1+0x3748], R248 ;  /* 0x003748f801007387 */ /* 0x000fe80000100a00 */
[----:B------:R-:W-:Y:S02]  /*6cd30*/  STL.64 [R1+0x3760], R246 ;  /* 0x003760f601007387 */ /* 0x000fe40000100a00 */
[C---:B------:R-:W-:Y:S02]  /*6cd40*/  HMMA.1688.F32.TF32 R148, R152.reuse, R136, R200 ;  /* 0x000000889894723c */ /* 0x040fe400000810c8 */
[----:B------:R-:W-:Y:S06]  /*6cd50*/  STL.64 [R1+0x3758], R244 ;  /* 0x003758f401007387 */ /* 0x000fec0000100a00 */
[----:B------:R-:W-:Y:S03]  /*6cd60*/  HMMA.1688.F32.TF32 R152, R152, R140, R188 ;  /* 0x0000008c9898723c */ /* 0x000fe600000810bc */
        /* <DEDUP_REMOVED lines=9> */
[C---:B----4-:R-:W-:Y:S01]  /*6ce00*/  HMMA.1688.F32.TF32 R152, R156.reuse, R60, R192 ;  /* 0x0000003c9c98723c */ /* 0x050fe200000810c0 */
[----:B------:R1:W-:Y:S07]  /*6ce10*/  STL.64 [R1+0x738], R146 ;  /* 0x0007389201007387 */ /* 0x0003ee0000100a00 */
[C---:B-1----:R-:W-:Y:S11]  /*6ce20*/  HMMA.1688.F32.TF32 R144, R156.reuse, R68, R196 ;  /* 0x000000449c90723c */ /* 0x042ff600000810c4 */
[----:B------:R-:W-:Y:S04]  /*6ce30*/  STL.64 [R1+0x710], R152 ;  /* 0x0007109801007387 */ /* 0x000fe80000100a00 */
[----:B------:R1:W-:Y:S04]  /*6ce40*/  STL.64 [R1+0x718], R154 ;  /* 0x0007189a01007387 */ /* 0x0003e80000100a00 */
        /* <DEDUP_REMOVED lines=24> */
[----:B-1----:R-:W-:Y:S03]  /*6cfd0*/  HMMA.1688.F32.TF32 R144, R156, R104, R220 ;  /* 0x000000689c90723c */ /* 0x002fe600000810dc */
[----:B------:R-:W-:Y:S01]  /*6cfe0*/  STL.64 [R1+0x7e0], R152 ;  /* 0x0007e09801007387 */ /* 0x000fe20000100a00 */
[----:B------:R-:W-:-:S03]  /*6cff0*/  IMAD.MOV.U32 R216, RZ, RZ, R165 ;  /* 0x000000ffffd87224 */ /* 0x000fc600078e00a5 */
[----:B------:R-:W-:Y:S04]  /*6d000*/  STL.64 [R1+0x7e8], R154 ;  /* 0x0007e89a01007387 */ /* 0x000fe80000100a00 */
[----:B------:R-:W-:Y:S01]  /*6d010*/  STL.64 [R1+0x7d0], R148 ;  /* 0x0007d09401007387 */ /* 0x000fe20000100a00 */
[----:B------:R-:W-:-:S03]  /*6d020*/  MOV R217, R164 ;  /* 0x000000a400d97202 */ /* 0x000fc60000000f00 */
[----:B------:R1:W-:Y:S01]  /*6d030*/  STL.64 [R1+0x7d8], R150 ;  /* 0x0007d89601007387 */ /* 0x0003e20000100a00 */
[----:B------:R-:W-:-:S03]  /*6d040*/  IMAD.MOV.U32 R218, RZ, RZ, R161 ;  /* 0x000000ffffda7224 */ /* 0x000fc600078e00a1 */
[----:B------:R-:W4:Y:S01]  /*6d050*/  LDL.LU R165, [R1+0x3ae8] ;  /* 0x003ae80001a57983 */ /* 0x000f220000300800 */
[----:B------:R-:W-:-:S03]  /*6d060*/  IMAD.MOV.U32 R219, RZ, RZ, R160 ;  /* 0x000000ffffdb7224 */ /* 0x000fc600078e00a0 */
[----:B------:R-:W-:Y:S04]  /*6d070*/  STL.64 [R1+0x7c0], R144 ;  /* 0x0007c09001007387 */ /* 0x000fe80000100a00 */
[----:B------:R1:W-:Y:S04]  /*6d080*/  STL.64 [R1+0x7c8], R146 ;  /* 0x0007c89201007387 */ /* 0x0003e80000100a00 */
        /* <DEDUP_REMOVED lines=61> */
[C---:B-1----:R-:W-:Y:S08]  /*6d460*/  HMMA.1688.F32.TF32 R148, R156.reuse, R112, R204 ;  /* 0x000000709c94723c */ /* 0x042ff000000810cc */
[C---:B--2---:R-:W-:Y:S08]  /*6d470*/  HMMA.1688.F32.TF32 R152, R156.reuse, R108, R188 ;  /* 0x0000006c9c98723c */ /* 0x044ff000000810bc */
[C---:B---3--:R-:W-:Y:S11]  /*6d480*/  HMMA.1688.F32.TF32 R144, R156.reuse, R116, R192 ;  /* 0x000000749c90723c */ /* 0x048ff600000810c0 */
        /* <DEDUP_REMOVED lines=17> */
[----:B--2---:R-:W-:Y:S08]  /*6d5a0*/  HMMA.1688.F32.TF32 R144, R156, R140, R176 ;  /* 0x0000008c9c90723c */ /* 0x004ff000000810b0 */
        /* <DEDUP_REMOVED lines=12> */
[----:B------:R-:W-:Y:S04]  /*6d670*/  STL.64 [R1+0x700], R144 ;  /* 0x0007009001007387 */ /* 0x000fe80000100a00 */
[----:B------:R1:W-:Y:S04]  /*6d680*/  STL.64 [R1+0x708], R146 ;  /* 0x0007089201007387 */ /* 0x0003e80000100a00 */
[----:B------:R2:W-:Y:S04]  /*6d690*/  STL.64 [R1+0x3708], R156 ;  /* 0x0037089c01007387 */ /* 0x0005e80000100a00 */
[----:B------:R-:W-:Y:S04]  /*6d6a0*/  STL.64 [R1+0x3720], R162 ;  /* 0x003720a201007387 */ /* 0x000fe80000100a00 */
[----:B------:R3:W-:Y:S04]  /*6d6b0*/  STL.64 [R1+0x3718], R160 ;  /* 0x003718a001007387 */ /* 0x0007e80000100a00 */
[----:B------:R-:W-:Y:S04]  /*6d6c0*/  STL.64 [R1+0x3730], R166 ;  /* 0x003730a601007387 */ /* 0x000fe80000100a00 */
[----:B------:R4:W-:Y:S04]  /*6d6d0*/  STL.64 [R1+0x3728], R164 ;  /* 0x003728a401007387 */ /* 0x0009e80000100a00 */
[----:B------:R-:W-:Y:S04]  /*6d6e0*/  STL.64 [R1+0x3740], R170 ;  /* 0x003740aa01007387 */ /* 0x000fe80000100a00 */
[----:B------:R-:W-:Y:S04]  /*6d6f0*/  STL.64 [R1+0x3738], R168 ;  /* 0x003738a801007387 */ /* 0x000fe80000100a00 */
[----:B------:R-:W-:Y:S04]  /*6d700*/  STL.64 [R1+0x37a0], R174 ;  /* 0x0037a0ae01007387 */ /* 0x000fe80000100a00 */
[----:B------:R1:W-:Y:S04]  /*6d710*/  STL.64 [R1+0x3798], R172 ;  /* 0x003798ac01007387 */ /* 0x0003e80000100a00 */
[----:B------:R1:W-:Y:S04]  /*6d720*/  STL.64 [R1+0x37b0], R178 ;  /* 0x0037b0b201007387 */ /* 0x0003e80000100a00 */
        /* <DEDUP_REMOVED lines=50> */
[----:B------:R-:W-:Y:S01]  /*6da50*/  IMAD.MOV.U32 R246, RZ, RZ, R232 ;  /* 0x000000fffff67224 */ /* 0x000fe200078e00e8 */
[----:B------:R-:W-:Y:S01]  /*6da60*/  MOV R247, R234 ;  /* 0x000000ea00f77202 */ /* 0x000fe20000000f00 */
[C---:B--2---:R-:W-:Y:S08]  /*6da70*/  HMMA.1688.F32.TF32 R224, R240.reuse, R124, R224 ;  /* 0x0000007cf0e0723c */ /* 0x044ff000000810e0 */
[C---:B---3--:R-:W-:Y:S08]  /*6da80*/  HMMA.1688.F32.TF32 R192, R240.reuse, R92, R192 ;  /* 0x0000005cf0c0723c */ /* 0x048ff000000810c0 */
[C---:B----4-:R-:W-:Y:S08]  /*6da90*/  HMMA.1688.F32.TF32 R188, R240.reuse, R88, R188 ;  /* 0x00000058f0bc723c */ /* 0x050ff000000810bc */
[C---:B------:R-:W-:Y:S11]  /*6daa0*/  HMMA.1688.F32.TF32 R196, R240.reuse, R96, R196 ;  /* 0x00000060f0c4723c */ /* 0x040ff600000810c4 */
[----:B------:R-:W-:Y:S01]  /*6dab0*/  STL.64 [R1+0x37e0], R190 ;  /* 0x0037e0be01007387 */ /* 0x000fe20000100a00 */
[C---:B------:R-:W-:Y:S03]  /*6dac0*/  HMMA.1688.F32.TF32 R200, R240.reuse, R100, R204 ;  /* 0x00000064f0c8723c */ /* 0x040fe600000810cc */
[----:B------:R2:W-:Y:S05]  /*6dad0*/  STL.64 [R1+0x37d8], R188 ;  /* 0x0037d8bc01007387 */ /* 0x0005ea0000100a00 */
[C---:B------:R-:W-:Y:S08]  /*6dae0*/  HMMA.1688.F32.TF32 R204, R240.reuse, R104, R208 ;  /* 0x00000068f0cc723c */ /* 0x040ff000000810d0 */
[C---:B------:R-:W-:Y:S08]  /*6daf0*/  HMMA.1688.F32.TF32 R208, R240.reuse, R108, R212 ;  /* 0x0000006cf0d0723c */ /* 0x040ff000000810d4 */
[C---:B------:R-:W-:Y:S01]  /*6db00*/  HMMA.1688.F32.TF32 R212, R240.reuse, R112, R236 ;  /* 0x00000070f0d4723c */ /* 0x040fe200000810ec */
[----:B------:R-:W-:Y:S04]  /*6db10*/  STL.64 [R1+0x37f0], R194 ;  /* 0x0037f0c201007387 */ /* 0x000fe80000100a00 */
[----:B------:R3:W-:Y:S03]  /*6db20*/  STL.64 [R1+0x37e8], R192 ;  /* 0x0037e8c001007387 */ /* 0x0007e60000100a00 */
[C---:B------:R-:W-:Y:S01]  /*6db30*/  HMMA.1688.F32.TF32 R216, R240.reuse, R116, R216 ;  /* 0x00000074f0d8723c */ /* 0x040fe200000810d8 */
[----:B------:R4:W-:Y:S04]  /*6db40*/  STL.64 [R1+0x3800], R198 ;  /* 0x003800c601007387 */ /* 0x0009e80000100a00 */
[----:B------:R1:W-:Y:S03]  /*6db50*/  STL.64 [R1+0x37f8], R196 ;  /* 0x0037f8c401007387 */ /* 0x0003e60000100a00 */
[----:B------:R-:W-:Y:S01]  /*6db60*/  HMMA.1688.F32.TF32 R220, R240, R120, R220 ;  /* 0x00000078f0dc723c */ /* 0x000fe200000810dc */
[----:B------:R-:W-:Y:S04]  /*6db70*/  STL.64 [R1+0x3810], R202 ;  /* 0x003810ca01007387 */ /* 0x000fe80000100a00 */
[----:B------:R-:W-:Y:S04]  /*6db80*/  STL.64 [R1+0x3808], R200 ;  /* 0x003808c801007387 */ /* 0x000fe80000100a00 */
[----:B------:R-:W-:Y:S04]  /*6db90*/  STL.64 [R1+0x3820], R206 ;  /* 0x003820ce01007387 */ /* 0x000fe80000100a00 */
[----:B------:R1:W-:Y:S04]  /*6dba0*/  STL.64 [R1+0x3818], R204 ;  /* 0x003818cc01007387 */ /* 0x0003e80000100a00 */
[----:B------:R1:W-:Y:S04]  /*6dbb0*/  STL.64 [R1+0x3830], R210 ;  /* 0x003830d201007387 */ /* 0x0003e80000100a00 */
[----:B------:R1:W-:Y:S04]  /*6dbc0*/  STL.64 [R1+0x3828], R208 ;  /* 0x003828d001007387 */ /* 0x0003e80000100a00 */
        /* <DEDUP_REMOVED lines=8> */
[----:B------:R-:W2:Y:S04]  /*6dc50*/  LDL.LU R244, [R1+0xfb0] ;  /* 0x000fb00001f47983 */ /* 0x000ea80000300800 */
[----:B------:R-:W2:Y:S04]  /*6dc60*/  LDL.LU R245, [R1+0xfb4] ;  /* 0x000fb40001f57983 */ /* 0x000ea80000300800 */
[----:B------:R-:W2:Y:S04]  /*6dc70*/  LDL.LU R232, [R1+0x3ad8] ;  /* 0x003ad80001e87983 */ /* 0x000ea80000300800 */
[----:B------:R-:W3:Y:S01]  /*6dc80*/  LDL.LU R234, [R1+0x3ad4] ;  /* 0x003ad40001ea7983 */ /* 0x000ee20000300800 */
[----:B-1----:R-:W-:-:S03]  /*6dc90*/  IMAD.MOV.U32 R146, RZ, RZ, R233 ;  /* 0x000000ffff927224 */ /* 0x002fc600078e00e9 */
[----:B------:R-:W4:Y:S01]  /*6dca0*/  LDL.LU R144, [R1+0x910] ;  /* 0x0009100001907983 */ /* 0x000f220000300800 */
[----:B------:R-:W-:-:S03]  /*6dcb0*/  IMAD.MOV.U32 R147, RZ, RZ, R235 ;  /* 0x000000ffff937224 */ /* 0x000fc600078e00eb */
[----:B------:R-:W4:Y:S04]  /*6dcc0*/  LDL.LU R145, [R1+0x914] ;  /* 0x0009140001917983 */ /* 0x000f280000300800 */
[----:B------:R-:W4:Y:S04]  /*6dcd0*/  LDL.LU R233, [R1+0x3ad0] ;  /* 0x003ad00001e97983 */ /* 0x000f280000300800 */
[----:B------:R-:W4:Y:S01]  /*6dce0*/  LDL.LU R235, [R1+0x3acc] ;  /* 0x003acc0001eb7983 */ /* 0x000f220000300800 */
[----:B--2---:R-:W-:-:S03]  /*6dcf0*/  IMAD.MOV.U32 R148, RZ, RZ, R232 ;  /* 0x000000ffff947224 */ /* 0x004fc600078e00e8 */
[----:B------:R-:W2:Y:S01]  /*6dd00*/  LDL.LU R232, [R1+0x3ac8] ;  /* 0x003ac80001e87983 */ /* 0x000ea20000300800 */
[----:B---3--:R-:W-:-:S03]  /*6dd10*/  MOV R149, R234 ;  /* 0x000000ea00957202 */ /* 0x008fc60000000f00 */
[----:B------:R-:W3:Y:S04]  /*6dd20*/  LDL.LU R234, [R1+0x3ac4] ;  /* 0x003ac40001ea7983 */ /* 0x000ee80000300800 */
[----:B------:R-:W3:Y:S04]  /*6dd30*/  LDL.LU R150, [R1+0x928] ;  /* 0x0009280001967983 */ /* 0x000ee80000300800 */
[----:B------:R-:W3:Y:S01]  /*6dd40*/  LDL.LU R151, [R1+0x92c] ;  /* 0x00092c0001977983 */ /* 0x000ee20000300800 */
[----:B----4-:R-:W-:-:S03]  /*6dd50*/  IMAD.MOV.U32 R156, RZ, RZ, R233 ;  /* 0x000000ffff9c7224 */ /* 0x010fc600078e00e9 */
[----:B------:R-:W4:Y:S01]  /*6dd60*/  LDL.LU R233, [R1+0x3ac0] ;  /* 0x003ac00001e97983 */ /* 0x000f220000300800 */
[----:B------:R-:W-:-:S03]  /*6dd70*/  IMAD.MOV.U32 R157, RZ, RZ, R235 ;  /* 0x000000ffff9d7224 */ /* 0x000fc600078e00eb */
[----:B------:R-:W4:Y:S01]  /*6dd80*/  LDL.LU R235, [R1+0x3abc] ;  /* 0x003abc0001eb7983 */ /* 0x000f220000300800 */
[----:B--2---:R-:W-:-:S03]  /*6dd90*/  IMAD.MOV.U32 R158, RZ, RZ, R232 ;  /* 0x000000ffff9e7224 */ /* 0x004fc600078e00e8 */
[----:B------:R-:W2:Y:S01]  /*6dda0*/  LDL.LU R232, [R1+0x3ab8] ;  /* 0x003ab80001e87983 */ /* 0x000ea20000300800 */
[----:B---3--:R-:W-:-:S03]  /*6ddb0*/  MOV R159, R234 ;  /* 0x000000ea009f7202 */ /* 0x008fc60000000f00 */
        /* <DEDUP_REMOVED lines=9> */
[----:B----4-:R-:W-:Y:S01]  /*6de50*/  IMAD.MOV.U32 R166, RZ, RZ, R235 ;  /* 0x000000ffffa67224 */ /* 0x010fe200078e00eb */
[----:B------:R-:W-:Y:S02]  /*6de60*/  MOV R167, R233 ;  /* 0x000000e900a77202 */ /* 0x000fe40000000f00 */
        /* <DEDUP_REMOVED lines=8> */
[----:B----4-:R-:W-:-:S03]  /*6def0*/  MOV R179, R235 ;  /* 0x000000eb00b37202 */ /* 0x010fc60000000f00 */
[----:B------:R-:W4:Y:S01]  /*6df00*/  LDL.LU R176, [R1+0xfd0] ;  /* 0x000fd00001b07983 */ /* 0x000f220000300800 */
[----:B------:R-:W-:-:S03]  /*6df10*/  IMAD.MOV.U32 R178, RZ, RZ, R233 ;  /* 0x000000ffffb27224 */ /* 0x000fc600078e00e9 */
        /* <DEDUP_REMOVED lines=8> */
[----:B------:R-:W3:Y:S01]  /*6dfa0*/  LDL.LU R183, [R1+0x9ac] ;  /* 0x0009ac0001b77983 */ /* 0x000ee20000300800 */
[----:B----4-:R-:W-:-:S03]  /*6dfb0*/  IMAD.MOV.U32 R188, RZ, RZ, R233 ;  /* 0x000000ffffbc7224 */ /* 0x010fc600078e00e9 */
[----:B------:R-:W4:Y:S01]  /*6dfc0*/  LDL.LU R233, [R1+0x3a88] ;  /* 0x003a880001e97983 */ /* 0x000f220000300800 */
[----:B------:R-:W-:-:S03]  /*6dfd0*/  MOV R189, R235 ;  /* 0x000000eb00bd7202 */ /* 0x000fc60000000f00 */
[----:B------:R-:W4:Y:S01]  /*6dfe0*/  LDL.LU R235, [R1+0x3a84] ;  /* 0x003a840001eb7983 */ /* 0x000f220000300800 */
[----:B--2---:R-:W-:-:S03]  /*6dff0*/  IMAD.MOV.U32 R190, RZ, RZ, R232 ;  /* 0x000000ffffbe7224 */ /* 0x004fc600078e00e8 */
[----:B------:R-:W2:Y:S01]  /*6e000*/  LDL.LU R232, [R1+0x3a80] ;  /* 0x003a800001e87983 */ /* 0x000ea20000300800 */
[----:B---3--:R-:W-:-:S03]  /*6e010*/  IMAD.MOV.U32 R191, RZ, RZ, R234 ;  /* 0x000000ffffbf7224 */ /* 0x008fc600078e00ea */
[----:B------:R-:W3:Y:S04]  /*6e020*/  LDL.LU R234, [R1+0x3a7c] ;  /* 0x003a7c0001ea7983 */ /* 0x000ee80000300800 */
[----:B------:R-:W3:Y:S04]  /*6e030*/  LDL.LU R192, [R1+0x9d0] ;  /* 0x0009d00001c07983 */ /* 0x000ee80000300800 */
[----:B------:R-:W3:Y:S04]  /*6e040*/  LDL.LU R193, [R1+0x9d4] ;  /* 0x0009d40001c17983 */ /* 0x000ee80000300800 */
[----:B------:R-:W3:Y:S01]  /*6e050*/  LDL.LU R194, [R1+0x9d8] ;  /* 0x0009d80001c27983 */ /* 0x000ee20000300800 */
[----:B----4-:R-:W-:-:S03]  /*6e060*/  IMAD.MOV.U32 R199, RZ, RZ, R233 ;  /* 0x000000ffffc77224 */ /* 0x010fc600078e00e9 */
[----:B------:R-:W4:Y:S01]  /*6e070*/  LDL.LU R195, [R1+0x9dc] ;  /* 0x0009dc0001c37983 */ /* 0x000f220000300800 */
[----:B------:R-:W-:Y:S02]  /*6e080*/  IMAD.MOV.U32 R198, RZ, RZ, R235 ;  /* 0x000000ffffc67224 */ /* 0x000fe400078e00eb */
[----:B--2---:R-:W-:Y:S02]  /*6e090*/  IMAD.MOV.U32 R196, RZ, RZ, R232 ;  /* 0x000000ffffc47224 */ /* 0x004fe400078e00e8 */
[----:B------:R-:W2:Y:S01]  /*6e0a0*/  LDL.LU R232, [R1+0x3a78] ;  /* 0x003a780001e87983 */ /* 0x000ea20000300800 */
[----:B---3--:R-:W-:-:S03]  /*6e0b0*/  MOV R197, R234 ;  /* 0x000000ea00c57202 */ /* 0x008fc60000000f00 */
        /* <DEDUP_REMOVED lines=13> */
[----:B---3--:R-:W-:Y:S01]  /*6e190*/  MOV R209, R234 ;  /* 0x000000ea00d17202 */ /* 0x008fe20000000f00 */
[----:B----4-:R-:W-:Y:S02]  /*6e1a0*/  IMAD.MOV.U32 R208, RZ, RZ, R235 ;  /* 0x000000ffffd07224 */ /* 0x010fe400078e00eb */
[----:B------:R-:W-:Y:S02]  /*6e1b0*/  IMAD.MOV.U32 R210, RZ, RZ, R233 ;  /* 0x000000ffffd27224 */ /* 0x000fe400078e00e9 */
        /* <DEDUP_REMOVED lines=32> */
[C---:B------:R-:W-:Y:S11]  /*6e3c0*/  HMMA.1688.F32.TF32 R236, R240.reuse, R136, R236 ;  /* 0x00000088f0ec723c */ /* 0x040ff600000810ec */
[----:B------:R-:W-:Y:S04]  /*6e3d0*/  STL.64 [R1+0x3880], R230 ;  /* 0x003880e601007387 */ /* 0x000fe80000100a00 */
[----:B------:R-:W-:Y:S01]  /*6e3e0*/  STL.64 [R1+0x3878], R228 ;  /* 0x003878e401007387 */ /* 0x000fe20000100a00 */
[C---:B--2---:R-:W-:Y:S08]  /*6e3f0*/  HMMA.1688.F32.TF32 R232, R240.reuse, R132, R232 ;  /* 0x00000084f0e8723c */ /* 0x044ff000000810e8 */
[----:B---3--:R-:W-:Y:S08]  /*6e400*/  HMMA.1688.F32.TF32 R240, R240, R140, R216 ;  /* 0x0000008cf0f0723c */ /* 0x008ff000000810d8 */
[C---:B------:R-:W-:Y:S08]  /*6e410*/  HMMA.1688.F32.TF32 R216, R4.reuse, R60, R208 ;  /* 0x0000003c04d8723c */ /* 0x040ff000000810d0 */
[C---:B----4-:R-:W-:Y:S08]  /*6e420*/  HMMA.1688.F32.TF32 R220, R4.reuse, R56, R212 ;  /* 0x0000003804dc723c */ /* 0x050ff000000810d4 */
        /* <DEDUP_REMOVED lines=68> */
[----:B-1----:R-:W4:Y:S04]  /*6e870*/  LDL.LU R144, [R1+0x340] ;  /* 0x0003400001907983 */ /* 0x002f280000300800 */
[----:B------:R-:W4:Y:S04]  /*6e880*/  LDL.LU R145, [R1+0x344] ;  /* 0x0003440001917983 */ /* 0x000f280000300800 */
[----:B---3--:R-:W4:Y:S04]  /*6e890*/  LDL.LU R146, [R1+0x348] ;  /* 0x0003480001927983 */ /* 0x008f280000300800 */
[----:B------:R-:W4:Y:S04]  /*6e8a0*/  LDL.LU R147, [R1+0x34c] ;  /* 0x00034c0001937983 */ /* 0x000f280000300800 */
        /* <DEDUP_REMOVED lines=53> */
[----:B---3--:R-:W-:Y:S08]  /*6ec00*/  HMMA.1688.F32.TF32 R192, R4, R136, R192 ;  /* 0x0000008804c0723c */ /* 0x008ff000000810c0 */
[-C--:B------:R-:W-:Y:S08]  /*6ec10*/  HMMA.1688.F32.TF32 R4, R12, R56.reuse, R180 ;  /* 0x000000380c04723c */ /* 0x080ff000000810b4 */
[----:B----4-:R-:W-:Y:S11]  /*6ec20*/  HMMA.1688.F32.TF32 R184, R8, R56, R184 ;  /* 0x0000003808b8723c */ /* 0x010ff600000810b8 */
[----:B------:R-:W-:Y:S01]  /*6ec30*/  IMAD.MOV.U32 R16, RZ, RZ, R4 ;  /* 0x000000ffff107224 */ /* 0x000fe200078e0004 */
[----:B------:R-:W-:Y:S01]  /*6ec40*/  MOV R17, R5 ;  /* 0x0000000500117202 */ /* 0x000fe20000000f00 */
[----:B------:R-:W-:-:S02]  /*6ec50*/  IMAD.MOV.U32 R20, RZ, RZ, R6 ;  /* 0x000000ffff147224 */ /* 0x000fc400078e0006 */
[----:B------:R-:W-:Y:S02]  /*6ec60*/  IMAD.MOV.U32 R21, RZ, RZ, R7 ;  /* 0x000000ffff157224 */ /* 0x000fe400078e0007 */
[-C--:B------:R-:W-:Y:S01]  /*6ec70*/  HMMA.1688.F32.TF32 R4, R12, R60.reuse, R172 ;  /* 0x0000003c0c04723c */ /* 0x080fe200000810ac */
[----:B------:R-:W-:Y:S04]  /*6ec80*/  STL.64 [R1+0x8e0], R192 ;  /* 0x0008e0c001007387 */ /* 0x000fe80000100a00 */
[----:B------:R-:W-:Y:S03]  /*6ec90*/  STL.64 [R1+0x8e8], R194 ;  /* 0x0008e8c201007387 */ /* 0x000fe60000100a00 */
[----:B------:R-:W-:Y:S01]  /*6eca0*/  HMMA.1688.F32.TF32 R176, R8, R60, R176 ;  /* 0x0000003c08b0723c */ /* 0x000fe200000810b0 */
[----:B------:R-:W-:Y:S10]  /*6ecb0*/  STL.64 [R1+0x8d0], R188 ;  /* 0x0008d0bc01007387 */ /* 0x000ff40000100a00 */
[----:B------:R-:W-:Y:S01]  /*6ecc0*/  IMAD.MOV.U32 R53, RZ, RZ, R4 ;  /* 0x000000ffff357224 */ /* 0x000fe200078e0004 */
[----:B------:R-:W-:Y:S01]  /*6ecd0*/  MOV R52, R5 ;  /* 0x0000000500347202 */ /* 0x000fe20000000f00 */
[----:B------:R-:W-:-:S02]  /*6ece0*/  IMAD.MOV.U32 R33, RZ, RZ, R6 ;  /* 0x000000ffff217224 */ /* 0x000fc400078e0006 */
[----:B------:R-:W-:Y:S01]  /*6ecf0*/  IMAD.MOV.U32 R32, RZ, RZ, R7 ;  /* 0x000000ffff207224 */ /* 0x000fe200078e0007 */
[----:B------:R-:W-:Y:S04]  /*6ed00*/  STL.64 [R1+0x8d8], R190 ;  /* 0x0008d8be01007387 */ /* 0x000fe80000100a00 */
[----:B------:R-:W-:Y:S01]  /*6ed10*/  STL.64 [R1+0x430], R184 ;  /* 0x000430b801007387 */ /* 0x000fe20000100a00 */
[C---:B------:R-:W-:Y:S03]  /*6ed20*/  HMMA.1688.F32.TF32 R4, R8.reuse, R72, R160 ;  /* 0x000000480804723c */ /* 0x040fe600000810a0 */
[----:B------:R-:W-:Y:S04]  /*6ed30*/  STL.64 [R1+0x438], R186 ;  /* 0x000438ba01007387 */ /* 0x000fe80000100a00 */
[----:B------:R-:W-:Y:S01]  /*6ed40*/  STL [R1+0x36e4], R21 ;  /* 0x0036e41501007387 */ /* 0x000fe20000100800 */
[C---:B------:R-:W-:Y:S03]  /*6ed50*/  HMMA.1688.F32.TF32 R164, R8.reuse, R68, R164 ;  /* 0x0000004408a4723c */ /* 0x040fe600000810a4 */
[----:B------:R-:W-:Y:S04]  /*6ed60*/  STL [R1+0x36e0], R20 ;  /* 0x0036e01401007387 */ /* 0x000fe80000100800 */
[----:B------:R-:W-:Y:S01]  /*6ed70*/  STL [R1+0x36dc], R17 ;  /* 0x0036dc1101007387 */ /* 0x000fe20000100800 */
[C---:B------:R-:W-:Y:S03]  /*6ed80*/  HMMA.1688.F32.TF32 R168, R8.reuse, R64, R168 ;  /* 0x0000004008a8723c */ /* 0x040fe600000810a8 */
[----:B------:R-:W-:Y:S04]  /*6ed90*/  STL [R1+0x36d8], R16 ;  /* 0x0036d81001007387 */ /* 0x000fe80000100800 */
[----:B------:R-:W-:Y:S04]  /*6eda0*/  STL.64 [R1+0x420], R176 ;  /* 0x000420b001007387 */ /* 0x000fe80000100a00 */
[----:B------:R-:W-:Y:S04]  /*6edb0*/  STL.64 [R1+0x428], R178 ;  /* 0x000428b201007387 */ /* 0x000fe80000100a00 */
        /* <DEDUP_REMOVED lines=21> */
[----:B-1----:R-:W-:Y:S02]  /*6ef10*/  HMMA.1688.F32.TF32 R4, R8, R96, R248 ;  /* 0x000000600804723c */ /* 0x002fe400000810f8 */
[----:B------:R-:W-:Y:S04]  /*6ef20*/  STL.64 [R1+0x3b0], R148 ;  /* 0x0003b09401007387 */ /* 0x000fe80000100a00 */
[----:B------:R-:W-:Y:S04]  /*6ef30*/  STL.64 [R1+0x3b8], R150 ;  /* 0x0003b89601007387 */ /* 0x000fe80000100a00 */
[----:B------:R-:W2:Y:S04]  /*6ef40*/  LDL.LU R160, [R1+0xf10] ;  /* 0x000f100001a07983 */ /* 0x000ea80000300800 */
[----:B------:R1:W-:Y:S04]  /*6ef50*/  STL.64 [R1+0x3a0], R144 ;  /* 0x0003a09001007387 */ /* 0x0003e80000100a00 */
[----:B------:R3:W-:Y:S04]  /*6ef60*/  STL.64 [R1+0x3a8], R146 ;  /* 0x0003a89201007387 */ /* 0x0007e80000100a00 */
[----:B------:R-:W-:Y:S04]  /*6ef70*/  STL.64 [R1+0x390], R4 ;  /* 0x0003900401007387 */ /* 0x000fe80000100a00 */
[----:B------:R-:W-:Y:S04]  /*6ef80*/  STL.64 [R1+0x398], R6 ;  /* 0x0003980601007387 */ /* 0x000fe80000100a00 */
        /* <DEDUP_REMOVED lines=35> */
[----:B------:R-:W-:-:S03]  /*6f1c0*/  LOP3.LUT R25, R0, 0x20, RZ, 0x3c, !PT ;  /* 0x0000002000197812 */ /* 0x000fc600078e3cff */
[----:B------:R-:W-:Y:S04]  /*6f1d0*/  LDS R4, [R0+UR9+0x27000] ;  /* 0x0270000900047984 */ /* 0x000fe80008000800 */
[----:B------:R-:W-:Y:S04]  /*6f1e0*/  LDS R5, [R25+UR9+0x27000] ;  /* 0x0270000919057984 */ /* 0x000fe80008000800 */
[----:B------:R-:W-:Y:S04]  /*6f1f0*/  LDS R7, [R25+UR9+0x27800] ;  /* 0x0278000919077984 */ /* 0x000fe80008000800 */
[----:B------:R-:W1:Y:S01]  /*6f200*/  LDS R6, [R0+UR9+0x27800] ;  /* 0x0278000900067984 */ /* 0x000e620008000800 */
[----:B----4-:R-:W-:Y:S03]  /*6f210*/  HMMA.1688.F32.TF32 R172, R8, R100, R144 ;  /* 0x0000006408ac723c */ /* 0x010fe60000081090 */
[----:B------:R-:W4:-:S15]  /*6f220*/  LDL.LU R144, [R1+0xed0] ;  /* 0x000ed00001907983 */ /* 0x000f1e0000300800 */
[----:B------:R-:W-:Y:S01]  /*6f230*/  NOP ;  /* 0x0000000000007918 */ /* 0x000fe20000000000 */
[----:B------:R-:W-:Y:S04]  /*6f240*/  STL.64 [R1+0x380], R172 ;  /* 0x000380ac01007387 */ /* 0x000fe80000100a00 */
[----:B------:R3:W-:Y:S04]  /*6f250*/  STL.64 [R1+0x388], R174 ;  /* 0x000388ae01007387 */ /* 0x0007e80000100a00 */
[----:B------:R-:W4:Y:S04]  /*6f260*/  LDL.LU R145, [R1+0xed4] ;  /* 0x000ed40001917983 */ /* 0x000f280000300800 */
[----:B------:R-:W4:Y:S04]  /*6f270*/  LDL.LU R146, [R1+0xed8] ;  /* 0x000ed80001927983 */ /* 0x000f280000300800 */
[----:B------:R-:W4:Y:S01]  /*6f280*/  LDL.LU R147, [R1+0xedc] ;  /* 0x000edc0001937983 */ /* 0x000f220000300800 */
[----:B---3--:R-:W-:Y:S03]  /*6f290*/  HMMA.1688.F32.TF32 R172, R8, R104, R244 ;  /* 0x0000006808ac723c */ /* 0x008fe600000810f4 */
[----:B------:R-:W3:-:S15]  /*6f2a0*/  LDL.LU R244, [R1+0xec0] ;  /* 0x000ec00001f47983 */ /* 0x000ede0000300800 */
[----:B------:R-:W-:Y:S01]  /*6f2b0*/  NOP ;  /* 0x0000000000007918 */ /* 0x000fe20000000000 */
[----:B------:R-:W-:Y:S04]  /*6f2c0*/  STL.64 [R1+0x370], R172 ;  /* 0x000370ac01007387 */ /* 0x000fe80000100a00 */
[----:B------:R2:W-:Y:S04]  /*6f2d0*/  STL.64 [R1+0x378], R174 ;  /* 0x000378ae01007387 */ /* 0x0005e80000100a00 */
[----:B------:R-:W3:Y:S04]  /*6f2e0*/  LDL.LU R245, [R1+0xec4] ;  /* 0x000ec40001f57983 */ /* 0x000ee80000300800 */
[----:B------:R-:W3:Y:S01]  /*6f2f0*/  LDL.LU R246, [R1+0xec8] ;  /* 0x000ec80001f67983 */ /* 0x000ee20000300800 */
[----:B--2---:R-:W-:Y:S03]  /*6f300*/  HMMA.1688.F32.TF32 R172, R8, R108, R248 ;  /* 0x0000006c08ac723c */ /* 0x004fe600000810f8 */
[----:B------:R-:W3:Y:S04]  /*6f310*/  LDL.LU R247, [R1+0xecc] ;  /* 0x000ecc0001f77983 */ /* 0x000ee80000300800 */
[----:B------:R-:W2:-:S12]  /*6f320*/  LDL.LU R248, [R1+0xdf0] ;  /* 0x000df00001f87983 */ /* 0x000e980000300800 */
[----:B------:R-:W-:Y:S04]  /*6f330*/  STL.64 [R1+0x360], R172 ;  /* 0x000360ac01007387 */ /* 0x000fe80000100a00 */
[----:B------:R-:W-:Y:S04]  /*6f340*/  STL.64 [R1+0x368], R174 ;  /* 0x000368ae01007387 */ /* 0x000fe80000100a00 */
[----:B------:R-:W2:Y:S04]  /*6f350*/  LDL.LU R249, [R1+0xdf4] ;  /* 0x000df40001f97983 */ /* 0x000ea80000300800 */
[----:B------:R-:W2:Y:S04]  /*6f360*/  LDL.LU R250, [R1+0xdf8] ;  /* 0x000df80001fa7983 */ /* 0x000ea80000300800 */
[----:B------:R-:W2:Y:S01]  /*6f370*/  LDL.LU R251, [R1+0xdfc] ;  /* 0x000dfc0001fb7983 */ /* 0x000ea20000300800 */
[C---:B------:R-:W-:Y:S08]  /*6f380*/  HMMA.1688.F32.TF32 R168, R8.reuse, R112, R168 ;  /* 0x0000007008a8723c */ /* 0x040ff000000810a8 */
[C---:B------:R-:W-:Y:S08]  /*6f390*/  HMMA.1688.F32.TF32 R156, R8.reuse, R124, R156 ;  /* 0x0000007c089c723c */ /* 0x040ff0000008109c */
[C---:B------:R-:W-:Y:S08]  /*6f3a0*/  HMMA.1688.F32.TF32 R164, R8.reuse, R116, R164 ;  /* 0x0000007408a4723c */ /* 0x040ff000000810a4 */
[C---:B------:R-:W-:Y:S08]  /*6f3b0*/  HMMA.1688.F32.TF32 R160, R8.reuse, R120, R160 ;  /* 0x0000007808a0723c */ /* 0x040ff000000810a0 */
[C---:B------:R-:W-:Y:S08]  /*6f3c0*/  HMMA.1688.F32.TF32 R148, R8.reuse, R132, R148 ;  /* 0x000000840894723c */ /* 0x040ff00000081094 */
[----:B------:R-:W-:Y:S01]  /*6f3d0*/  HMMA.1688.F32.TF32 R152, R8, R128, R152 ;  /* 0x000000800898723c */ /* 0x000fe20000081098 */
[----:B------:R-:W-:Y:S01]  /*6f3e0*/  STL.64 [R1+0x350], R168 ;  /* 0x000350a801007387 */ /* 0x000fe20000100a00 */
[----:B------:R-:W-:Y:S01]  /*6f3f0*/  IMAD.MOV.U32 R53, RZ, RZ, R159 ;  /* 0x000000ffff357224 */ /* 0x000fe200078e009f */
[----:B------:R-:W-:Y:S01]  /*6f400*/  MOV R33, R157 ;  /* 0x0000009d00217202 */ /* 0x000fe20000000f00 */
[----:B------:R-:W-:Y:S01]  /*6f410*/  IMAD.MOV.U32 R52, RZ, RZ, R158 ;  /* 0x000000ffff347224 */ /* 0x000fe200078e009e */
[----:B------:R-:W-:Y:S01]  /*6f420*/  STL.64 [R1+0x358], R170 ;  /* 0x000358aa01007387 */ /* 0x000fe20000100a00 */
[----:B------:R-:W-:-:S03]  /*6f430*/  IMAD.MOV.U32 R32, RZ, RZ, R156 ;  /* 0x000000ffff207224 */ /* 0x000fc600078e009c */
[----:B------:R-:W-:Y:S04]  /*6f440*/  STL.64 [R1+0x340], R164 ;  /* 0x000340a401007387 */ /* 0x000fe80000100a00 */
[----:B------:R-:W-:Y:S04]  /*6f450*/  STL.64 [R1+0x348], R166 ;  /* 0x000348a601007387 */ /* 0x000fe80000100a00 */
[----:B------:R-:W-:Y:S04]  /*6f460*/  STL.64 [R1+0x330], R160 ;  /* 0x000330a001007387 */ /* 0x000fe80000100a00 */
[----:B------:R-:W-:Y:S04]  /*6f470*/  STL.64 [R1+0x338], R162 ;  /* 0x000338a201007387 */ /* 0x000fe80000100a00 */
[----:B------:R1:W-:Y:S04]  /*6f480*/  STL [R1+0x3704], R53 ;  /* 0x0037043501007387 */ /* 0x0003e80000100800 */
[----:B------:R1:W-:Y:S04]  /*6f490*/  STL [R1+0x3700], R52 ;  /* 0x0037003401007387 */ /* 0x0003e80000100800 */
[----:B------:R1:W-:Y:S02]  /*6f4a0*/  STL [R1+0x36fc], R33 ;  /* 0x0036fc2101007387 */ /* 0x0003e40000100800 */
[----:B-1----:R-:W-:-:S02]  /*6f4b0*/  IMAD.MOV.U32 R53, RZ, RZ, R148 ;  /* 0x000000ffff357224 */ /* 0x002fc400078e0094 */
[----:B------:R1:W-:Y:S01]  /*6f4c0*/  STL [R1+0x36f8], R32 ;  /* 0x0036f82001007387 */ /* 0x0003e20000100800 */
[----:B------:R-:W-:-:S03]  /*6f4d0*/  MOV R52, R149 ;  /* 0x0000009500347202 */ /* 0x000fc60000000f00 */
[----:B------:R-:W-:Y:S04]  /*6f4e0*/  STL.64 [R1+0x310], R152 ;  /* 0x0003109801007387 */ /* 0x000fe80000100a00 */
[----:B------:R-:W-:Y:S04]  /*6f4f0*/  STL.64 [R1+0x318], R154 ;  /* 0x0003189a01007387 */ /* 0x000fe80000100a00 */
[----:B------:R-:W-:Y:S04]  /*6f500*/  STL.64 [R1+0x38c0], R54 ;  /* 0x0038c03601007387 */ /* 0x000fe80000100a00 */
[----:B------:R4:W-:Y:S04]  /*6f510*/  STL.64 [R1+0x38b8], R52 ;  /* 0x0038b83401007387 */ /* 0x0009e80000100a00 */
[----:B------:R-:W2:Y:S01]  /*6f520*/  LDL.LU R160, [R1+0xbb0] ;  /* 0x000bb00001a07983 */ /* 0x000ea20000300800 */
[----:B------:R-:W-:-:S02]  /*6f530*/  IMAD.MOV.U32 R33, RZ, RZ, R150 ;  /* 0x000000ffff217224 */ /* 0x000fc400078e0096 */
[----:B-1----:R-:W-:Y:S01]  /*6f540*/  IMAD.MOV.U32 R32, RZ, RZ, R151 ;  /* 0x000000ffff207224 */ /* 0x002fe200078e0097 */
[----:B----4-:R-:W-:-:S15]  /*6f550*/  HMMA.1688.F32.TF32 R52, R8, R136, R144 ;  /* 0x000000880834723c */ /* 0x010fde0000081090 */
[----:B------:R-:W-:-:S04]  /*6f560*/  NOP ;  /* 0x0000000000007918 */ /* 0x000fc80000000000 */
        /* <DEDUP_REMOVED lines=30> */
[----:B--2---:R-:W-:Y:S01]  /*6f750*/  HMMA.1688.F32.TF32 R8, R12, R64, R248 ;  /* 0x000000400c08723c */ /* 0x004fe200000810f8 */
        /* <DEDUP_REMOVED lines=8> */
[----:B----4-:R-:W-:Y:S01]  /*6f7e0*/  HMMA.1688.F32.TF32 R8, R12, R68, R160 ;  /* 0x000000440c08723c */ /* 0x010fe200000810a0 */
[----:B------:R-:W4:Y:S04]  /*6f7f0*/  LDL.LU R160, [R1+0xd20] ;  /* 0x000d200001a07983 */ /* 0x000f280000300800 */
[----:B------:R-:W4:Y:S04]  /*6f800*/  LDL.LU R161, [R1+0xd24] ;  /* 0x000d240001a17983 */ /* 0x000f280000300800 */
[----:B------:R-:W4:Y:S04]  /*6f810*/  LDL.LU R162, [R1+0xd28] ;  /* 0x000d280001a27983 */ /* 0x000f280000300800 */
[----:B------:R-:W4:Y:S06]  /*6f820*/  LDL.LU R163, [R1+0xd2c] ;  /* 0x000d2c0001a37983 */ /* 0x000f2c0000300800 */
[----:B------:R-:W-:-:S02]  /*6f830*/  IMAD.MOV.U32 R45, RZ, RZ, R10 ;  /* 0x000000ffff2d7224 */ /* 0x000fc400078e000a */
[----:B------:R-:W-:Y:S01]  /*6f840*/  IMAD.MOV.U32 R44, RZ, RZ, R11 ;  /* 0x000000ffff2c7224 */ /* 0x000fe200078e000b */
[----:B------:R-:W-:Y:S01]  /*6f850*/  STL.64 [R1+0x38e0], R46 ;  /* 0x0038e02e01007387 */ /* 0x000fe20000100a00 */
[----:B------:R-:W-:Y:S01]  /*6f860*/  IMAD.MOV.U32 R49, RZ, RZ, R8 ;  /* 0x000000ffff317224 */ /* 0x000fe200078e0008 */
[----:B------:R-:W-:Y:S02]  /*6f870*/  MOV R48, R9 ;  /* 0x0000000900307202 */ /* 0x000fe40000000f00 */
[----:B------:R1:W-:Y:S01]  /*6f880*/  STL.64 [R1+0x38d8], R44 ;  /* 0x0038d82c01007387 */ /* 0x0003e20000100a00 */
[C---:B------:R-:W-:Y:S08]  /*6f890*/  HMMA.1688.F32.TF32 R8, R12.reuse, R76, R152 ;  /* 0x0000004c0c08723c */ /* 0x040ff00000081098 */
[C---:B-1----:R-:W-:Y:S01]  /*6f8a0*/  HMMA.1688.F32.TF32 R44, R12.reuse, R72, R156 ;  /* 0x000000480c2c723c */ /* 0x042fe2000008109c */
[----:B------:R-:W-:Y:S04]  /*6f8b0*/  STL.64 [R1+0x38d0], R50 ;  /* 0x0038d03201007387 */ /* 0x000fe80000100a00 */
[----:B------:R-:W-:Y:S04]  /*6f8c0*/  STL.64 [R1+0x38c8], R48 ;  /* 0x0038c83001007387 */ /* 0x000fe80000100a00 */
[----:B------:R-:W4:Y:S10]  /*6f8d0*/  LDL.LU R156, [R1+0xb30] ;  /* 0x000b3000019c7983 */ /* 0x000f340000300800 */
[----:B------:R-:W-:Y:S04]  /*6f8e0*/  STL.64 [R1+0xba0], R44 ;  /* 0x000ba02c01007387 */ /* 0x000fe80000100a00 */
[----:B------:R-:W-:Y:S04]  /*6f8f0*/  STL.64 [R1+0xba8], R46 ;  /* 0x000ba82e01007387 */ /* 0x000fe80000100a00 */
[----:B------:R-:W-:Y:S04]  /*6f900*/  STL.64 [R1+0xb90], R8 ;  /* 0x000b900801007387 */ /* 0x000fe80000100a00 */
[----:B------:R1:W-:Y:S04]  /*6f910*/  STL.64 [R1+0xb98], R10 ;  /* 0x000b980a01007387 */ /* 0x0003e80000100a00 */
[----:B------:R-:W4:Y:S04]  /*6f920*/  LDL.LU R157, [R1+0xb34] ;  /* 0x000b3400019d7983 */ /* 0x000f280000300800 */
[----:B------:R-:W4:Y:S01]  /*6f930*/  LDL.LU R158, [R1+0xb38] ;  /* 0x000b3800019e7983 */ /* 0x000f220000300800 */
[----:B-1----:R-:W-:Y:S03]  /*6f940*/  HMMA.1688.F32.TF32 R8, R12, R80, R148 ;  /* 0x000000500c08723c */ /* 0x002fe60000081094 */
[----:B------:R-:W4:Y:S04]  /*6f950*/  LDL.LU R159, [R1+0xb3c] ;  /* 0x000b3c00019f7983 */ /* 0x000f280000300800 */
[----:B------:R-:W4:-:S12]  /*6f960*/  LDL.LU R152, [R1+0xb20] ;  /* 0x000b200001987983 */ /* 0x000f180000300800 */
        /* <DEDUP_REMOVED lines=11> */
[----:B---3--:R-:W-:Y:S03]  /*6fa20*/  HMMA.1688.F32.TF32 R8, R12, R88, R244 ;  /* 0x000000580c08723c */ /* 0x008fe600000810f4 */
[----:B------:R-:W3:Y:S04]  /*6fa30*/  LDL.LU R151, [R1+0xb1c] ;  /* 0x000b1c0001977983 */ /* 0x000ee80000300800 */
[----:B------:R-:W3:-:S12]  /*6fa40*/  LDL.LU R144, [R1+0xb00] ;  /* 0x000b000001907983 */ /* 0x000ed80000300800 */
[----:B------:R-:W-:Y:S04]  /*6fa50*/  STL.64 [R1+0xb60], R8 ;  /* 0x000b600801007387 */ /* 0x000fe80000100a00 */
[----:B------:R2:W-:Y:S04]  /*6fa60*/  STL.64 [R1+0xb68], R10 ;  /* 0x000b680a01007387 */ /* 0x0005e80000100a00 */
[----:B------:R-:W3:Y:S04]  /*6fa70*/  LDL.LU R145, [R1+0xb04] ;  /* 0x000b040001917983 */ /* 0x000ee80000300800 */
[----:B------:R-:W3:Y:S01]  /*6fa80*/  LDL.LU R146, [R1+0xb08] ;  /* 0x000b080001927983 */ /* 0x000ee20000300800 */
[----:B--2---:R-:W-:Y:S03]  /*6fa90*/  HMMA.1688.F32.TF32 R8, R12, R92, R248 ;  /* 0x0000005c0c08723c */ /* 0x004fe600000810f8 */
[----:B------:R-:W2:Y:S04]  /*6faa0*/  LDL.LU R147, [R1+0xb0c] ;  /* 0x000b0c0001937983 */ /* 0x000ea80000300800 */
[----:B------:R-:W2:-:S12]  /*6fab0*/  LDL.LU R244, [R1+0xaf0] ;  /* 0x000af00001f47983 */ /* 0x000e980000300800 */
[----:B------:R-:W-:Y:S04]  /*6fac0*/  STL.64 [R1+0xb50], R8 ;  /* 0x000b500801007387 */ /* 0x000fe80000100a00 */
[----:B------:R4:W-:Y:S04]  /*6fad0*/  STL.64 [R1+0xb58], R10 ;  /* 0x000b580a01007387 */ /* 0x0009e80000100a00 */
[----:B------:R-:W2:Y:S04]  /*6fae0*/  LDL.LU R245, [R1+0xaf4] ;  /* 0x000af40001f57983 */ /* 0x000ea80000300800 */
[----:B------:R-:W2:Y:S04]  /*6faf0*/  LDL.LU R246, [R1+0xaf8] ;  /* 0x000af80001f67983 */ /* 0x000ea80000300800 */
[----:B------:R-:W2:Y:S04]  /*6fb00*/  LDL.LU R247, [R1+0xafc] ;  /* 0x000afc0001f77983 */ /* 0x000ea80000300800 */
[----:B------:R-:W2:Y:S01]  /*6fb10*/  LDL.LU R248, [R1+0xae0] ;  /* 0x000ae00001f87983 */ /* 0x000ea20000300800 */
[----:B------:R-:W-:Y:S01]  /*6fb20*/  IMAD.MOV.U32 R249, RZ, RZ, R252 ;  /* 0x000000fffff97224 */ /* 0x000fe200078e00fc */
[----:B------:R-:W-:Y:S01]  /*6fb30*/  MOV R250, R3 ;  /* 0x0000000300fa7202 */ /* 0x000fe20000000f00 */
[----:B------:R-:W-:Y:S01]  /*6fb40*/  IMAD.MOV.U32 R251, RZ, RZ, R2 ;  /* 0x000000fffffb7224 */ /* 0x000fe200078e0002 */
[----:B----4-:R-:W-:-:S15]  /*6fb50*/  HMMA.1688.F32.TF32 R8, R12, R96, R160 ;  /* 0x000000600c08723c */ /* 0x010fde00000810a0 */
[----:B------:R-:W-:-:S04]  /*6fb60*/  NOP ;  /* 0x0000000000007918 */ /* 0x000fc80000000000 */
[----:B------:R-:W-:Y:S01]  /*6fb70*/  IMAD.MOV.U32 R252, RZ, RZ, R9 ;  /* 0x000000fffffc7224 */ /* 0x000fe200078e0009 */
[----:B------:R1:W-:Y:S01]  /*6fb80*/  STL [R1+0xb40], R8 ;  /* 0x000b400801007387 */ /* 0x0003e20000100800 */
[----:B------:R-:W-:Y:S01]  /*6fb90*/  IMAD.MOV.U32 R2, RZ, RZ, R10 ;  /* 0x000000ffff027224 */ /* 0x000fe200078e000a */
[----:B------:R-:W-:Y:S02]  /*6fba0*/  MOV R3, R11 ;  /* 0x0000000b00037202 */ /* 0x000fe40000000f00 */
[----:B-1----:R-:W-:-:S15]  /*6fbb0*/  HMMA.1688.F32.TF32 R8, R12, R100, R156 ;  /* 0x000000640c08723c */ /* 0x002fde000008109c */
        /* <DEDUP_REMOVED lines=17> */
[----:B--2---:R-:W-:Y:S01]  /*6fcd0*/  HMMA.1688.F32.TF32 R8, R12, R112, R144 ;  /* 0x000000700c08723c */ /* 0x004fe20000081090 */
[----:B------:R-:W-:Y:S04]  /*6fce0*/  STL [R1+0x3610], R2 ;  /* 0x0036100201007387 */ /* 0x000fe80000100800 */
[----:B------:R1:W-:Y:S04]  /*6fcf0*/  STL [R1+0x360c], R252 ;  /* 0x00360cfc01007387 */ /* 0x0003e80000100800 */
[----:B------:R-:W2:Y:S04]  /*6fd00*/  LDL.LU R168, [R1+0xad0] ;  /* 0x000ad00001a87983 */ /* 0x000ea80000300800 */
[----:B------:R-:W2:Y:S04]  /*6fd10*/  LDL.LU R169, [R1+0xad4] ;  /* 0x000ad40001a97983 */ /* 0x000ea80000300800 */
[----:B------:R-:W2:Y:S02]  /*6fd20*/  LDL.LU R170, [R1+0xad8] ;  /* 0x000ad80001aa7983 */ /* 0x000ea40000300800 */
[----:B------:R-:W-:Y:S01]  /*6fd30*/  IMAD.MOV.U32 R80, RZ, RZ, R8 ;  /* 0x000000ffff507224 */ /* 0x000fe200078e0008 */
[----:B------:R-:W-:Y:S01]  /*6fd40*/  MOV R108, R11 ;  /* 0x0000000b006c7202 */ /* 0x000fe20000000f00 */
[----:B------:R-:W-:Y:S01]  /*6fd50*/  IMAD.MOV.U32 R81, RZ, RZ, R9 ;  /* 0x000000ffff517224 */ /* 0x000fe200078e0009 */
[----:B------:R-:W2:Y:S01]  /*6fd60*/  LDL.LU R171, [R1+0xadc] ;  /* 0x000adc0001ab7983 */ /* 0x000ea20000300800 */
[----:B------:R-:W-:-:S03]  /*6fd70*/  IMAD.MOV.U32 R109, RZ, RZ, R10 ;  /* 0x000000ffff6d7224 */ /* 0x000fc600078e000a */
[----:B------:R-:W3:Y:S04]  /*6fd80*/  LDL.LU R164, [R1+0xac0] ;  /* 0x000ac00001a47983 */ /* 0x000ee80000300800 */
[----:B------:R-:W3:Y:S01]  /*6fd90*/  LDL.LU R165, [R1+0xac4] ;  /* 0x000ac40001a57983 */ /* 0x000ee20000300800 */
[----:B------:R-:W-:Y:S03]  /*6fda0*/  HMMA.1688.F32.TF32 R8, R12, R116, R244 ;  /* 0x000000740c08723c */ /* 0x000fe600000810f4 */
[----:B------:R-:W3:Y:S04]  /*6fdb0*/  LDL.LU R166, [R1+0xac8] ;  /* 0x000ac80001a67983 */ /* 0x000ee80000300800 */
[----:B------:R-:W3:-:S12]  /*6fdc0*/  LDL.LU R167, [R1+0xacc] ;  /* 0x000acc0001a77983 */ /* 0x000ed80000300800 */
[----:B------:R-:W-:Y:S01]  /*6fdd0*/  IMAD.MOV.U32 R76, RZ, RZ, R8 ;  /* 0x000000ffff4c7224 */ /* 0x000fe200078e0008 */
[----:B------:R-:W-:Y:S01]  /*6fde0*/  MOV R112, R11 ;  /* 0x0000000b00707202 */ /* 0x000fe20000000f00 */
[----:B------:R-:W-:Y:S02]  /*6fdf0*/  IMAD.MOV.U32 R77, RZ, RZ, R9 ;  /* 0x000000ffff4d7224 */ /* 0x000fe400078e0009 */
[----:B------:R-:W-:Y:S02]  /*6fe00*/  IMAD.MOV.U32 R113, RZ, RZ, R10 ;  /* 0x000000ffff717224 */ /* 0x000fe400078e000a */
[----:B------:R-:W-:Y:S01]  /*6fe10*/  HMMA.1688.F32.TF32 R8, R12, R120, R248 ;  /* 0x000000780c08723c */ /* 0x000fe200000810f8 */
[----:B------:R-:W-:Y:S02]  /*6fe20*/  IMAD.MOV.U32 R248, RZ, RZ, R30 ;  /* 0x000000fffff87224 */ /* 0x000fe400078e001e */
[----:B------:R-:W4:Y:S01]  /*6fe30*/  LDL.LU R30, [R1+0x3a68] ;  /* 0x003a6800011e7983 */ /* 0x000f220000300800 */
[----:B------:R-:W-:Y:S01]  /*6fe40*/  IMAD.MOV.U32 R249, RZ, RZ, R31 ;  /* 0x000000fffff97224 */ /* 0x000fe200078e001f */
[----:B------:R-:W-:Y:S01]  /*6fe50*/  MOV R251, R27 ;  /* 0x0000001b00fb7202 */ /* 0x000fe20000000f00 */
[----:B------:R-:W-:Y:S01]  /*6fe60*/  IMAD.MOV.U32 R250, RZ, RZ, R26 ;  /* 0x000000fffffa7224 */ /* 0x000fe200078e001a */
        /* <DEDUP_REMOVED lines=30> */
[----:B------:R-:W-:Y:S01]  /*70050*/  IMAD.MOV.U32 R117, RZ, RZ, R10 ;  /* 0x000000ffff757224 */ /* 0x000fe200078e000a */
[----:B--2---:R-:W-:Y:S01]  /*70060*/  MOV R147, R19 ;  /* 0x0000001300937202 */ /* 0x004fe20000000f00 */
[----:B---3--:R-:W-:Y:S02]  /*70070*/  IMAD.MOV.U32 R146, RZ, RZ, R18 ;  /* 0x000000ffff927224 */ /* 0x008fe400078e0012 */
[----:B----4-:R-:W-:Y:S02]  /*70080*/  IMAD.MOV.U32 R144, RZ, RZ, R22 ;  /* 0x000000ffff907224 */ /* 0x010fe400078e0016 */
[----:B------:R-:W2:Y:S01]  /*70090*/  LDL.LU R22, [R1+0x3a48] ;  /* 0x003a480001167983 */ /* 0x000ea20000300800 */
[----:B------:R-:W-:-:S03]  /*700a0*/  IMAD.MOV.U32 R145, RZ, RZ, R23 ;  /* 0x000000ffff917224 */ /* 0x000fc600078e0017 */
[----:B------:R-:W2:Y:S04]  /*700b0*/  LDL.LU R23, [R1+0x3a44] ;  /* 0x003a440001177983 */ /* 0x000ea80000300800 */
[----:B------:R-:W3:Y:S04]  /*700c0*/  LDL.LU R18, [R1+0x3a40] ;  /* 0x003a400001127983 */ /* 0x000ee80000300800 */
[----:B------:R-:W3:Y:S01]  /*700d0*/  LDL.LU R19, [R1+0x3a3c] ;  /* 0x003a3c0001137983 */ /* 0x000ee20000300800 */
        /* <DEDUP_REMOVED lines=9> */
[----:B-1----:R-:W-:Y:S01]  /*70170*/  MOV R252, R11 ;  /* 0x0000000b00fc7202 */ /* 0x002fe20000000f00 */
        /* <DEDUP_REMOVED lines=15> */
[----:B------:R-:W-:Y:S01]  /*70270*/  HMMA.1688.F32.TF32 R44, R4, R26, R244 ;  /* 0x0000001a042c723c */ /* 0x000fe200000810f4 */
        /* <DEDUP_REMOVED lines=30> */
[C---:B---3--:R-:W-:Y:S08]  /*70460*/  HMMA.1688.F32.TF32 R12, R4.reuse, R18, R148 ;  /* 0x00000012040c723c */ /* 0x048ff00000081094 */
[C---:B--2---:R-:W-:Y:S11]  /*70470*/  HMMA.1688.F32.TF32 R48, R4.reuse, R22, R144 ;  /* 0x000000160430723c */ /* 0x044ff60000081090 */
[----:B------:R-:W-:Y:S04]  /*70480*/  STL.64 [R1+0xd50], R12 ;  /* 0x000d500c01007387 */ /* 0x000fe80000100a00 */
[----:B------:R1:W-:Y:S02]  /*70490*/  STL.64 [R1+0xd58], R14 ;  /* 0x000d580e01007387 */ /* 0x0003e40000100a00 */
[----:B-1----:R-:W-:Y:S02]  /*704a0*/  HMMA.1688.F32.TF32 R12, R4, R30, R248 ;  /* 0x0000001e040c723c */ /* 0x002fe400000810f8 */
        /* <DEDUP_REMOVED lines=9> */
[----:B------:R-:W2:Y:S01]  /*70540*/  LDL.LU R247, [R1+0xa4c] ;  /* 0x000a4c0001f77983 */ /* 0x000ea20000300800 */
[----:B------:R-:W-:-:S03]  /*70550*/  IMAD.MOV.U32 R148, RZ, RZ, R139 ;  /* 0x000000ffff947224 */ /* 0x000fc600078e008b */
[----:B------:R-:W3:Y:S01]  /*70560*/  LDL.LU R144, [R1+0xc00] ;  /* 0x000c000001907983 */ /* 0x000ee20000300800 */
[----:B------:R-:W-:-:S03]  /*70570*/  IMAD.MOV.U32 R149, RZ, RZ, R138 ;  /* 0x000000ffff957224 */ /* 0x000fc600078e008a */
[----:B------:R-:W3:Y:S01]  /*70580*/  LDL.LU R145, [R1+0xc04] ;  /* 0x000c040001917983 */ /* 0x000ee20000300800 */
[----:B------:R-:W-:-:S03]  /*70590*/  IMAD.MOV.U32 R150, RZ, RZ, R71 ;  /* 0x000000ffff967224 */ /* 0x000fc600078e0047 */
[----:B------:R-:W3:Y:S01]  /*705a0*/  LDL.LU R146, [R1+0xc08] ;  /* 0x000c080001927983 */ /* 0x000ee20000300800 */
[----:B------:R-:W-:-:S03]  /*705b0*/  MOV R151, R70 ;  /* 0x0000004600977202 */ /* 0x000fc60000000f00 */
[----:B------:R-:W3:Y:S04]  /*705c0*/  LDL.LU R147, [R1+0xc0c] ;  /* 0x000c0c0001937983 */ /* 0x000ee80000300800 */
[----:B------:R-:W4:Y:S04]  /*705d0*/  LDL.LU R139, [R1+0x3a38] ;  /* 0x003a3800018b7983 */ /* 0x000f280000300800 */
        /* <DEDUP_REMOVED lines=31> */
[----:B------:R-:W3:Y:S04]  /*707d0*/  LDL.LU R91, [R1+0x39b8] ;  /* 0x0039b800015b7983 */ /* 0x000ee80000300800 */
[----:B------:R-:W3:Y:S01]  /*707e0*/  LDL.LU R90, [R1+0x39b4] ;  /* 0x0039b400015a7983 */ /* 0x000ee20000300800 */
[----:B------:R-:W-:Y:S01]  /*707f0*/  IMAD.MOV.U32 R194, RZ, RZ, R142 ;  /* 0x000000ffffc27224 */ /* 0x000fe200078e008e */
[----:B------:R-:W-:-:S02]  /*70800*/  MOV R195, R143 ;  /* 0x0000008f00c37202 */ /* 0x000fc40000000f00 */
[----:B------:R-:W3:Y:S01]  /*70810*/  LDL.LU R142, [R1+0x39b0] ;  /* 0x0039b000018e7983 */ /* 0x000ee20000300800 */
[----:B------:R-:W-:-:S03]  /*70820*/  IMAD.MOV.U32 R198, RZ, RZ, R134 ;  /* 0x000000ffffc67224 */ /* 0x000fc600078e0086 */
[----:B------:R-:W3:Y:S01]  /*70830*/  LDL.LU R143, [R1+0x39ac] ;  /* 0x0039ac00018f7983 */ /* 0x000ee20000300800 */
        /* <DEDUP_REMOVED lines=8> */
[----:B----4-:R-:W-:Y:S02]  /*708c0*/  IMAD.MOV.U32 R197, RZ, RZ, R139 ;  /* 0x000000ffffc57224 */ /* 0x010fe400078e008b */
[----:B--2---:R-:W-:Y:S02]  /*708d0*/  IMAD.MOV.U32 R196, RZ, RZ, R138 ;  /* 0x000000ffffc47224 */ /* 0x004fe400078e008a */
[----:B------:R-:W2:Y:S04]  /*708e0*/  LDL.LU R138, [R1+0x39a8] ;  /* 0x0039a800018a7983 */ /* 0x000ea80000300800 */
[----:B------:R-:W2:Y:S04]  /*708f0*/  LDL.LU R139, [R1+0x39a4] ;  /* 0x0039a400018b7983 */ /* 0x000ea80000300800 */
[----:B------:R-:W4:Y:S04]  /*70900*/  LDL.LU R134, [R1+0x39a0] ;  /* 0x0039a00001867983 */ /* 0x000f280000300800 */
[----:B------:R-:W4:Y:S01]  /*70910*/  LDL.LU R135, [R1+0x399c] ;  /* 0x00399c0001877983 */ /* 0x000f220000300800 */
[----:B---3--:R-:W-:Y:S01]  /*70920*/  MOV R207, R127 ;  /* 0x0000007f00cf7202 */ /* 0x008fe20000000f00 */
[----:B------:R-:W-:-:S02]  /*70930*/  IMAD.MOV.U32 R206, RZ, RZ, R126 ;  /* 0x000000ffffce7224 */ /* 0x000fc400078e007e */
[----:B------:R-:W-:Y:S02]  /*70940*/  IMAD.MOV.U32 R205, RZ, RZ, R131 ;  /* 0x000000ffffcd7224 */ /* 0x000fe400078e0083 */
[----:B------:R-:W-:Y:S02]  /*70950*/  IMAD.MOV.U32 R204, RZ, RZ, R130 ;  /* 0x000000ffffcc7224 */ /* 0x000fe400078e0082 */
[----:B------:R-:W3:Y:S04]  /*70960*/  LDL.LU R130, [R1+0x3998] ;  /* 0x0039980001827983 */ /* 0x000ee80000300800 */
[----:B------:R-:W3:Y:S04]  /*70970*/  LDL.LU R131, [R1+0x3994] ;  /* 0x0039940001837983 */ /* 0x000ee80000300800 */
[----:B------:R-:W2:Y:S01]  /*70980*/  LDL.LU R126, [R1+0x3990] ;  /* 0x00399000017e7983 */ /* 0x000ea20000300800 */
[----:B------:R-:W-:-:S02]  /*70990*/  IMAD.MOV.U32 R210, RZ, RZ, R118 ;  /* 0x000000ffffd27224 */ /* 0x000fc400078e0076 */
[----:B------:R-:W-:Y:S01]  /*709a0*/  IMAD.MOV.U32 R209, RZ, RZ, R123 ;  /* 0x000000ffffd17224 */ /* 0x000fe200078e007b */
[----:B------:R-:W2:Y:S01]  /*709b0*/  LDL.LU R127, [R1+0x398c] ;  /* 0x00398c00017f7983 */ /* 0x000ea20000300800 */
[----:B------:R-:W-:-:S03]  /*709c0*/  IMAD.MOV.U32 R208, RZ, RZ, R122 ;  /* 0x000000ffffd07224 */ /* 0x000fc600078e007a */
[----:B------:R-:W2:Y:S01]  /*709d0*/  LDL.LU R122, [R1+0x3988] ;  /* 0x00398800017a7983 */ /* 0x000ea20000300800 */
[----:B------:R-:W-:-:S03]  /*709e0*/  MOV R211, R119 ;  /* 0x0000007700d37202 */ /* 0x000fc60000000f00 */
[----:B------:R-:W2:Y:S04]  /*709f0*/  LDL.LU R123, [R1+0x3984] ;  /* 0x00398400017b7983 */ /* 0x000ea80000300800 */
[----:B------:R-:W2:Y:S01]  /*70a00*/  LDL.LU R118, [R1+0x3980] ;  /* 0x0039800001767983 */ /* 0x000ea20000300800 */
[----:B------:R-:W-:Y:S02]  /*70a10*/  IMAD.MOV.U32 R214, RZ, RZ, R110 ;  /* 0x000000ffffd67224 */ /* 0x000fe400078e006e */
[----:B------:R-:W-:Y:S01]  /*70a20*/  IMAD.MOV.U32 R213, RZ, RZ, R115 ;  /* 0x000000ffffd57224 */ /* 0x000fe200078e0073 */
[----:B------:R-:W2:Y:S01]  /*70a30*/  LDL.LU R119, [R1+0x397c] ;  /* 0x00397c0001777983 */ /* 0x000ea20000300800 */
[----:B------:R-:W-:-:S03]  /*70a40*/  IMAD.MOV.U32 R212, RZ, RZ, R114 ;  /* 0x000000ffffd47224 */ /* 0x000fc600078e0072 */
[----:B------:R-:W2:Y:S01]  /*70a50*/  LDL.LU R114, [R1+0x3978] ;  /* 0x0039780001727983 */ /* 0x000ea20000300800 */
[----:B------:R-:W-:-:S03]  /*70a60*/  MOV R215, R111 ;  /* 0x0000006f00d77202 */ /* 0x000fc60000000f00 */
[----:B------:R-:W2:Y:S04]  /*70a70*/  LDL.LU R115, [R1+0x3974] ;  /* 0x0039740001737983 */ /* 0x000ea80000300800 */
[----:B------:R-:W2:Y:S04]  /*70a80*/  LDL.LU R110, [R1+0x3970] ;  /* 0x00397000016e7983 */ /* 0x000ea80000300800 */
[----:B------:R-:W2:Y:S01]  /*70a90*/  LDL.LU R111, [R1+0x396c] ;  /* 0x00396c00016f7983 */ /* 0x000ea20000300800 */
[----:B------:R-:W-:Y:S01]  /*70aa0*/  MOV R223, R103 ;  /* 0x0000006700df7202 */ /* 0x000fe20000000f00 */
[----:B------:R-:W-:-:S02]  /*70ab0*/  IMAD.MOV.U32 R222, RZ, RZ, R102 ;  /* 0x000000ffffde7224 */ /* 0x000fc400078e0066 */
[----:B------:R-:W-:Y:S02]  /*70ac0*/  IMAD.MOV.U32 R221, RZ, RZ, R107 ;  /* 0x000000ffffdd7224 */ /* 0x000fe400078e006b */
[----:B------:R-:W-:Y:S02]  /*70ad0*/  IMAD.MOV.U32 R220, RZ, RZ, R106 ;  /* 0x000000ffffdc7224 */ /* 0x000fe400078e006a */
[----:B------:R-:W2:Y:S04]  /*70ae0*/  LDL.LU R106, [R1+0x3968] ;  /* 0x00396800016a7983 */ /* 0x000ea80000300800 */
[----:B------:R-:W2:Y:S04]  /*70af0*/  LDL.LU R107, [R1+0x3964] ;  /* 0x00396400016b7983 */ /* 0x000ea80000300800 */
        /* <DEDUP_REMOVED lines=9> */
[----:B-1----:R-:W-:Y:S02]  /*70b90*/  IMAD.MOV.U32 R14, RZ, RZ, R86 ;  /* 0x000000ffff0e7224 */ /* 0x002fe400078e0056 */
[----:B------:R-:W-:Y:S01]  /*70ba0*/  IMAD.MOV.U32 R13, RZ, RZ, R91 ;  /* 0x000000ffff0d7224 */ /* 0x000fe200078e005b */
        /* <DEDUP_REMOVED lines=58> */
[----:B------:R-:W-:Y:S01]  /*70f50*/  MOV R171, R42 ;  /* 0x0000002a00ab7202 */ /* 0x000fe20000000f00 */
[----:B------:R-:W-:-:S02]  /*70f60*/  IMAD.MOV.U32 R152, RZ, RZ, R43 ;  /* 0x000000ffff987224 */ /* 0x000fc400078e002b */
[----:B------:R-:W3:Y:S01]  /*70f70*/  LDL.LU R42, [R1+0x38fc] ;  /* 0x0038fc00012a7983 */ /* 0x000ee20000300800 */
[----:B------:R-:W-:Y:S02]  /*70f80*/  IMAD.MOV.U32 R153, RZ, RZ, R34 ;  /* 0x000000ffff997224 */ /* 0x000fe400078e0022 */
[----:B------:R-:W-:Y:S01]  /*70f90*/  IMAD.MOV.U32 R154, RZ, RZ, R35 ;  /* 0x000000ffff9a7224 */ /* 0x000fe200078e0023 */
[----:B------:R-:W3:Y:S01]  /*70fa0*/  LDL.LU R43, [R1+0x38f8] ;  /* 0x0038f800012b7983 */ /* 0x000ee20000300800 */
[----:B------:R-:W-:-:S03]  /*70fb0*/  MOV R155, R38 ;  /* 0x00000026009b7202 */ /* 0x000fc60000000f00 */
[----:B------:R-:W4:Y:S04]  /*70fc0*/  LDL.LU R34, [R1+0x38f4] ;  /* 0x0038f40001227983 */ /* 0x000f280000300800 */
[----:B------:R-:W4:Y:S04]  /*70fd0*/  LDL.LU R35, [R1+0x38f0] ;  /* 0x0038f00001237983 */ /* 0x000f280000300800 */
[----:B------:R-:W4:Y:S01]  /*70fe0*/  LDL.LU R38, [R1+0x38ec] ;  /* 0x0038ec0001267983 */ /* 0x000f220000300800 */
[----:B--2---:R-:W-:-:S03]  /*70ff0*/  IMAD.MOV.U32 R248, RZ, RZ, R39 ;  /* 0x000000fffff87224 */ /* 0x004fc600078e0027 */
[----:B------:R-:W2:Y:S04]  /*71000*/  LDL.LU R39, [R1+0x38e8] ;  /* 0x0038e80001277983 */ /* 0x000ea80000300800 */
[----:B------:R-:W2:Y:S01]  /*71010*/  LDL.LU R249, [R1+0x874] ;  /* 0x0008740001f97983 */ /* 0x000ea20000300800 */
[C---:B---3--:R-:W-:Y:S03]  /*71020*/  HMMA.1688.F32.TF32 R52, R4.reuse, R42, R52 ;  /* 0x0000002a0434723c */ /* 0x048fe60000081034 */
[----:B------:R-:W3:Y:S04]  /*71030*/  LDL.LU R250, [R1+0x878] ;  /* 0x0008780001fa7983 */ /* 0x000ee80000300800 */
[----:B------:R-:W3:Y:S01]  /*71040*/  LDL.LU R251, [R1+0x87c] ;  /* 0x00087c0001fb7983 */ /* 0x000ee20000300800 */
[----:B----4-:R-:W-:-:S15]  /*71050*/  HMMA.1688.F32.TF32 R44, R4, R34, R44 ;  /* 0x00000022042c723c */ /* 0x010fde000008102c */
[----:B------:R-:W-:-:S04]  /*71060*/  NOP ;  /* 0x0000000000007918 */ /* 0x000fc80000000000 */
[----:B------:R-:W-:Y:S04]  /*71070*/  STL.64 [R1+0x4d0], R44 ;  /* 0x0004d02c01007387 */ /* 0x000fe80000100a00 */
[----:B------:R1:W-:Y:S04]  /*71080*/  STL.64 [R1+0x4d8], R46 ;  /* 0x0004d82e01007387 */ /* 0x0003e80000100a00 */
[----:B-1----:R-:W4:Y:S04]  /*71090*/  LDL.LU.64 R46, [R1+0x38e0] ;  /* 0x0038e000012e7983 */ /* 0x002f280000300a00 */
[----:B------:R-:W3:Y:S01]  /*710a0*/  LDL.LU.64 R44, [R1+0x38d8] ;  /* 0x0038d800012c7983 */ /* 0x000ee20000300a00 */
[----:B--2---:R-:W-:-:S15]  /*710b0*/  HMMA.1688.F32.TF32 R48, R4, R38, R48 ;  /* 0x000000260430723c */ /* 0x004fde0000081030 */
[----:B------:R-:W-:-:S04]  /*710c0*/  NOP ;  /* 0x0000000000007918 */ /* 0x000fc80000000000 */
[----:B------:R-:W-:Y:S04]  /*710d0*/  STL.64 [R1+0x490], R48 ;  /* 0x0004903001007387 */ /* 0x000fe80000100a00 */
[----:B------:R1:W-:Y:S04]  /*710e0*/  STL.64 [R1+0x498], R50 ;  /* 0x0004983201007387 */ /* 0x0003e80000100a00 */
[----:B-1----:R-:W2:Y:S04]  /*710f0*/  LDL.LU.64 R50, [R1+0x38d0] ;  /* 0x0038d00001327983 */ /* 0x002ea80000300a00 */
[----:B------:R-:W3:Y:S04]  /*71100*/  LDL.LU.64 R48, [R1+0x38c8] ;  /* 0x0038c80001307983 */ /* 0x000ee80000300a00 */
[----:B------:R-:W-:Y:S04]  /*71110*/  STL.64 [R1+0x440], R52 ;  /* 0x0004403401007387 */ /* 0x000fe80000100a00 */
[----:B------:R1:W-:Y:S04]  /*71120*/  STL.64 [R1+0x448], R54 ;  /* 0x0004483601007387 */ /* 0x0003e80000100a00 */
[----:B-1----:R-:W3:Y:S01]  /*71130*/  LDL.LU.64 R54, [R1+0x38c0] ;  /* 0x0038c00001367983 */ /* 0x002ee20000300a00 */
[C---:B----4-:R-:W-:Y:S03]  /*71140*/  HMMA.1688.F32.TF32 R240, R4.reuse, R46, R240 ;  /* 0x0000002e04f0723c */ /* 0x050fe600000810f0 */
[----:B------:R-:W4:Y:S05]  /*71150*/  LDL.LU.64 R52, [R1+0x38b8] ;  /* 0x0038b80001347983 */ /* 0x000f2a0000300a00 */
[C---:B------:R-:W-:Y:S08]  /*71160*/  HMMA.1688.F32.TF32 R228, R4.reuse, R58, R228 ;  /* 0x0000003a04e4723c */ /* 0x040ff000000810e4 */
[C---:B------:R-:W-:Y:S03]  /*71170*/  HMMA.1688.F32.TF32 R12, R4.reuse, R62, R12 ;  /* 0x0000003e040c723c */ /* 0x040fe6000008100c */
[----:B------:R-:W-:Y:S04]  /*71180*/  STL.64 [R1+0x1040], R240 ;  /* 0x001040f001007387 */ /* 0x000fe80000100a00 */
[----:B------:R1:W-:Y:S04]  /*71190*/  STL.64 [R1+0x1048], R242 ;  /* 0x001048f201007387 */ /* 0x0003e80000100a00 */
[----:B-1----:R-:W4:Y:S04]  /*711a0*/  LDL.LU.64 R242, [R1+0x38b0] ;  /* 0x0038b00001f27983 */ /* 0x002f280000300a00 */
[----:B------:R-:W4:Y:S01]  /*711b0*/  LDL.LU.64 R240, [R1+0x38a8] ;  /* 0x0038a80001f07983 */ /* 0x000f220000300a00 */
[C---:B------:R-:W-:Y:S08]  /*711c0*/  HMMA.1688.F32.TF32 R220, R4.reuse, R70, R220 ;  /* 0x0000004604dc723c */ /* 0x040ff000000810dc */
[C---:B------:R-:W-:Y:S08]  /*711d0*/  HMMA.1688.F32.TF32 R216, R4.reuse, R74, R216 ;  /* 0x0000004a04d8723c */ /* 0x040ff000000810d8 */
[C---:B------:R-:W-:Y:S08]  /*711e0*/  HMMA.1688.F32.TF32 R208, R4.reuse, R82, R208 ;  /* 0x0000005204d0723c */ /* 0x040ff000000810d0 */
[C---:B------:R-:W-:Y:S08]  /*711f0*/  HMMA.1688.F32.TF32 R204, R4.reuse, R86, R204 ;  /* 0x0000005604cc723c */ /* 0x040ff000000810cc */
[C---:B------:R-:W-:Y:S08]  /*71200*/  HMMA.1688.F32.TF32 R196, R4.reuse, R94, R196 ;  /* 0x0000005e04c4723c */ /* 0x040ff000000810c4 */
[C---:B------:R-:W-:Y:S08]  /*71210*/  HMMA.1688.F32.TF32 R192, R4.reuse, R98, R192 ;  /* 0x0000006204c0723c */ /* 0x040ff000000810c0 */
[C---:B------:R-:W-:Y:S08]  /*71220*/  HMMA.1688.F32.TF32 R184, R4.reuse, R106, R184 ;  /* 0x0000006a04b8723c */ /* 0x040ff000000810b8 */
[----:B------:R-:W-:Y:S01]  /*71230*/  HMMA.1688.F32.TF32 R180, R4, R110, R180 ;  /* 0x0000006e04b4723c */ /* 0x000fe200000810b4 */
[----:B------:R-:W-:Y:S01]  /*71240*/  LOP3.LUT R133, R0, 0x20, RZ, 0x3c, !PT ;  /* 0x0000002000857812 */ /* 0x000fe200078e3cff */
[----:B------:R-:W-:Y:S01]  /*71250*/  IMAD.MOV.U32 R41, RZ, RZ, R8 ;  /* 0x000000ffff297224 */ /* 0x000fe200078e0008 */
[----:B------:R-:W-:Y:S01]  /*71260*/  MOV R36, R11 ;  /* 0x0000000b00247202 */ /* 0x000fe20000000f00 */
[----:B------:R-:W-:Y:S01]  /*71270*/  IMAD.MOV.U32 R40, RZ, RZ, R9 ;  /* 0x000000ffff287224 */ /* 0x000fe200078e0009 */
[----:B------:R-:W-:Y:S01]  /*71280*/  LDS R8, [R0+UR9+0x27080] ;  /* 0x0270800900087984 */ /* 0x000fe20008000800 */
[----:B------:R-:W-:-:S02]  /*71290*/  IMAD.MOV.U32 R37, RZ, RZ, R10 ;  /* 0x000000ffff257224 */ /* 0x000fc400078e000a */
[C---:B------:R-:W-:Y:S01]  /*712a0*/  HMMA.1688.F32.TF32 R172, R4.reuse, R118, R172 ;  /* 0x0000007604ac723c */ /* 0x040fe200000810ac */
[----:B------:R-:W-:Y:S04]  /*712b0*/  LDS R9, [R133+UR9+0x27080] ;  /* 0x0270800985097984 */ /* 0x000fe80008000800 */
[----:B------:R-:W-:Y:S03]  /*712c0*/  LDS R11, [R133+UR9+0x27880] ;  /* 0x02788009850b7984 */ /* 0x000fe60008000800 */
[C---:B------:R-:W-:Y:S01]  /*712d0*/  HMMA.1688.F32.TF32 R168, R4.reuse, R122, R168 ;  /* 0x0000007a04a8723c */ /* 0x040fe200000810a8 */
[----:B------:R-:W1:Y:S07]  /*712e0*/  LDS R10, [R0+UR9+0x27880] ;  /* 0x02788009000a7984 */ /* 0x000e6e0008000800 */
[C---:B------:R-:W-:Y:S08]  /*712f0*/  HMMA.1688.F32.TF32 R160, R4.reuse, R130, R160 ;  /* 0x0000008204a0723c */ /* 0x040ff000000810a0 */
[C---:B--2---:R-:W-:Y:S08]  /*71300*/  HMMA.1688.F32.TF32 R236, R4.reuse, R50, R236 ;  /* 0x0000003204ec723c */ /* 0x044ff000000810ec */
[C---:B---3--:R-:W-:Y:S11]  /*71310*/  HMMA.1688.F32.TF32 R232, R4.reuse, R54, R232 ;  /* 0x0000003604e8723c */ /* 0x048ff600000810e8 */
        /* <DEDUP_REMOVED lines=10> */
[----:B-1----:R-:W2:Y:S04]  /*713c0*/  LDL.LU.64 R230, [R1+0x3880] ;  /* 0x0038800001e67983 */ /* 0x002ea80000300a00 */
[----:B------:R-:W2:Y:S04]  /*713d0*/  LDL.LU.64 R228, [R1+0x3878] ;  /* 0x0038780001e47983 */ /* 0x000ea80000300a00 */
[----:B------:R-:W-:Y:S04]  /*713e0*/  STL.64 [R1+0x250], R12 ;  /* 0x0002500c01007387 */ /* 0x000fe80000100a00 */
[----:B------:R1:W-:Y:S02]  /*713f0*/  STL.64 [R1+0x258], R14 ;  /* 0x0002580e01007387 */ /* 0x0003e40000100a00 */
[----:B-1----:R-:W-:-:S15]  /*71400*/  HMMA.1688.F32.TF32 R12, R4, R66, R224 ;  /* 0x00000042040c723c */ /* 0x002fde00000810e0 */
[----:B------:R-:W-:-:S04]  /*71410*/  NOP ;  /* 0x0000000000007918 */ /* 0x000fc80000000000 */
        /* <DEDUP_REMOVED lines=33> */
[----:B------:R-:W-:Y:S01]  /*71630*/  STL.64 [R1+0x10a0], R168 ;  /* 0x0010a0a801007387 */ /* 0x000fe20000100a00 */
[C---:B------:R-:W-:Y:S03]  /*71640*/  HMMA.1688.F32.TF32 R156, R4.reuse, R134, R156 ;  /* 0x00000086049c723c */ /* 0x040fe6000008109c */
[----:B------:R-:W-:Y:S05]  /*71650*/  STL.64 [R1+0x10a8], R170 ;  /* 0x0010a8aa01007387 */ /* 0x000fea0000100a00 */
[----:B------:R-:W-:Y:S04]  /*71660*/  STL.64 [R1+0x1090], R12 ;  /* 0x0010900c01007387 */ /* 0x000fe80000100a00 */
[----:B------:R1:W-:Y:S02]  /*71670*/  STL.64 [R1+0x1098], R14 ;  /* 0x0010980e01007387 */ /* 0x0003e40000100a00 */
[C---:B-1----:R-:W-:Y:S08]  /*71680*/  HMMA.1688.F32.TF32 R12, R4.reuse, R138, R152 ;  /* 0x0000008a040c723c */ /* 0x042ff00000081098 */
[----:B------:R-:W-:Y:S01]  /*71690*/  HMMA.1688.F32.TF32 R4, R4, R142, R148 ;  /* 0x0000008e0404723c */ /* 0x000fe20000081094 */
[----:B------:R-:W-:Y:S04]  /*716a0*/  STL.64 [R1+0x1080], R160 ;  /* 0x001080a001007387 */ /* 0x000fe80000100a00 */
[----:B------:R-:W-:Y:S03]  /*716b0*/  STL.64 [R1+0x1088], R162 ;  /* 0x001088a201007387 */ /* 0x000fe60000100a00 */
[C---:B------:R-:W-:Y:S01]  /*716c0*/  HMMA.1688.F32.TF32 R144, R8.reuse, R18, R144 ;  /* 0x000000120890723c */ /* 0x040fe20000081090 */
[----:B------:R-:W-:Y:S04]  /*716d0*/  STL.64 [R1+0x1070], R156 ;  /* 0x0010709c01007387 */ /* 0x000fe80000100a00 */
[----:B------:R-:W-:Y:S04]  /*716e0*/  STL.64 [R1+0x1078], R158 ;  /* 0x0010789e01007387 */ /* 0x000fe80000100a00 */
[----:B------:R-:W-:Y:S04]  /*716f0*/  STL.64 [R1+0x1060], R12 ;  /* 0x0010600c01007387 */ /* 0x000fe80000100a00 */
[----:B------:R1:W-:Y:S04]  /*71700*/  STL.64 [R1+0x1068], R14 ;  /* 0x0010680e01007387 */ /* 0x0003e80000100a00 */
[----:B------:R-:W-:Y:S04]  /*71710*/  STL.64 [R1+0x1050], R4 ;  /* 0x0010500401007387 */ /* 0x000fe80000100a00 */
[----:B------:R3:W-:Y:S01]  /*71720*/  STL.64 [R1+0x1058], R6 ;  /* 0x0010580601007387 */ /* 0x0007e20000100a00 */
[C---:B-1----:R-:W-:Y:S08]  /*71730*/  HMMA.1688.F32.TF32 R12, R8.reuse, R22, R244 ;  /* 0x00000016080c723c */ /* 0x042ff000000810f4 */
[C---:B---3--:R-:W-:Y:S01]  /*71740*/  HMMA.1688.F32.TF32 R4, R8.reuse, R26, R248 ;  /* 0x0000001a0804723c */ /* 0x048fe200000810f8 */
[----:B------:R1:W-:Y:S04]  /*71750*/  STL.64 [R1+0x130], R144 ;  /* 0x0001309001007387 */ /* 0x0003e80000100a00 */
[----:B------:R3:W-:Y:S04]  /*71760*/  STL.64 [R1+0x138], R146 ;  /* 0x0001389201007387 */ /* 0x0007e80000100a00 */
[----:B------:R-:W2:Y:S04]  /*71770*/  LDL.LU R156, [R1] ;  /* 0x00000000019c7983 */ /* 0x000ea80000300800 */
[----:B------:R1:W-:Y:S04]  /*71780*/  STL.64 [R1+0x120], R12 ;  /* 0x0001200c01007387 */ /* 0x0003e80000100a00 */
[----:B------:R1:W-:Y:S04]  /*71790*/  STL.64 [R1+0x128], R14 ;  /* 0x0001280e01007387 */ /* 0x0003e80000100a00 */
        /* <DEDUP_REMOVED lines=103> */
[C---:B------:R-:W-:Y:S08]  /*71e10*/  HMMA.1688.F32.TF32 R148, R8.reuse, R94, R148 ;  /* 0x0000005e0894723c */ /* 0x040ff00000081094 */
        /* <DEDUP_REMOVED lines=12> */
[C---:B------:R-:W-:Y:S01]  /*71ee0*/  HMMA.1688.F32.TF32 R200, R8.reuse, R54, R200 ;  /* 0x0000003608c8723c */ /* 0x040fe200000810c8 */
        /* <DEDUP_REMOVED lines=48> */
[----:B------:R1:W-:Y:S01]  /*721f0*/  STL.64 [R1+0x1158], R14 ;  /* 0x0011580e01007387 */ /* 0x0003e20000100a00 */
[C---:B------:R-:W-:Y:S03]  /*72200*/  HMMA.1688.F32.TF32 R244, R8.reuse, R102, R244 ;  /* 0x0000006608f4723c */ /* 0x040fe600000810f4 */
[----:B-1----:R-:W2:Y:S04]  /*72210*/  LDL.LU R12, [R1+0x2c0] ;  /* 0x0002c000010c7983 */ /* 0x002ea80000300800 */
[----:B------:R-:W2:Y:S04]  /*72220*/  LDL.LU R13, [R1+0x2c4] ;  /* 0x0002c400010d7983 */ /* 0x000ea80000300800 */
[----:B------:R-:W2:Y:S04]  /*72230*/  LDL.LU R14, [R1+0x2c8] ;  /* 0x0002c800010e7983 */ /* 0x000ea80000300800 */
[----:B------:R-:W2:Y:S04]  /*72240*/  LDL.LU R15, [R1+0x2cc] ;  /* 0x0002cc00010f7983 */ /* 0x000ea80000300800 */
        /* <DEDUP_REMOVED lines=32> */
[C---:B------:R-:W-:Y:S08]  /*72450*/  HMMA.1688.F32.TF32 R168, R8.reuse, R110, R168 ;  /* 0x0000006e08a8723c */ /* 0x040ff000000810a8 */
[C---:B------:R-:W-:Y:S11]  /*72460*/  HMMA.1688.F32.TF32 R164, R8.reuse, R114, R164 ;  /* 0x0000007208a4723c */ /* 0x040ff600000810a4 */
[----:B------:R-:W-:Y:S04]  /*72470*/  STL.64 [R1+0x1210], R168 ;  /* 0x001210a801007387 */ /* 0x000fe80000100a00 */
[----:B------:R1:W-:Y:S04]  /*72480*/  STL.64 [R1+0x1218], R170 ;  /* 0x001218aa01007387 */ /* 0x0003e80000100a00 */
[----:B------:R-:W-:Y:S04]  /*72490*/  STL.64 [R1+0x1200], R164 ;  /* 0x001200a401007387 */ /* 0x000fe80000100a00 */
[----:B------:R3:W-:Y:S01]  /*724a0*/  STL.64 [R1+0x1208], R166 ;  /* 0x001208a601007387 */ /* 0x0007e20000100a00 */
[C---:B-1----:R-:W-:Y:S08]  /*724b0*/  HMMA.1688.F32.TF32 R168, R8.reuse, R118, R160 ;  /* 0x0000007608a8723c */ /* 0x042ff000000810a0 */
[C---:B---3--:R-:W-:Y:S11]  /*724c0*/  HMMA.1688.F32.TF32 R164, R8.reuse, R122, R156 ;  /* 0x0000007a08a4723c */ /* 0x048ff6000008109c */
[----:B------:R-:W-:Y:S04]  /*724d0*/  STL.64 [R1+0x11f0], R168 ;  /* 0x0011f0a801007387 */ /* 0x000fe80000100a00 */
[----:B------:R-:W-:Y:S04]  /*724e0*/  STL.64 [R1+0x11f8], R170 ;  /* 0x0011f8aa01007387 */ /* 0x000fe80000100a00 */
[----:B------:R-:W3:Y:S04]  /*724f0*/  LDL.LU R156, [R1+0x6d0] ;  /* 0x0006d000019c7983 */ /* 0x000ee80000300800 */
[----:B------:R1:W-:Y:S04]  /*72500*/  STL.64 [R1+0x11e0], R164 ;  /* 0x0011e0a401007387 */ /* 0x0003e80000100a00 */
[----:B------:R1:W-:Y:S01]  /*72510*/  STL.64 [R1+0x11e8], R166 ;  /* 0x0011e8a601007387 */ /* 0x0003e20000100a00 */
[----:B--2---:R-:W-:-:S15]  /*72520*/  HMMA.1688.F32.TF32 R160, R8, R126, R248 ;  /* 0x0000007e08a0723c */ /* 0x004fde00000810f8 */
[----:B------:R-:W-:-:S04]  /*72530*/  NOP ;  /* 0x0000000000007918 */ /* 0x000fc80000000000 */
[----:B------:R2:W-:Y:S04]  /*72540*/  STL.64 [R1+0x11d0], R160 ;  /* 0x0011d0a001007387 */ /* 0x0005e80000100a00 */
[----:B------:R1:W-:Y:S04]  /*72550*/  STL.64 [R1+0x11d8], R162 ;  /* 0x0011d8a201007387 */ /* 0x0003e80000100a00 */
[----:B------:R-:W3:Y:S04]  /*72560*/  LDL.LU R157, [R1+0x6d4] ;  /* 0x0006d400019d7983 */ /* 0x000ee80000300800 */
[----:B------:R-:W3:Y:S04]  /*72570*/  LDL.LU R158, [R1+0x6d8] ;  /* 0x0006d800019e7983 */ /* 0x000ee80000300800 */
[----:B------:R-:W3:Y:S04]  /*72580*/  LDL.LU R159, [R1+0x6dc] ;  /* 0x0006dc00019f7983 */ /* 0x000ee80000300800 */
        /* <DEDUP_REMOVED lines=8> */
[----:B--2---:R-:W2:Y:S04]  /*72610*/  LDL.LU R160, [R1+0x880] ;  /* 0x0008800001a07983 */ /* 0x004ea80000300800 */
[----:B------:R-:W2:Y:S04]  /*72620*/  LDL.LU R161, [R1+0x884] ;  /* 0x0008840001a17983 */ /* 0x000ea80000300800 */
[----:B------:R-:W2:Y:S04]  /*72630*/  LDL.LU R162, [R1+0x888] ;  /* 0x0008880001a27983 */ /* 0x000ea80000300800 */
[----:B------:R-:W2:Y:S01]  /*72640*/  LDL.LU R163, [R1+0x88c] ;  /* 0x00088c0001a37983 */ /* 0x000ea20000300800 */
[C---:B------:R-:W-:Y:S08]  /*72650*/  HMMA.1688.F32.TF32 R244, R8.reuse, R130, R244 ;  /* 0x0000008208f4723c */ /* 0x040ff000000810f4 */
[C---:B------:R-:W-:Y:S08]  /*72660*/  HMMA.1688.F32.TF32 R144, R8.reuse, R134, R144 ;  /* 0x000000860890723c */ /* 0x040ff00000081090 */
[C---:B------:R-:W-:Y:S01]  /*72670*/  HMMA.1688.F32.TF32 R148, R8.reuse, R138, R148 ;  /* 0x0000008a0894723c */ /* 0x040fe20000081094 */
[----:B------:R-:W2:Y:S04]  /*72680*/  LDL.LU R248, [R1+0x450] ;  /* 0x0004500001f87983 */ /* 0x000ea80000300800 */
[----:B------:R-:W2:Y:S04]  /*72690*/  LDL.LU R249, [R1+0x454] ;  /* 0x0004540001f97983 */ /* 0x000ea80000300800 */
[----:B------:R-:W2:Y:S04]  /*726a0*/  LDL.LU R250, [R1+0x458] ;  /* 0x0004580001fa7983 */ /* 0x000ea80000300800 */
[----:B------:R-:W2:Y:S01]  /*726b0*/  LDL.LU R251, [R1+0x45c] ;  /* 0x00045c0001fb7983 */ /* 0x000ea20000300800 */
[----:B------:R-:W-:Y:S03]  /*726c0*/  HMMA.1688.F32.TF32 R8, R8, R142, R152 ;  /* 0x0000008e0808723c */ /* 0x000fe60000081098 */
        /* <DEDUP_REMOVED lines=18> */
[----:B------:R-:W2:Y:S04]  /*727f0*/  LDL.LU R152, [R1+0x680] ;  /* 0x0006800001987983 */ /* 0x000ea80000300800 */
[----:B------:R-:W-:Y:S04]  /*72800*/  STL.64 [R1+0x1140], R8 ;  /* 0x0011400801007387 */ /* 0x000fe80000100a00 */
[----:B------:R-:W-:Y:S04]  /*72810*/  STL.64 [R1+0x1148], R10 ;  /* 0x0011480a01007387 */ /* 0x000fe80000100a00 */
[----:B------:R-:W2:Y:S04]  /*72820*/  LDL.LU R153, [R1+0x684] ;  /* 0x0006840001997983 */ /* 0x000ea80000300800 */
[----:B------:R-:W2:Y:S04]  /*72830*/  LDL.LU R154, [R1+0x688] ;  /* 0x00068800019a7983 */ /* 0x000ea80000300800 */
[----:B------:R-:W2:Y:S04]  /*72840*/  LDL.LU R155, [R1+0x68c] ;  /* 0x00068c00019b7983 */ /* 0x000ea80000300800 */
[----:B------:R-:W-:Y:S04]  /*72850*/  LDS R9, [R133+UR9+0x27180] ;  /* 0x0271800985097984 */ /* 0x000fe80008000800 */
[----:B------:R-:W-:Y:S04]  /*72860*/  LDS R11, [R133+UR9+0x27980] ;  /* 0x02798009850b7984 */ /* 0x000fe80008000800 */
[----:B------:R-:W-:Y:S04]  /*72870*/  LDS R8, [R0+UR9+0x27180] ;  /* 0x0271800900087984 */ /* 0x000fe80008000800 */
[----:B------:R-:W1:Y:S01]  /*72880*/  LDS R10, [R0+UR9+0x27980] ;  /* 0x02798009000a7984 */ /* 0x000e620008000800 */
[C---:B---3--:R-:W-:Y:S08]  /*72890*/  HMMA.1688.F32.TF32 R164, R4.reuse, R22, R164 ;  /* 0x0000001604a4723c */ /* 0x048ff000000810a4 */
[C---:B----4-:R-:W-:Y:S08]  /*728a0*/  HMMA.1688.F32.TF32 R168, R4.reuse, R18, R168 ;  /* 0x0000001204a8723c */ /* 0x050ff000000810a8 */
[C---:B--2---:R-:W-:Y:S08]  /*728b0*/  HMMA.1688.F32.TF32 R160, R4.reuse, R26, R160 ;  /* 0x0000001a04a0723c */ /* 0x044ff000000810a0 */
[C---:B------:R-:W-:Y:S03]  /*728c0*/  HMMA.1688.F32.TF32 R156, R4.reuse, R30, R156 ;  /* 0x0000001e049c723c */ /* 0x040fe6000008109c */
        /* <DEDUP_REMOVED lines=26> */
[----:B------:R1:W-:Y:S04]  /*72a70*/  STL.64 [R1+0x158], R150 ;  /* 0x0001589601007387 */ /* 0x0003e80000100a00 */
[----:B------:R-:W-:Y:S04]  /*72a80*/  STL.64 [R1+0x170], R144 ;  /* 0x0001709001007387 */ /* 0x000fe80000100a00 */
[----:B------:R-:W-:Y:S01]  /*72a90*/  STL.64 [R1+0x178], R146 ;  /* 0x0001789201007387 */ /* 0x000fe20000100a00 */
[C---:B-1----:R-:W-:Y:S08]  /*72aa0*/  HMMA.1688.F32.TF32 R152, R4.reuse, R50, R248 ;  /* 0x000000320498723c */ /* 0x042ff000000810f8 */
[C---:B------:R-:W-:Y:S11]  /*72ab0*/  HMMA.1688.F32.TF32 R148, R4.reuse, R54, R12 ;  /* 0x000000360494723c */ /* 0x040ff6000008100c */
[----:B------:R-:W-:Y:S04]  /*72ac0*/  STL.64 [R1+0x190], R152 ;  /* 0x0001909801007387 */ /* 0x000fe80000100a00 */
[----:B------:R1:W-:Y:S04]  /*72ad0*/  STL.64 [R1+0x198], R154 ;  /* 0x0001989a01007387 */ /* 0x0003e80000100a00 */
[----:B------:R-:W-:Y:S04]  /*72ae0*/  STL.64 [R1+0x1b0], R148 ;  /* 0x0001b09401007387 */ /* 0x000fe80000100a00 */
[----:B------:R3:W-:Y:S01]  /*72af0*/  STL.64 [R1+0x1b8], R150 ;  /* 0x0001b89601007387 */ /* 0x0007e20000100a00 */
[C---:B-1----:R-:W-:Y:S08]  /*72b00*/  HMMA.1688.F32.TF32 R152, R4.reuse, R90, R188 ;  /* 0x0000005a0498723c */ /* 0x042ff000000810bc */
[C---:B----4-:R-:W-:Y:S08]  /*72b10*/  HMMA.1688.F32.TF32 R12, R4.reuse, R62, R160 ;  /* 0x0000003e040c723c */ /* 0x050ff000000810a0 */
[C---:B--2---:R-:W-:Y:S08]  /*72b20*/  HMMA.1688.F32.TF32 R144, R4.reuse, R58, R156 ;  /* 0x0000003a0490723c */ /* 0x044ff0000008109c */
[C---:B---3--:R-:W-:Y:S11]  /*72b30*/  HMMA.1688.F32.TF32 R148, R4.reuse, R66, R164 ;  /* 0x000000420494723c */ /* 0x048ff600000810a4 */
[----:B------:R-:W-:Y:S04]  /*72b40*/  STL.64 [R1+0x1300], R144 ;  /* 0x0013009001007387 */ /* 0x000fe80000100a00 */
[----:B------:R1:W-:Y:S04]  /*72b50*/  STL.64 [R1+0x1308], R146 ;  /* 0x0013089201007387 */ /* 0x0003e80000100a00 */
[----:B------:R-:W-:Y:S04]  /*72b60*/  STL.64 [R1+0x12f0], R12 ;  /* 0x0012f00c01007387 */ /* 0x000fe80000100a00 */
[----:B------:R2:W-:Y:S01]  /*72b70*/  STL.64 [R1+0x12f8], R14 ;  /* 0x0012f80e01007387 */ /* 0x0005e20000100a00 */
[C---:B-1----:R-:W-:Y:S08]  /*72b80*/  HMMA.1688.F32.TF32 R144, R4.reuse, R70, R168 ;  /* 0x000000460490723c */ /* 0x042ff000000810a8 */
[C---:B--2---:R-:W-:Y:S01]  /*72b90*/  HMMA.1688.F32.TF32 R12, R4.reuse, R74, R172 ;  /* 0x0000004a040c723c */ /* 0x044fe200000810ac */
[----:B------:R-:W-:Y:S04]  /*72ba0*/  STL.64 [R1+0x12e0], R148 ;  /* 0x0012e09401007387 */ /* 0x000fe80000100a00 */
[----:B------:R1:W-:Y:S03]  /*72bb0*/  STL.64 [R1+0x12e8], R150 ;  /* 0x0012e89601007387 */ /* 0x0003e60000100a00 */
[C---:B-1----:R-:W-:Y:S03]  /*72bc0*/  HMMA.1688.F32.TF32 R148, R4.reuse, R78, R176 ;  /* 0x0000004e0494723c */ /* 0x042fe600000810b0 */
[----:B------:R-:W-:Y:S04]  /*72bd0*/  STL.64 [R1+0x12c0], R144 ;  /* 0x0012c09001007387 */ /* 0x000fe80000100a00 */
[----:B------:R1:W-:Y:S04]  /*72be0*/  STL.64 [R1+0x12c8], R146 ;  /* 0x0012c89201007387 */ /* 0x0003e80000100a00 */
[----:B------:R-:W-:Y:S04]  /*72bf0*/  STL.64 [R1+0x12b0], R12 ;  /* 0x0012b00c01007387 */ /* 0x000fe80000100a00 */
[----:B------:R2:W-:Y:S01]  /*72c00*/  STL.64 [R1+0x12b8], R14 ;  /* 0x0012b80e01007387 */ /* 0x0005e20000100a00 */
[C---:B-1----:R-:W-:Y:S08]  /*72c10*/  HMMA.1688.F32.TF32 R144, R4.reuse, R82, R180 ;  /* 0x000000520490723c */ /* 0x042ff000000810b4 */
[C---:B--2---:R-:W-:Y:S01]  /*72c20*/  HMMA.1688.F32.TF32 R12, R4.reuse, R86, R184 ;  /* 0x00000056040c723c */ /* 0x044fe200000810b8 */
[----:B------:R1:W-:Y:S04]  /*72c30*/  STL.64 [R1+0x13f0], R148 ;  /* 0x0013f09401007387 */ /* 0x0003e80000100a00 */
[----:B------:R2:W-:Y:S04]  /*72c40*/  STL.64 [R1+0x13f8], R150 ;  /* 0x0013f89601007387 */ /* 0x0005e80000100a00 */
[----:B-1----:R-:W3:Y:S04]  /*72c50*/  LDL.LU R148, [R1+0xcb0] ;  /* 0x000cb00001947983 */ /* 0x002ee80000300800 */
[----:B------:R1:W-:Y:S04]  /*72c60*/  STL.64 [R1+0x13e0], R144 ;  /* 0x0013e09001007387 */ /* 0x0003e80000100a00 */
[----:B------:R-:W-:Y:S04]  /*72c70*/  STL.64 [R1+0x13e8], R146 ;  /* 0x0013e89201007387 */ /* 0x000fe80000100a00 */
[----:B------:R-:W-:Y:S04]  /*72c80*/  STL.64 [R1+0x13d0], R12 ;  /* 0x0013d00c01007387 */ /* 0x000fe80000100a00 */
[----:B------:R4:W-:Y:S04]  /*72c90*/  STL.64 [R1+0x13d8], R14 ;  /* 0x0013d80e01007387 */ /* 0x0009e80000100a00 */
[----:B------:R-:W3:Y:S04]  /*72ca0*/  LDL.LU R149, [R1+0xcb4] ;  /* 0x000cb40001957983 */ /* 0x000ee80000300800 */
[----:B--2---:R-:W3:Y:S04]  /*72cb0*/  LDL.LU R150, [R1+0xcb8] ;  /* 0x000cb80001967983 */ /* 0x004ee80000300800 */
[----:B------:R-:W3:Y:S04]  /*72cc0*/  LDL.LU R151, [R1+0xcbc] ;  /* 0x000cbc0001977983 */ /* 0x000ee80000300800 */
[----:B-1----:R-:W2:Y:S01]  /*72cd0*/  LDL.LU R144, [R1+0xc40] ;  /* 0x000c400001907983 */ /* 0x002ea20000300800 */
[----:B----4-:R-:W-:Y:S03]  /*72ce0*/  HMMA.1688.F32.TF32 R12, R4, R94, R192 ;  /* 0x0000005e040c723c */ /* 0x010fe600000810c0 */
[----:B------:R-:W-:Y:S04]  /*72cf0*/  STL.64 [R1+0x13c0], R152 ;  /* 0x0013c09801007387 */ /* 0x000fe80000100a00 */
[----:B------:R-:W-:-:S12]  /*72d00*/  STL.64 [R1+0x13c8], R154 ;  /* 0x0013c89a01007387 */ /* 0x000fd80000100a00 */
        /* <DEDUP_REMOVED lines=15> */
[----:B----4-:R-:W4:Y:S04]  /*72e00*/  LDL.LU R14, [R1+0x6f8] ;  /* 0x0006f800010e7983 */ /* 0x010f280000300800 */
[----:B------:R-:W4:Y:S01]  /*72e10*/  LDL.LU R15, [R1+0x6fc] ;  /* 0x0006fc00010f7983 */ /* 0x000f220000300800 */
[C---:B------:R-:W-:Y:S08]  /*72e20*/  HMMA.1688.F32.TF32 R156, R4.reuse, R98, R196 ;  /* 0x00000062049c723c */ /* 0x040ff000000810c4 */
        /* <DEDUP_REMOVED lines=9> */
[----:B------:R1:W-:Y:S03]  /*72ec0*/  STL.64 [R1+0x1388], R162 ;  /* 0x001388a201007387 */ /* 0x0003e60000100a00 */
[C---:B-1----:R-:W-:Y:S03]  /*72ed0*/  HMMA.1688.F32.TF32 R160, R4.reuse, R118, R216 ;  /* 0x0000007604a0723c */ /* 0x042fe600000810d8 */
        /* <DEDUP_REMOVED lines=14> */
[C---:B------:R-:W-:Y:S08]  /*72fc0*/  HMMA.1688.F32.TF32 R152, R4.reuse, R138, R236 ;  /* 0x0000008a0498723c */ /* 0x040ff000000810ec */
[----:B------:R-:W-:Y:S01]  /*72fd0*/  HMMA.1688.F32.TF32 R4, R4, R142, R240 ;  /* 0x0000008e0404723c */ /* 0x000fe200000810f0 */
[----:B------:R-:W-:Y:S04]  /*72fe0*/  STL.64 [R1+0x1330], R160 ;  /* 0x001330a001007387 */ /* 0x000fe80000100a00 */
[----:B------:R-:W-:Y:S04]  /*72ff0*/  STL.64 [R1+0x1338], R162 ;  /* 0x001338a201007387 */ /* 0x000fe80000100a00 */
[----:B------:R1:W-:Y:S04]  /*73000*/  STL.64 [R1+0x1320], R156 ;  /* 0x0013209c01007387 */ /* 0x0003e80000100a00 */
[----:B------:R1:W-:Y:S04]  /*73010*/  STL.64 [R1+0x1328], R158 ;  /* 0x0013289e01007387 */ /* 0x0003e80000100a00 */
[----:B------:R-:W-:Y:S04]  /*73020*/  STL.64 [R1+0x1310], R152 ;  /* 0x0013109801007387 */ /* 0x000fe80000100a00 */
[----:B------:R-:W-:Y:S04]  /*73030*/  STL.64 [R1+0x1318], R154 ;  /* 0x0013189a01007387 */ /* 0x000fe80000100a00 */
[----:B------:R-:W-:Y:S04]  /*73040*/  STL.64 [R1+0x12a0], R4 ;  /* 0x0012a00401007387 */ /* 0x000fe80000100a00 */
[----:B------:R-:W-:Y:S01]  /*73050*/  STL.64 [R1+0x12a8], R6 ;  /* 0x0012a80601007387 */ /* 0x000fe20000100a00 */
[C---:B---3--:R-:W-:Y:S08]  /*73060*/  HMMA.1688.F32.TF32 R164, R8.reuse, R18, R148 ;  /* 0x0000001208a4723c */ /* 0x048ff00000081094 */
[C---:B--2---:R-:W-:Y:S08]  /*73070*/  HMMA.1688.F32.TF32 R184, R8.reuse, R22, R144 ;  /* 0x0000001608b8723c */ /* 0x044ff00000081090 */
[C---:B------:R-:W-:Y:S08]  /*73080*/  HMMA.1688.F32.TF32 R228, R8.reuse, R26, R244 ;  /* 0x0000001a08e4723c */ /* 0x040ff000000810f4 */
[C---:B------:R-:W-:Y:S01]  /*73090*/  HMMA.1688.F32.TF32 R224, R8.reuse, R30, R248 ;  /* 0x0000001e08e0723c */ /* 0x040fe200000810f8 */
[----:B------:R-:W-:Y:S04]  /*730a0*/  STL.64 [R1+0x3598], R166 ;  /* 0x003598a601007387 */ /* 0x000fe80000100a00 */
[----:B------:R2:W-:Y:S03]  /*730b0*/  STL.64 [R1+0x3590], R164 ;  /* 0x003590a401007387 */ /* 0x0005e60000100a00 */
[----:B----4-:R-:W-:Y:S01]  /*730c0*/  HMMA.1688.F32.TF32 R220, R8, R34, R12 ;  /* 0x0000002208dc723c */ /* 0x010fe2000008100c */
[----:B------:R-:W-:Y:S04]  /*730d0*/  STL.64 [R1+0x35a8], R186 ;  /* 0x0035a8ba01007387 */ /* 0x000fe80000100a00 */
[----:B------:R3:W-:Y:S04]  /*730e0*/  STL.64 [R1+0x35a0], R184 ;  /* 0x0035a0b801007387 */ /* 0x0007e80000100a00 */
[----:B------:R-:W-:Y:S04]  /*730f0*/  STL.64 [R1+0x35b8], R230 ;  /* 0x0035b8e601007387 */ /* 0x000fe80000100a00 */
[----:B------:R4:W-:Y:S04]  /*73100*/  STL.64 [R1+0x35b0], R228 ;  /* 0x0035b0e401007387 */ /* 0x0009e80000100a00 */
        /* <DEDUP_REMOVED lines=12> */
[----:B------:R-:W4:Y:S04]  /*731d0*/  LDL.LU R53, [R1+0x3704] ;  /* 0x0037040001357983 */ /* 0x000f280000300800 */
[----:B------:R-:W4:Y:S01]  /*731e0*/  LDL.LU R52, [R1+0x3700] ;  /* 0x0037000001347983 */ /* 0x000f220000300800 */
[----:B------:R-:W-:Y:S01]  /*731f0*/  MOV R146, R33 ;  /* 0x0000002100927202 */ /* 0x000fe20000000f00 */
[----:B------:R-:W-:Y:S02]  /*73200*/  IMAD.MOV.U32 R147, RZ, RZ, R32 ;  /* 0x000000ffff937224 */ /* 0x000fe400078e0020 */
        /* <DEDUP_REMOVED lines=56> */
[----:B------:R-:W2:Y:S04]  /*73590*/  LDL.LU R166, [R1+0x438] ;  /* 0x0004380001a67983 */ /* 0x000ea80000300800 */
[----:B------:R-:W2:Y:S04]  /*735a0*/  LDL.LU R167, [R1+0x43c] ;  /* 0x00043c0001a77983 */ /* 0x000ea80000300800 */
[----:B---3--:R-:W3:Y:S04]  /*735b0*/  LDL.LU R184, [R1+0x480] ;  /* 0x0004800001b87983 */ /* 0x008ee80000300800 */
[----:B------:R-:W3:Y:S04]  /*735c0*/  LDL.LU R185, [R1+0x484] ;  /* 0x0004840001b97983 */ /* 0x000ee80000300800 */
[----:B------:R-:W3:Y:S04]  /*735d0*/  LDL.LU R186, [R1+0x488] ;  /* 0x0004880001ba7983 */ /* 0x000ee80000300800 */
[----:B------:R-:W3:Y:S04]  /*735e0*/  LDL.LU R187, [R1+0x48c] ;  /* 0x00048c0001bb7983 */ /* 0x000ee80000300800 */
[----:B----4-:R-:W4:Y:S04]  /*735f0*/  LDL.LU R228, [R1+0x4a0] ;  /* 0x0004a00001e47983 */ /* 0x010f280000300800 */
        /* <DEDUP_REMOVED lines=44> */
[----:B------:R1:W-:Y:S04]  /*738c0*/  STL.64 [R1+0x35d0], R220 ;  /* 0x0035d0dc01007387 */ /* 0x0003e80000100a00 */
[----:B-1----:R-:W4:Y:S04]  /*738d0*/  LDL.LU R220, [R1+0x510] ;  /* 0x0005100001dc7983 */ /* 0x002f280000300800 */
[----:B------:R-:W4:Y:S04]  /*738e0*/  LDL.LU R221, [R1+0x514] ;  /* 0x0005140001dd7983 */ /* 0x000f280000300800 */
[----:B------:R-:W4:Y:S04]  /*738f0*/  LDL.LU R222, [R1+0x518] ;  /* 0x0005180001de7983 */ /* 0x000f280000300800 */
[----:B------:R-:W4:Y:S01]  /*73900*/  LDL.LU R223, [R1+0x51c] ;  /* 0x00051c0001df7983 */ /* 0x000f220000300800 */
[----:B--2---:R-:W-:-:S15]  /*73910*/  HMMA.1688.F32.TF32 R160, R8, R38, R160 ;  /* 0x0000002608a0723c */ /* 0x004fde00000810a0 */
[----:B------:R-:W-:-:S04]  /*73920*/  NOP ;  /* 0x0000000000007918 */ /* 0x000fc80000000000 */
[----:B------:R-:W-:Y:S04]  /*73930*/  STL.64 [R1+0x35e8], R162 ;  /* 0x0035e8a201007387 */ /* 0x000fe80000100a00 */
[----:B------:R4:W-:Y:S01]  /*73940*/  STL.64 [R1+0x35e0], R160 ;  /* 0x0035e0a001007387 */ /* 0x0009e20000100a00 */
[C---:B---3--:R-:W-:Y:S08]  /*73950*/  HMMA.1688.F32.TF32 R184, R8.reuse, R54, R184 ;  /* 0x0000003608b8723c */ /* 0x048ff000000810b8 */
[C---:B------:R-:W-:Y:S08]  /*73960*/  HMMA.1688.F32.TF32 R164, R8.reuse, R58, R164 ;  /* 0x0000003a08a4723c */ /* 0x040ff000000810a4 */
[C---:B------:R-:W-:Y:S08]  /*73970*/  HMMA.1688.F32.TF32 R172, R8.reuse, R114, R172 ;  /* 0x0000007208ac723c */ /* 0x040ff000000810ac */
[C---:B----4-:R-:W-:Y:S08]  /*73980*/  HMMA.1688.F32.TF32 R160, R8.reuse, R42, R220 ;  /* 0x0000002a08a0723c */ /* 0x050ff000000810dc */
        /* <DEDUP_REMOVED lines=8> */
[C---:B-1----:R-:W-:Y:S02]  /*73a10*/  HMMA.1688.F32.TF32 R160, R8.reuse, R62, R240 ;  /* 0x0000003e08a0723c */ /* 0x042fe400000810f0 */
        /* <DEDUP_REMOVED lines=37> */
[----:B------:R-:W-:Y:S04]  /*73c70*/  STL.64 [R1+0x1518], R186 ;  /* 0x001518ba01007387 */ /* 0x000fe80000100a00 */
[----:B------:R-:W-:Y:S04]  /*73c80*/  STL.64 [R1+0x1500], R164 ;  /* 0x001500a401007387 */ /* 0x000fe80000100a00 */
[----:B------:R1:W-:Y:S02]  /*73c90*/  STL.64 [R1+0x1508], R166 ;  /* 0x001508a601007387 */ /* 0x0003e40000100a00 */
[C---:B-1----:R-:W-:Y:S02]  /*73ca0*/  HMMA.1688.F32.TF32 R164, R8.reuse, R118, R168 ;  /* 0x0000007608a4723c */ /* 0x042fe400000810a8 */
[----:B------:R-:W-:Y:S04]  /*73cb0*/  STL.64 [R1+0x14f0], R160 ;  /* 0x0014f0a001007387 */ /* 0x000fe80000100a00 */
[----:B------:R1:W-:Y:S02]  /*73cc0*/  STL.64 [R1+0x14f8], R162 ;  /* 0x0014f8a201007387 */ /* 0x0003e40000100a00 */
[C---:B-1----:R-:W-:Y:S08]  /*73cd0*/  HMMA.1688.F32.TF32 R160, R8.reuse, R122, R156 ;  /* 0x0000007a08a0723c */ /* 0x042ff0000008109c */
        /* <DEDUP_REMOVED lines=18> */
[----:B------:R2:W-:Y:S04]  /*73e00*/  STL.64 [R1+0x1538], R146 ;  /* 0x0015389201007387 */ /* 0x0005e80000100a00 */
[----:B------:R-:W3:Y:S04]  /*73e10*/  LDL.LU R248, [R1+0x610] ;  /* 0x0006100001f87983 */ /* 0x000ee80000300800 */
[----:B------:R-:W-:Y:S04]  /*73e20*/  STL.64 [R1+0x1520], R8 ;  /* 0x0015200801007387 */ /* 0x000fe80000100a00 */
[----:B------:R-:W-:Y:S04]  /*73e30*/  STL.64 [R1+0x1528], R10 ;  /* 0x0015280a01007387 */ /* 0x000fe80000100a00 */
[----:B------:R-:W3:Y:S04]  /*73e40*/  LDL.LU R249, [R1+0x614] ;  /* 0x0006140001f97983 */ /* 0x000ee80000300800 */
[----:B------:R-:W3:Y:S04]  /*73e50*/  LDL.LU R250, [R1+0x618] ;  /* 0x0006180001fa7983 */ /* 0x000ee80000300800 */
[----:B------:R-:W3:Y:S04]  /*73e60*/  LDL.LU R251, [R1+0x61c] ;  /* 0x00061c0001fb7983 */ /* 0x000ee80000300800 */
[----:B-1----:R-:W4:Y:S04]  /*73e70*/  LDL.LU R144, [R1+0x630] ;  /* 0x0006300001907983 */ /* 0x002f280000300800 */
[----:B------:R-:W4:Y:S04]  /*73e80*/  LDL.LU R145, [R1+0x634] ;  /* 0x0006340001917983 */ /* 0x000f280000300800 */
[----:B--2---:R-:W4:Y:S04]  /*73e90*/  LDL.LU R146, [R1+0x638] ;  /* 0x0006380001927983 */ /* 0x004f280000300800 */
        /* <DEDUP_REMOVED lines=62> */
[----:B------:R-:W1:Y:S02]  /*74280*/  LDS R7, [R133+UR9+0x27800] ;  /* 0x0278000985077984 */ /* 0x000e640008000800 */
[C---:B-1----:R-:W-:Y:S02]  /*74290*/  HMMA.1688.F32.TF32 R176, R4.reuse, R18, R12 ;  /* 0x0000001204b0723c */ /* 0x042fe4000008100c */
[----:B------:R-:W-:Y:S04]  /*742a0*/  LDS R12, [R132+UR9+0x27080] ;  /* 0x02708009840c7984 */ /* 0x000fe80008000800 */
[----:B------:R-:W-:Y:S04]  /*742b0*/  LDS R14, [R132+UR9+0x27880] ;  /* 0x02788009840e7984 */ /* 0x000fe80008000800 */
[----:B------:R-:W-:Y:S04]  /*742c0*/  LDS R13, [R133+UR9+0x27080] ;  /* 0x02708009850d7984 */ /* 0x000fe80008000800 */
[----:B------:R-:W1:Y:S05]  /*742d0*/  LDS R15, [R133+UR9+0x27880] ;  /* 0x02788009850f7984 */ /* 0x000e6a0008000800 */
[----:B------:R-:W-:Y:S04]  /*742e0*/  STL.64 [R1+0x35f8], R178 ;  /* 0x0035f8b201007387 */ /* 0x000fe80000100a00 */
[----:B------:R-:W-:Y:S01]  /*742f0*/  STL.64 [R1+0x35f0], R176 ;  /* 0x0035f0b001007387 */ /* 0x000fe20000100a00 */
[C---:B--2---:R-:W-:Y:S08]  /*74300*/  HMMA.1688.F32.TF32 R216, R4.reuse, R26, R212 ;  /* 0x0000001a04d8723c */ /* 0x044ff000000810d4 */
[C---:B---3--:R-:W-:Y:S08]  /*74310*/  HMMA.1688.F32.TF32 R180, R4.reuse, R22, R180 ;  /* 0x0000001604b4723c */ /* 0x048ff000000810b4 */
[C---:B----4-:R-:W-:Y:S08]  /*74320*/  HMMA.1688.F32.TF32 R212, R4.reuse, R30, R208 ;  /* 0x0000001e04d4723c */ /* 0x050ff000000810d0 */
[C---:B------:R-:W-:Y:S08]  /*74330*/  HMMA.1688.F32.TF32 R160, R4.reuse, R42, R196 ;  /* 0x0000002a04a0723c */ /* 0x040ff000000810c4 */
        /* <DEDUP_REMOVED lines=22> */
[C---:B------:R-:W-:Y:S08]  /*744a0*/  HMMA.1688.F32.TF32 R156, R4.reuse, R62, R156 ;  /* 0x0000003e049c723c */ /* 0x040ff0000008109c */
[C---:B------:R-:W-:Y:S01]  /*744b0*/  HMMA.1688.F32.TF32 R152, R4.reuse, R66, R152 ;  /* 0x000000420498723c */ /* 0x040fe20000081098 */
        /* <DEDUP_REMOVED lines=13> */
[C---:B--2---:R-:W-:Y:S02]  /*74590*/  HMMA.1688.F32.TF32 R8, R4.reuse, R82, R248 ;  /* 0x000000520408723c */ /* 0x044fe400000810f8 */
[----:B------:R2:W-:Y:S04]  /*745a0*/  STL.64 [R1+0x3b0], R148 ;  /* 0x0003b09401007387 */ /* 0x0005e80000100a00 */
[----:B------:R3:W-:Y:S04]  /*745b0*/  STL.64 [R1+0x3b8], R150 ;  /* 0x0003b89601007387 */ /* 0x0007e80000100a00 */
[----:B--2---:R-:W2:Y:S04]  /*745c0*/  LDL.LU R148, [R1+0xdd0] ;  /* 0x000dd00001947983 */ /* 0x004ea80000300800 */
[----:B------:R4:W-:Y:S04]  /*745d0*/  STL.64 [R1+0x3a0], R144 ;  /* 0x0003a09001007387 */ /* 0x0009e80000100a00 */
[----:B------:R1:W-:Y:S04]  /*745e0*/  STL.64 [R1+0x3a8], R146 ;  /* 0x0003a89201007387 */ /* 0x0003e80000100a00 */
[----:B------:R-:W-:Y:S04]  /*745f0*/  STL.64 [R1+0x390], R8 ;  /* 0x0003900801007387 */ /* 0x000fe80000100a00 */
[----:B------:R1:W-:Y:S04]  /*74600*/  STL.64 [R1+0x398], R10 ;  /* 0x0003980a01007387 */ /* 0x0003e80000100a00 */
        /* <DEDUP_REMOVED lines=84> */
[C---:B------:R-:W-:Y:S08]  /*74b50*/  HMMA.1688.F32.TF32 R160, R4.reuse, R90, R220 ;  /* 0x0000005a04a0723c */ /* 0x040ff000000810dc */
[C---:B---3--:R-:W-:Y:S03]  /*74b60*/  HMMA.1688.F32.TF32 R8, R4.reuse, R94, R224 ;  /* 0x0000005e0408723c */ /* 0x048fe600000810e0 */
[----:B------:R-:W-:Y:S04]  /*74b70*/  STL.64 [R1+0x380], R176 ;  /* 0x000380b001007387 */ /* 0x000fe80000100a00 */
[----:B------:R1:W-:Y:S04]  /*74b80*/  STL.64 [R1+0x388], R178 ;  /* 0x000388b201007387 */ /* 0x0003e80000100a00 */
[----:B------:R-:W-:Y:S04]  /*74b90*/  STL.64 [R1+0x370], R160 ;  /* 0x000370a001007387 */ /* 0x000fe80000100a00 */
[----:B------:R2:W-:Y:S04]  /*74ba0*/  STL.64 [R1+0x378], R162 ;  /* 0x000378a201007387 */ /* 0x0005e80000100a00 */
[----:B------:R-:W-:Y:S04]  /*74bb0*/  STL.64 [R1+0x360], R8 ;  /* 0x0003600801007387 */ /* 0x000fe80000100a00 */
[----:B------:R3:W-:Y:S01]  /*74bc0*/  STL.64 [R1+0x368], R10 ;  /* 0x0003680a01007387 */ /* 0x0007e20000100a00 */
[C---:B-1----:R-:W-:Y:S08]  /*74bd0*/  HMMA.1688.F32.TF32 R176, R4.reuse, R98, R228 ;  /* 0x0000006204b0723c */ /* 0x042ff000000810e4 */
[C---:B--2---:R-:W-:Y:S08]  /*74be0*/  HMMA.1688.F32.TF32 R160, R4.reuse, R102, R184 ;  /* 0x0000006604a0723c */ /* 0x044ff000000810b8 */
[C---:B---3--:R-:W-:Y:S08]  /*74bf0*/  HMMA.1688.F32.TF32 R8, R4.reuse, R106, R164 ;  /* 0x0000006a0408723c */ /* 0x048ff000000810a4 */
        /* <DEDUP_REMOVED lines=26> */
[----:B--2---:R-:W-:Y:S08]  /*74da0*/  HMMA.1688.F32.TF32 R8, R4, R142, R168 ;  /* 0x0000008e0408723c */ /* 0x004ff000000810a8 */
[C---:B------:R-:W-:Y:S01]  /*74db0*/  HMMA.1688.F32.TF32 R4, R12.reuse, R18, R156 ;  /* 0x000000120c04723c */ /* 0x040fe2000008109c */
[----:B------:R-:W-:Y:S04]  /*74dc0*/  STL.64 [R1+0x2c0], R164 ;  /* 0x0002c0a401007387 */ /* 0x000fe80000100a00 */
[----:B------:R-:W-:Y:S03]  /*74dd0*/  STL.64 [R1+0x2c8], R166 ;  /* 0x0002c8a601007387 */ /* 0x000fe60000100a00 */
[C---:B------:R-:W-:Y:S08]  /*74de0*/  HMMA.1688.F32.TF32 R200, R12.reuse, R26, R148 ;  /* 0x0000001a0cc8723c */ /* 0x040ff00000081094 */
[C---:B----4-:R-:W-:Y:S08]  /*74df0*/  HMMA.1688.F32.TF32 R192, R12.reuse, R30, R144 ;  /* 0x0000001e0cc0723c */ /* 0x050ff00000081090 */
[C---:B------:R-:W-:Y:S01]  /*74e00*/  HMMA.1688.F32.TF32 R188, R12.reuse, R34, R244 ;  /* 0x000000220cbc723c */ /* 0x040fe200000810f4 */
[----:B------:R-:W-:Y:S04]  /*74e10*/  STL.64 [R1+0x2b0], R160 ;  /* 0x0002b0a001007387 */ /* 0x000fe80000100a00 */
[----:B------:R-:W-:Y:S04]  /*74e20*/  STL.64 [R1+0x2b8], R162 ;  /* 0x0002b8a201007387 */ /* 0x000fe80000100a00 */
[----:B------:R-:W-:Y:S04]  /*74e30*/  STL.64 [R1+0x3670], R6 ;  /* 0x0036700601007387 */ /* 0x000fe80000100a00 */
[----:B------:R-:W-:Y:S04]  /*74e40*/  STL.64 [R1+0x2a0], R8 ;  /* 0x0002a00801007387 */ /* 0x000fe80000100a00 */
[----:B------:R1:W-:Y:S02]  /*74e50*/  STL.64 [R1+0x2a8], R10 ;  /* 0x0002a80a01007387 */ /* 0x0003e40000100a00 */
[C---:B-1----:R-:W-:Y:S02]  /*74e60*/  HMMA.1688.F32.TF32 R8, R12.reuse, R22, R152 ;  /* 0x000000160c08723c */ /* 0x042fe40000081098 */
[----:B------:R1:W-:Y:S06]  /*74e70*/  STL.64 [R1+0x3668], R4 ;  /* 0x0036680401007387 */ /* 0x0003ec0000100a00 */
[C---:B------:R-:W-:Y:S11]  /*74e80*/  HMMA.1688.F32.TF32 R148, R12.reuse, R38, R248 ;  /* 0x000000260c94723c */ /* 0x040ff600000810f8 */
        /* <DEDUP_REMOVED lines=113> */
[----:B------:R3:W-:Y:S01]  /*755a0*/  STL.64 [R1+0x36c8], R148 ;  /* 0x0036c89401007387 */ /* 0x0007e20000100a00 */
[C---:B----4-:R-:W-:Y:S08]  /*755b0*/  HMMA.1688.F32.TF32 R4, R12.reuse, R50, R4 ;  /* 0x000000320c04723c */ /* 0x050ff00000081004 */
[C---:B--2---:R-:W-:Y:S08]  /*755c0*/  HMMA.1688.F32.TF32 R8, R12.reuse, R46, R8 ;  /* 0x0000002e0c08723c */ /* 0x044ff00000081008 */
[----:B---3--:R-:W-:-:S15]  /*755d0*/  HMMA.1688.F32.TF32 R148, R12, R42, R200 ;  /* 0x0000002a0c94723c */ /* 0x008fde00000810c8 */
[----:B------:R-:W-:-:S04]  /*755e0*/  NOP ;  /* 0x0000000000007918 */ /* 0x000fc80000000000 */
        /* <DEDUP_REMOVED lines=10> */
[----:B------:R-:W-:Y:S04]  /*75690*/  LDS R236, [R132+UR9+0x27100] ;  /* 0x0271000984ec7984 */ /* 0x000fe80008000800 */
[----:B------:R-:W-:Y:S04]  /*756a0*/  LDS R238, [R132+UR9+0x27900] ;  /* 0x0279000984ee7984 */ /* 0x000fe80008000800 */
[----:B------:R-:W-:Y:S04]  /*756b0*/  LDS R237, [R133+UR9+0x27100] ;  /* 0x0271000985ed7984 */ /* 0x000fe80008000800 */
[----:B------:R-:W1:Y:S04]  /*756c0*/  LDS R239, [R133+UR9+0x27900] ;  /* 0x0279000985ef7984 */ /* 0x000e680008000800 */
[----:B------:R-:W-:Y:S04]  /*756d0*/  STL.64 [R1], R148 ;  /* 0x0000009401007387 */ /* 0x000fe80000100a00 */
[----:B------:R-:W-:Y:S04]  /*756e0*/  STL.64 [R1+0x8], R150 ;  /* 0x0000089601007387 */ /* 0x000fe80000100a00 */
[----:B------:R-:W-:Y:S04]  /*756f0*/  STL.64 [R1+0xed0], R8 ;  /* 0x000ed00801007387 */ /* 0x000fe80000100a00 */
[----:B------:R2:W-:Y:S04]  /*75700*/  STL.64 [R1+0xed8], R10 ;  /* 0x000ed80a01007387 */ /* 0x0005e80000100a00 */
[----:B------:R-:W-:Y:S04]  /*75710*/  STL.64 [R1+0xec0], R4 ;  /* 0x000ec00401007387 */ /* 0x000fe80000100a00 */
[----:B------:R3:W-:Y:S01]  /*75720*/  STL.64 [R1+0xec8], R6 ;  /* 0x000ec80601007387 */ /* 0x0007e20000100a00 */
[C---:B--2---:R-:W-:Y:S08]  /*75730*/  HMMA.1688.F32.TF32 R8, R12.reuse, R66, R212 ;  /* 0x000000420c08723c */ /* 0x044ff000000810d4 */
[C---:B---3--:R-:W-:Y:S08]  /*75740*/  HMMA.1688.F32.TF32 R4, R12.reuse, R70, R216 ;  /* 0x000000460c04723c */ /* 0x048ff000000810d8 */
[C---:B------:R-:W-:Y:S03]  /*75750*/  HMMA.1688.F32.TF32 R148, R12.reuse, R74, R180 ;  /* 0x0000004a0c94723c */ /* 0x040fe600000810b4 */
[----:B------:R-:W-:Y:S04]  /*75760*/  STL.64 [R1+0xea0], R8 ;  /* 0x000ea00801007387 */ /* 0x000fe80000100a00 */
[----:B------:R2:W-:Y:S04]  /*75770*/  STL.64 [R1+0xea8], R10 ;  /* 0x000ea80a01007387 */ /* 0x0005e80000100a00 */
[----:B------:R-:W-:Y:S04]  /*75780*/  STL.64 [R1+0x850], R4 ;  /* 0x0008500401007387 */ /* 0x000fe80000100a00 */
[----:B------:R3:W-:Y:S01]  /*75790*/  STL.64 [R1+0x858], R6 ;  /* 0x0008580601007387 */ /* 0x0007e20000100a00 */
[C---:B--2---:R-:W-:Y:S08]  /*757a0*/  HMMA.1688.F32.TF32 R8, R12.reuse, R78, R176 ;  /* 0x0000004e0c08723c */ /* 0x044ff000000810b0 */
[C---:B---3--:R-:W-:Y:S01]  /*757b0*/  HMMA.1688.F32.TF32 R4, R12.reuse, R82, R160 ;  /* 0x000000520c04723c */ /* 0x048fe200000810a0 */
[----:B------:R-:W-:Y:S04]  /*757c0*/  STL.64 [R1+0x860], R148 ;  /* 0x0008609401007387 */ /* 0x000fe80000100a00 */
[----:B------:R2:W-:Y:S03]  /*757d0*/  STL.64 [R1+0x868], R150 ;  /* 0x0008689601007387 */ /* 0x0005e60000100a00 */
[C---:B--2---:R-:W-:Y:S03]  /*757e0*/  HMMA.1688.F32.TF32 R148, R12.reuse, R86, R220 ;  /* 0x000000560c94723c */ /* 0x044fe600000810dc */
        /* <DEDUP_REMOVED lines=25> */
[----:B------:R2:W-:Y:S04]  /*75980*/  STL.64 [R1+0xc78], R150 ;  /* 0x000c789601007387 */ /* 0x0005e80000100a00 */
[----:B------:R-:W-:Y:S04]  /*75990*/  LDS R196, [R132+UR9+0x27180] ;  /* 0x0271800984c47984 */ /* 0x000fe80008000800 */
[----:B------:R-:W-:Y:S04]  /*759a0*/  LDS R198, [R132+UR9+0x27980] ;  /* 0x0279800984c67984 */ /* 0x000fe80008000800 */
[----:B------:R-:W-:Y:S04]  /*759b0*/  LDS R197, [R133+UR9+0x27180] ;  /* 0x0271800985c57984 */ /* 0x000fe80008000800 */
[----:B------:R-:W3:Y:S01]  /*759c0*/  LDS R199, [R133+UR9+0x27980] ;  /* 0x0279800985c77984 */ /* 0x000ee20008000800 */
[C---:B--2---:R-:W-:Y:S03]  /*759d0*/  HMMA.1688.F32.TF32 R148, R12.reuse, R122, R168 ;  /* 0x0000007a0c94723c */ /* 0x044fe600000810a8 */
[----:B------:R-:W-:Y:S04]  /*759e0*/  STL.64 [R1+0xc60], R8 ;  /* 0x000c600801007387 */ /* 0x000fe80000100a00 */
[----:B------:R2:W-:Y:S04]  /*759f0*/  STL.64 [R1+0xc68], R10 ;  /* 0x000c680a01007387 */ /* 0x0005e80000100a00 */
[----:B------:R-:W-:Y:S04]  /*75a00*/  STL.64 [R1+0xc30], R4 ;  /* 0x000c300401007387 */ /* 0x000fe80000100a00 */
[----:B------:R4:W-:Y:S01]  /*75a10*/  STL.64 [R1+0xc38], R6 ;  /* 0x000c380601007387 */ /* 0x0009e20000100a00 */
[C---:B--2---:R-:W-:Y:S08]  /*75a20*/  HMMA.1688.F32.TF32 R8, R12.reuse, R126, R156 ;  /* 0x0000007e0c08723c */ /* 0x044ff0000008109c */
[----:B----4-:R-:W-:Y:S01]  /*75a30*/  HMMA.1688.F32.TF32 R4, R12, R130, R152 ;  /* 0x000000820c04723c */ /* 0x010fe20000081098 */
[----:B------:R-:W-:Y:S04]  /*75a40*/  STL.64 [R1+0xbe0], R148 ;  /* 0x000be09401007387 */ /* 0x000fe80000100a00 */
[----:B------:R-:W-:Y:S01]  /*75a50*/  STL.64 [R1+0xbe8], R150 ;  /* 0x000be89601007387 */ /* 0x000fe20000100a00 */
[----:B------:R-:W-:-:S02]  /*75a60*/  UIMAD UR10, UR5, -0x40, UR6 ;  /* 0xffffffc0050a78a4 */ /* 0x000fc4000f8e0206 */
[----:B------:R-:W-:-:S03]  /*75a70*/  UIADD3 UR9, UPT, UPT, UR4, -0x2, URZ ;  /* 0xfffffffe04097890 */ /* 0x000fc6000fffe0ff */
[----:B------:R-:W-:Y:S04]  /*75a80*/  STL.64 [R1+0xa80], R8 ;  /* 0x000a800801007387 */ /* 0x000fe80000100a00 */
[----:B------:R2:W-:Y:S04]  /*75a90*/  STL.64 [R1+0xa88], R10 ;  /* 0x000a880a01007387 */ /* 0x0005e80000100a00 */
[----:B------:R-:W-:Y:S04]  /*75aa0*/  STL.64 [R1+0xa70], R4 ;  /* 0x000a700401007387 */ /* 0x000fe80000100a00 */
[----:B------:R4:W-:Y:S01]  /*75ab0*/  STL.64 [R1+0xa78], R6 ;  /* 0x000a780601007387 */ /* 0x0009e20000100a00 */
[C---:B--2---:R-:W-:Y:S08]  /*75ac0*/  HMMA.1688.F32.TF32 R8, R12.reuse, R138, R244 ;  /* 0x0000008a0c08723c */ /* 0x044ff000000810f4 */
[----:B----4-:R-:W-:Y:S01]  /*75ad0*/  HMMA.1688.F32.TF32 R4, R12, R142, R248 ;  /* 0x0000008e0c04723c */ /* 0x010fe200000810f8 */
[----:B------:R-:W-:Y:S04]  /*75ae0*/  STL.64 [R1+0xa60], R144 ;  /* 0x000a609001007387 */ /* 0x000fe80000100a00 */
[----:B------:R-:W-:Y:S04]  /*75af0*/  STL.64 [R1+0xa68], R146 ;  /* 0x000a689201007387 */ /* 0x000fe80000100a00 */
[----:B------:R-:W2:Y:S01]  /*75b00*/  LDL.LU R164, [R1+0x910] ;  /* 0x0009100001a47983 */ /* 0x000ea20000300800 */
[----:B------:R-:W-:Y:S06]  /*75b10*/  BAR.SYNC.DEFER_BLOCKING 0x0 ;  /* 0x0000000000007b1d */ /* 0x000fec0000010000 */
[----:B------:R-:W-:Y:S04]  /*75b20*/  STL.64 [R1+0xa50], R8 ;  /* 0x000a500801007387 */ /* 0x000fe80000100a00 */
[----:B------:R-:W-:Y:S04]  /*75b30*/  STL.64 [R1+0xa58], R10 ;  /* 0x000a580a01007387 */ /* 0x000fe80000100a00 */
        /* <DEDUP_REMOVED lines=39> */
[----:B-1----:R-:W4:Y:S04]  /*75db0*/  LDL.LU R6, [R1+0x9d8] ;  /* 0x0009d80001067983 */ /* 0x002f280000300800 */
        /* <DEDUP_REMOVED lines=81> */
[----:B------:R1:W-:Y:S04]  /*762d0*/  STL.64 [R1+0xf78], R150 ;  /* 0x000f789601007387 */ /* 0x0003e80000100a00 */
[----:B-1----:R-:W2:Y:S04]  /*762e0*/  LDL.LU.64 R150, [R1+0x36d0] ;  /* 0x0036d00001967983 */ /* 0x002ea80000300a00 */
[----:B------:R-:W3:Y:S04]  /*762f0*/  LDL.LU.64 R148, [R1+0x36c8] ;  /* 0x0036c80001947983 */ /* 0x000ee80000300a00 */
[----:B------:R-:W-:Y:S04]  /*76300*/  STL.64 [R1+0xa20], R188 ;  /* 0x000a20bc01007387 */ /* 0x000fe80000100a00 */
[----:B------:R1:W-:Y:S04]  /*76310*/  STL.64 [R1+0xa28], R190 ;  /* 0x000a28be01007387 */ /* 0x0003e80000100a00 */
[----:B-1----:R-:W5:Y:S04]  /*76320*/  LDL.LU.64 R190, [R1+0x36c0] ;  /* 0x0036c00001be7983 */ /* 0x002f680000300a00 */
[----:B------:R-:W5:Y:S04]  /*76330*/  LDL.LU.64 R188, [R1+0x36b8] ;  /* 0x0036b80001bc7983 */ /* 0x000f680000300a00 */
        /* <DEDUP_REMOVED lines=10> */
[----:B------:R-:W-:Y:S04]  /*763e0*/  STL.64 [R1+0x1030], R4 ;  /* 0x0010300401007387 */ /* 0x000fe80000100a00 */
[----:B------:R4:W-:Y:S01]  /*763f0*/  STL.64 [R1+0x1038], R6 ;  /* 0x0010380601007387 */ /* 0x0009e20000100a00 */
[C---:B-1----:R-:W-:Y:S08]  /*76400*/  HMMA.1688.F32.TF32 R8, R236.reuse, R86, R208 ;  /* 0x00000056ec08723c */ /* 0x042ff000000810d0 */
[C---:B----4-:R-:W-:Y:S01]  /*76410*/  HMMA.1688.F32.TF32 R4, R236.reuse, R90, R212 ;  /* 0x0000005aec04723c */ /* 0x050fe200000810d4 */
        /* <DEDUP_REMOVED lines=8> */
[C---:B----4-:R-:W-:Y:S01]  /*764a0*/  HMMA.1688.F32.TF32 R4, R236.reuse, R102, R176 ;  /* 0x00000066ec04723c */ /* 0x050fe200000810b0 */
[----:B------:R-:W-:Y:S04]  /*764b0*/  STL.64 [R1+0xff0], R204 ;  /* 0x000ff0cc01007387 */ /* 0x000fe80000100a00 */
[----:B------:R-:W-:Y:S03]  /*764c0*/  STL.64 [R1+0xff8], R206 ;  /* 0x000ff8ce01007387 */ /* 0x000fe60000100a00 */
[C---:B------:R-:W-:Y:S03]  /*764d0*/  HMMA.1688.F32.TF32 R160, R236.reuse, R106, R160 ;  /* 0x0000006aeca0723c */ /* 0x040fe600000810a0 */
        /* <DEDUP_REMOVED lines=14> */
[----:B----4-:R-:W-:Y:S01]  /*765c0*/  HMMA.1688.F32.TF32 R4, R236, R126, R164 ;  /* 0x0000007eec04723c */ /* 0x010fe200000810a4 */
[----:B------:R1:W-:Y:S04]  /*765d0*/  STL.64 [R1+0xf80], R160 ;  /* 0x000f80a001007387 */ /* 0x0003e80000100a00 */
[----:B------:R4:W-:Y:S04]  /*765e0*/  STL.64 [R1+0xf88], R162 ;  /* 0x000f88a201007387 */ /* 0x0009e80000100a00 */
        /* <DEDUP_REMOVED lines=63> */
[----:B------:R-:W4:Y:S01]  /*769e0*/  LDL.LU R21, [R1+0x3688] ;  /* 0x0036880001157983 */ /* 0x000f220000300800 */
        /* <DEDUP_REMOVED lines=10> */
[C---:B--2---:R-:W-:Y:S08]  /*76a90*/  HMMA.1688.F32.TF32 R228, R236.reuse, R130, R228 ;  /* 0x00000082ece4723c */ /* 0x044ff000000810e4 */
[C---:B---3--:R-:W-:Y:S08]  /*76aa0*/  HMMA.1688.F32.TF32 R184, R236.reuse, R134, R184 ;  /* 0x00000086ecb8723c */ /* 0x048ff000000810b8 */
[C---:B----4-:R-:W-:Y:S08]  /*76ab0*/  HMMA.1688.F32.TF32 R8, R236.reuse, R138, R8 ;  /* 0x0000008aec08723c */ /* 0x050ff00000081008 */
[----:B------:R-:W-:Y:S01]  /*76ac0*/  HMMA.1688.F32.TF32 R236, R236, R142, R4 ;  /* 0x0000008eecec723c */ /* 0x000fe20000081004 */
[----:B------:R-:W-:Y:S04]  /*76ad0*/  STL.64 [R1+0xf10], R228 ;  /* 0x000f10e401007387 */ /* 0x000fe80000100a00 */
[----:B------:R1:W-:Y:S04]  /*76ae0*/  STL.64 [R1+0xf18], R230 ;  /* 0x000f18e601007387 */ /* 0x0003e80000100a00 */
[----:B------:R-:W-:Y:S04]  /*76af0*/  STL.64 [R1+0xf00], R184 ;  /* 0x000f00b801007387 */ /* 0x000fe80000100a00 */
[----:B------:R-:W-:Y:S04]  /*76b00*/  STL.64 [R1+0xf08], R186 ;  /* 0x000f08ba01007387 */ /* 0x000fe80000100a00 */
[----:B------:R-:W-:Y:S01]  /*76b10*/  STL.64 [R1+0xef0], R8 ;  /* 0x000ef00801007387 */ /* 0x000fe20000100a00 */
[----:B-1----:R-:W-:Y:S01]  /*76b20*/  MOV R230, R33 ;  /* 0x0000002100e67202 */ /* 0x002fe20000000f00 */
[----:B------:R-:W-:-:S02]  /*76b30*/  IMAD.MOV.U32 R231, RZ, RZ, R32 ;  /* 0x000000ffffe77224 */ /* 0x000fc400078e0020 */
[----:B------:R1:W-:Y:S01]  /*76b40*/  STL.64 [R1+0xef8], R10 ;  /* 0x000ef80a01007387 */ /* 0x0003e20000100a00 */
[----:B------:R-:W-:Y:S01]  /*76b50*/  HMMA.1688.F32.TF32 R32, R196, R34, R164 ;  /* 0x00000022c420723c */ /* 0x000fe200000810a4 */
[----:B------:R-:W-:Y:S02]  /*76b60*/  IMAD.MOV.U32 R164, RZ, RZ, R49 ;  /* 0x000000ffffa47224 */ /* 0x000fe400078e0031 */
[----:B------:R-:W-:-:S05]  /*76b70*/  IMAD.MOV.U32 R165, RZ, RZ, R48 ;  /* 0x000000ffffa57224 */ /* 0x000fca00078e0030 */
[C---:B------:R-:W-:Y:S08]  /*76b80*/  HMMA.1688.F32.TF32 R48, R196.reuse, R50, R160 ;  /* 0x00000032c430723c */ /* 0x040ff000000810a0 */
[----:B------:R-:W-:Y:S01]  /*76b90*/  HMMA.1688.F32.TF32 R160, R196, R58, R224 ;  /* 0x0000003ac4a0723c */ /* 0x000fe200000810e0 */
[----:B-1----:R-:W2:Y:S04]  /*76ba0*/  LDL.LU.64 R10, [R1+0x3680] ;  /* 0x00368000010a7983 */ /* 0x002ea80000300a00 */
[----:B------:R-:W3:Y:S04]  /*76bb0*/  LDL.LU.64 R8, [R1+0x3678] ;  /* 0x0036780001087983 */ /* 0x000ee80000300a00 */
[----:B------:R-:W4:Y:S04]  /*76bc0*/  LDL.LU.64 R6, [R1+0x3670] ;  /* 0x0036700001067983 */ /* 0x000f280000300a00 */
[----:B------:R-:W2:Y:S04]  /*76bd0*/  LDL.LU.64 R4, [R1+0x3668] ;  /* 0x0036680001047983 */ /* 0x000ea80000300a00 */
[----:B------:R1:W-:Y:S04]  /*76be0*/  STL.64 [R1+0xbd0], R236 ;  /* 0x000bd0ec01007387 */ /* 0x0003e80000100a00 */
[----:B------:R1:W-:Y:S01]  /*76bf0*/  STL.64 [R1+0xbd8], R238 ;  /* 0x000bd8ee01007387 */ /* 0x0003e20000100a00 */
[----:B------:R-:W-:-:S02]  /*76c00*/  IMAD.MOV.U32 R184, RZ, RZ, R29 ;  /* 0x000000ffffb87224 */ /* 0x000fc400078e001d */
[----:B------:R-:W-:Y:S01]  /*76c10*/  IMAD.MOV.U32 R185, RZ, RZ, R28 ;  /* 0x000000ffffb97224 */ /* 0x000fe200078e001c */
[----:B------:R-:W-:Y:S01]  /*76c20*/  MOV R186, R25 ;  /* 0x0000001900ba7202 */ /* 0x000fe20000000f00 */
[----:B------:R-:W-:Y:S02]  /*76c30*/  IMAD.MOV.U32 R187, RZ, RZ, R24 ;  /* 0x000000ffffbb7224 */ /* 0x000fe400078e0018 */
[----:B-1----:R-:W-:Y:S02]  /*76c40*/  IMAD.MOV.U32 R236, RZ, RZ, R21 ;  /* 0x000000ffffec7224 */ /* 0x002fe400078e0015 */
[----:B------:R-:W-:Y:S01]  /*76c50*/  IMAD.MOV.U32 R237, RZ, RZ, R20 ;  /* 0x000000ffffed7224 */ /* 0x000fe200078e0014 */
[----:B------:R-:W-:Y:S01]  /*76c60*/  MOV R238, R17 ;  /* 0x0000001100ee7202 */ /* 0x000fe20000000f00 */
[----:B------:R-:W-:Y:S02]  /*76c70*/  IMAD.MOV.U32 R239, RZ, RZ, R16 ;  /* 0x000000ffffef7224 */ /* 0x000fe400078e0010 */
[C---:B------:R-:W-:Y:S01]  /*76c80*/  HMMA.1688.F32.TF32 R16, R196.reuse, R18, R204 ;  /* 0x00000012c410723c */ /* 0x040fe200000810cc */
[----:B------:R-:W5:Y:S04]  /*76c90*/  LDL.LU.64 R206, [R1+0x3660] ;  /* 0x0036600001ce7983 */ /* 0x000f680000300a00 */
[----:B------:R-:W5:Y:S03]  /*76ca0*/  LDL.LU.64 R204, [R1+0x3658] ;  /* 0x0036580001cc7983 */ /* 0x000f660000300a00 */
[C---:B------:R-:W-:Y:S01]  /*76cb0*/  HMMA.1688.F32.TF32 R20, R196.reuse, R22, R208 ;  /* 0x00000016c414723c */ /* 0x040fe200000810d0 */
[----:B------:R-:W5:Y:S04]  /*76cc0*/  LDL.LU.64 R210, [R1+0x3650] ;  /* 0x0036500001d27983 */ /* 0x000f680000300a00 */
[----:B------:R-:W5:Y:S03]  /*76cd0*/  LDL.LU.64 R208, [R1+0x3648] ;  /* 0x0036480001d07983 */ /* 0x000f660000300a00 */
[C---:B------:R-:W-:Y:S08]  /*76ce0*/  HMMA.1688.F32.TF32 R24, R196.reuse, R26, R212 ;  /* 0x0000001ac418723c */ /* 0x040ff000000810d4 */
[----:B------:R-:W-:Y:S01]  /*76cf0*/  HMMA.1688.F32.TF32 R28, R196, R30, R236 ;  /* 0x0000001ec41c723c */ /* 0x000fe200000810ec */
[----:B------:R-:W5:Y:S01]  /*76d00*/  LDL.LU.64 R214, [R1+0x3640] ;  /* 0x0036400001d67983 */ /* 0x000f620000300a00 */
[----:B------:R-:W-:Y:S01]  /*76d10*/  MOV R238, R37 ;  /* 0x0000002500ee7202 */ /* 0x000fe20000000f00 */
[----:B------:R-:W-:-:S02]  /*76d20*/  IMAD.MOV.U32 R239, RZ, RZ, R36 ;  /* 0x000000ffffef7224 */ /* 0x000fc400078e0024 */
[----:B------:R-:W-:Y:S02]  /*76d30*/  IMAD.MOV.U32 R228, RZ, RZ, R53 ;  /* 0x000000ffffe47224 */ /* 0x000fe400078e0035 */
[----:B------:R-:W-:Y:S01]  /*76d40*/  IMAD.MOV.U32 R229, RZ, RZ, R52 ;  /* 0x000000ffffe57224 */ /* 0x000fe200078e0034 */
[----:B------:R-:W5:Y:S01]  /*76d50*/  LDL.LU.64 R212, [R1+0x3638] ;  /* 0x0036380001d47983 */ /* 0x000f620000300a00 */
[C---:B------:R-:W-:Y:S01]  /*76d60*/  HMMA.1688.F32.TF32 R36, R196.reuse, R38, R216 ;  /* 0x00000026c424723c */ /* 0x040fe200000810d8 */
[----:B------:R-:W-:Y:S02]  /*76d70*/  IMAD.MOV.U32 R236, RZ, RZ, R41 ;  /* 0x000000ffffec7224 */ /* 0x000fe400078e0029 */
[----:B------:R-:W-:Y:S01]  /*76d80*/  IMAD.MOV.U32 R237, RZ, RZ, R40 ;  /* 0x000000ffffed7224 */ /* 0x000fe200078e0028 */
[----:B------:R-:W5:Y:S04]  /*76d90*/  LDL.LU.64 R218, [R1+0x3630] ;  /* 0x0036300001da7983 */ /* 0x000f680000300a00 */
[----:B------:R-:W5:Y:S01]  /*76da0*/  LDL.LU.64 R216, [R1+0x3628] ;  /* 0x0036280001d87983 */ /* 0x000f620000300a00 */
[C---:B------:R-:W-:Y:S03]  /*76db0*/  HMMA.1688.F32.TF32 R40, R196.reuse, R42, R180 ;  /* 0x0000002ac428723c */ /* 0x040fe600000810b4 */
[----:B------:R-:W5:Y:S04]  /*76dc0*/  LDL.LU.64 R182, [R1+0x3620] ;  /* 0x0036200001b67983 */ /* 0x000f680000300a00 */
[----:B------:R-:W5:Y:S04]  /*76dd0*/  LDL.LU.64 R180, [R1+0x3618] ;  /* 0x0036180001b47983 */ /* 0x000f680000300a00 */
[----:B------:R-:W-:Y:S04]  /*76de0*/  STL.64 [R1+0xc10], R160 ;  /* 0x000c10a001007387 */ /* 0x000fe80000100a00 */
[----:B------:R1:W-:Y:S02]  /*76df0*/  STL.64 [R1+0xc18], R162 ;  /* 0x000c18a201007387 */ /* 0x0003e40000100a00 */
[----:B-1----:R-:W-:Y:S01]  /*76e00*/  HMMA.1688.F32.TF32 R160, R196, R62, R228 ;  /* 0x0000003ec4a0723c */ /* 0x002fe200000810e4 */
[----:B------:R-:W-:-:S02]  /*76e10*/  IMAD.MOV.U32 R58, RZ, RZ, R2 ;  /* 0x000000ffff3a7224 */ /* 0x000fc400078e0002 */
[----:B------:R-:W-:Y:S01]  /*76e20*/  IMAD.MOV.U32 R59, RZ, RZ, R252 ;  /* 0x000000ffff3b7224 */ /* 0x000fe200078e00fc */
[----:B------:R-:W2:Y:S04]  /*76e30*/  LDL.LU R2, [R1+0x3610] ;  /* 0x0036100001027983 */ /* 0x000ea80000300800 */
[----:B------:R-:W3:Y:S01]  /*76e40*/  LDL.LU R252, [R1+0x360c] ;  /* 0x00360c0001fc7983 */ /* 0x000ee20000300800 */
[----:B------:R-:W-:Y:S01]  /*76e50*/  MOV R166, R45 ;  /* 0x0000002d00a67202 */ /* 0x000fe20000000f00 */
[----:B------:R-:W-:-:S09]  /*76e60*/  IMAD.MOV.U32 R167, RZ, RZ, R44 ;  /* 0x000000ffffa77224 */ /* 0x000fd200078e002c */
[----:B------:R-:W-:Y:S04]  /*76e70*/  STL.64 [R1+0xc20], R160 ;  /* 0x000c20a001007387 */ /* 0x000fe80000100a00 */
[----:B------:R1:W-:Y:S01]  /*76e80*/  STL.64 [R1+0xc28], R162 ;  /* 0x000c28a201007387 */ /* 0x0003e20000100a00 */
[C---:B------:R-:W-:Y:S08]  /*76e90*/  HMMA.1688.F32.TF32 R164, R196.reuse, R70, R164 ;  /* 0x00000046c4a4723c */ /* 0x040ff000000810a4 */
[C---:B-1----:R-:W-:Y:S08]  /*76ea0*/  HMMA.1688.F32.TF32 R160, R196.reuse, R66, R184 ;  /* 0x00000042c4a0723c */ /* 0x042ff000000810b8 */
[C---:B------:R-:W-:Y:S01]  /*76eb0*/  HMMA.1688.F32.TF32 R44, R196.reuse, R46, R176 ;  /* 0x0000002ec42c723c */ /* 0x040fe200000810b0 */
[----:B------:R-:W4:Y:S07]  /*76ec0*/  LDL.LU R176, [R1+0xba0] ;  /* 0x000ba00001b07983 */ /* 0x000f2e0000300800 */
[----:B------:R-:W-:Y:S03]  /*76ed0*/  HMMA.1688.F32.TF32 R52, R196, R54, R220 ;  /* 0x00000036c434723c */ /* 0x000fe600000810dc */
        /* <DEDUP_REMOVED lines=27> */
[----:B-1----:R-:W4:Y:S01]  /*77090*/  LDL.LU R164, [R1+0xb40] ;  /* 0x000b400001a47983 */ /* 0x002f220000300800 */
[----:B------:R-:W-:Y:S01]  /*770a0*/  MOV R167, R3 ;  /* 0x0000000300a77202 */ /* 0x000fe20000000f00 */
[----:B------:R-:W-:-:S02]  /*770b0*/  IMAD.MOV.U32 R66, RZ, RZ, R125 ;  /* 0x000000ffff427224 */ /* 0x000fc400078e007d */
[----:B------:R-:W-:Y:S01]  /*770c0*/  IMAD.MOV.U32 R67, RZ, RZ, R124 ;  /* 0x000000ffff437224 */ /* 0x000fe200078e007c */
[----:B------:R-:W-:Y:S01]  /*770d0*/  MOV R62, R129 ;  /* 0x00000081003e7202 */ /* 0x000fe20000000f00 */
[----:B------:R-:W-:Y:S01]  /*770e0*/  IMAD.MOV.U32 R63, RZ, RZ, R128 ;  /* 0x000000ffff3f7224 */ /* 0x000fe200078e0080 */
[----:B------:R-:W-:Y:S01]  /*770f0*/  MOV R70, R121 ;  /* 0x0000007900467202 */ /* 0x000fe20000000f00 */
[----:B------:R-:W-:Y:S02]  /*77100*/  IMAD.MOV.U32 R71, RZ, RZ, R120 ;  /* 0x000000ffff477224 */ /* 0x000fe400078e0078 */
[----:B--2---:R-:W-:Y:S02]  /*77110*/  IMAD.MOV.U32 R166, RZ, RZ, R2 ;  /* 0x000000ffffa67224 */ /* 0x004fe400078e0002 */
[----:B---3--:R-:W-:Y:S02]  /*77120*/  IMAD.MOV.U32 R165, RZ, RZ, R252 ;  /* 0x000000ffffa57224 */ /* 0x008fe400078e00fc */
[----:B------:R-:W5:Y:S04]  /*77130*/  LDL.LU R252, [R1+0x3608] ;  /* 0x0036080001fc7983 */ /* 0x000f680000300800 */
[----:B------:R-:W2:Y:S04]  /*77140*/  LDL.LU R2, [R1+0x3604] ;  /* 0x0036040001027983 */ /* 0x000ea80000300800 */
[----:B------:R-:W3:Y:S01]  /*77150*/  LDL.LU R3, [R1+0x3600] ;  /* 0x0036000001037983 */ /* 0x000ee20000300800 */
[C---:B----4-:R-:W-:Y:S08]  /*77160*/  HMMA.1688.F32.TF32 R176, R196.reuse, R74, R176 ;  /* 0x0000004ac4b0723c */ /* 0x050ff000000810b0 */
[C---:B------:R-:W-:Y:S08]  /*77170*/  HMMA.1688.F32.TF32 R160, R196.reuse, R78, R160 ;  /* 0x0000004ec4a0723c */ /* 0x040ff000000810a0 */
[C---:B------:R-:W-:Y:S08]  /*77180*/  HMMA.1688.F32.TF32 R220, R196.reuse, R82, R220 ;  /* 0x00000052c4dc723c */ /* 0x040ff000000810dc */
[C---:B------:R-:W-:Y:S08]  /*77190*/  HMMA.1688.F32.TF32 R224, R196.reuse, R86, R224 ;  /* 0x00000056c4e0723c */ /* 0x040ff000000810e0 */
[C---:B------:R-:W-:Y:S01]  /*771a0*/  HMMA.1688.F32.TF32 R228, R196.reuse, R90, R228 ;  /* 0x0000005ac4e4723c */ /* 0x040fe200000810e4 */
[----:B------:R-:W-:Y:S04]  /*771b0*/  STL.64 [R1+0xeb0], R176 ;  /* 0x000eb0b001007387 */ /* 0x000fe80000100a00 */
[----:B------:R1:W-:Y:S03]  /*771c0*/  STL.64 [R1+0xeb8], R178 ;  /* 0x000eb8b201007387 */ /* 0x0003e60000100a00 */
[----:B------:R-:W-:Y:S01]  /*771d0*/  HMMA.1688.F32.TF32 R184, R196, R94, R184 ;  /* 0x0000005ec4b8723c */ /* 0x000fe200000810b8 */
[----:B------:R-:W-:Y:S01]  /*771e0*/  IMAD.MOV.U32 R94, RZ, RZ, R97 ;  /* 0x000000ffff5e7224 */ /* 0x000fe200078e0061 */
[----:B------:R-:W-:-:S06]  /*771f0*/  MOV R95, R96 ;  /* 0x00000060005f7202 */ /* 0x000fcc0000000f00 */
[----:B------:R-:W-:Y:S01]  /*77200*/  HMMA.1688.F32.TF32 R96, R196, R98, R164 ;  /* 0x00000062c460723c */ /* 0x000fe200000810a4 */
        /* <DEDUP_REMOVED lines=11> */
[----:B------:R1:W-:Y:S01]  /*772c0*/  STL.64 [R1+0xe78], R226 ;  /* 0x000e78e201007387 */ /* 0x0003e20000100a00 */
[----:B------:R-:W-:-:S02]  /*772d0*/  IMAD.MOV.U32 R90, RZ, RZ, R101 ;  /* 0x000000ffff5a7224 */ /* 0x000fc400078e0065 */
[----:B------:R-:W-:Y:S01]  /*772e0*/  IMAD.MOV.U32 R91, RZ, RZ, R100 ;  /* 0x000000ffff5b7224 */ /* 0x000fe200078e0064 */
[----:B-1----:R-:W5:Y:S04]  /*772f0*/  LDL.LU.64 R226, [R1+0x35c8] ;  /* 0x0035c80001e27983 */ /* 0x002f680000300a00 */
[----:B------:R-:W5:Y:S04]  /*77300*/  LDL.LU.64 R224, [R1+0x35c0] ;  /* 0x0035c00001e07983 */ /* 0x000f680000300a00 */
[----:B------:R-:W-:Y:S04]  /*77310*/  STL.64 [R1+0xe50], R228 ;  /* 0x000e50e401007387 */ /* 0x000fe80000100a00 */
[----:B------:R1:W-:Y:S01]  /*77320*/  STL.64 [R1+0xe58], R230 ;  /* 0x000e58e601007387 */ /* 0x0003e20000100a00 */
[----:B------:R-:W-:Y:S01]  /*77330*/  IMAD.MOV.U32 R86, RZ, RZ, R105 ;  /* 0x000000ffff567224 */ /* 0x000fe200078e0069 */
[----:B------:R-:W-:Y:S01]  /*77340*/  MOV R87, R104 ;  /* 0x0000006800577202 */ /* 0x000fe20000000f00 */
[----:B------:R-:W-:Y:S01]  /*77350*/  IMAD.MOV.U32 R82, RZ, RZ, R109 ;  /* 0x000000ffff527224 */ /* 0x000fe200078e006d */
[----:B-1----:R-:W5:Y:S04]  /*77360*/  LDL.LU.64 R230, [R1+0x35b8] ;  /* 0x0035b80001e67983 */ /* 0x002f680000300a00 */
[----:B------:R-:W5:Y:S04]  /*77370*/  LDL.LU.64 R228, [R1+0x35b0] ;  /* 0x0035b00001e47983 */ /* 0x000f680000300a00 */
[----:B------:R-:W-:Y:S04]  /*77380*/  STL.64 [R1+0xcd0], R184 ;  /* 0x000cd0b801007387 */ /* 0x000fe80000100a00 */
[----:B------:R1:W-:Y:S01]  /*77390*/  STL.64 [R1+0xcd8], R186 ;  /* 0x000cd8ba01007387 */ /* 0x0003e20000100a00 */
[----:B------:R-:W-:-:S02]  /*773a0*/  IMAD.MOV.U32 R83, RZ, RZ, R108 ;  /* 0x000000ffff537224 */ /* 0x000fc400078e006c */
[----:B------:R-:W-:Y:S01]  /*773b0*/  IMAD.MOV.U32 R78, RZ, RZ, R113 ;  /* 0x000000ffff4e7224 */ /* 0x000fe200078e0071 */
[----:B------:R-:W-:Y:S01]  /*773c0*/  MOV R79, R112 ;  /* 0x00000070004f7202 */ /* 0x000fe20000000f00 */
[----:B-1----:R-:W5:Y:S04]  /*773d0*/  LDL.LU.64 R186, [R1+0x35a8] ;  /* 0x0035a80001ba7983 */ /* 0x002f680000300a00 */
[----:B------:R-:W5:Y:S04]  /*773e0*/  LDL.LU.64 R184, [R1+0x35a0] ;  /* 0x0035a00001b87983 */ /* 0x000f680000300a00 */
[----:B------:R-:W5:Y:S04]  /*773f0*/  LDL.LU.64 R166, [R1+0x3598] ;  /* 0x0035980001a67983 */ /* 0x000f680000300a00 */
[----:B------:R-:W5:Y:S04]  /*77400*/  LDL.LU.64 R164, [R1+0x3590] ;  /* 0x0035900001a47983 */ /* 0x000f680000300a00 */
[----:B------:R-:W-:Y:S04]  /*77410*/  STL.64 [R1+0xce0], R96 ;  /* 0x000ce06001007387 */ /* 0x000fe80000100a00 */
[----:B------:R1:W-:Y:S01]  /*77420*/  STL.64 [R1+0xce8], R98 ;  /* 0x000ce86201007387 */ /* 0x0003e20000100a00 */
[----:B------:R-:W-:-:S02]  /*77430*/  IMAD.MOV.U32 R74, RZ, RZ, R117 ;  /* 0x000000ffff4a7224 */ /* 0x000fc400078e0075 */
[----:B------:R-:W-:Y:S01]  /*77440*/  IMAD.MOV.U32 R75, RZ, RZ, R116 ;  /* 0x000000ffff4b7224 */ /* 0x000fe200078e0074 */
[C---:B-1----:R-:W-:Y:S08]  /*77450*/  HMMA.1688.F32.TF32 R96, R196.reuse, R102, R92 ;  /* 0x00000066c460723c */ /* 0x042ff0000008105c */
[C---:B------:R-:W-:Y:S08]  /*77460*/  HMMA.1688.F32.TF32 R92, R196.reuse, R106, R88 ;  /* 0x0000006ac45c723c */ /* 0x040ff00000081058 */
[C---:B------:R-:W-:Y:S08]  /*77470*/  HMMA.1688.F32.TF32 R88, R196.reuse, R110, R84 ;  /* 0x0000006ec458723c */ /* 0x040ff00000081054 */
[C---:B------:R-:W-:Y:S08]  /*77480*/  HMMA.1688.F32.TF32 R84, R196.reuse, R114, R80 ;  /* 0x00000072c454723c */ /* 0x040ff00000081050 */
[C---:B------:R-:W-:Y:S08]  /*77490*/  HMMA.1688.F32.TF32 R80, R196.reuse, R118, R76 ;  /* 0x00000076c450723c */ /* 0x040ff0000008104c */
[C---:B------:R-:W-:Y:S08]  /*774a0*/  HMMA.1688.F32.TF32 R76, R196.reuse, R122, R72 ;  /* 0x0000007ac44c723c */ /* 0x040ff00000081048 */
[C---:B------:R-:W-:Y:S08]  /*774b0*/  HMMA.1688.F32.TF32 R72, R196.reuse, R126, R64 ;  /* 0x0000007ec448723c */ /* 0x040ff00000081040 */
[C---:B------:R-:W-:Y:S01]  /*774c0*/  HMMA.1688.F32.TF32 R64, R196.reuse, R130, R56 ;  /* 0x00000082c440723c */ /* 0x040fe20000081038 */
[----:B------:R-:W1:Y:S01]  /*774d0*/  LDC R57, c[0x0][0x3a8] ;  /* 0x0000ea00ff397b82 */ /* 0x000e620000000800 */
        /* <DEDUP_REMOVED lines=14> */
[----:B------:R4:W-:Y:S04]  /*775c0*/  STL.64 [R1+0xd88], R74 ;  /* 0x000d884a01007387 */ /* 0x0009e80000100a00 */
[----:B------:R-:W2:Y:S01]  /*775d0*/  LDL.LU R58, [R1+0x2f1c] ;  /* 0x002f1c00013a7983 */ /* 0x000ea20000300800 */
[C---:B----4-:R-:W-:Y:S08]  /*775e0*/  HMMA.1688.F32.TF32 R72, R196.reuse, R134, R60 ;  /* 0x00000086c448723c */ /* 0x050ff0000008103c */
[----:B------:R-:W-:Y:S01]  /*775f0*/  HMMA.1688.F32.TF32 R76, R196, R138, R68 ;  /* 0x0000008ac44c723c */ /* 0x000fe20000081044 */
[----:B------:R4:W-:Y:S04]  /*77600*/  STL.64 [R1+0xd90], R64 ;  /* 0x000d904001007387 */ /* 0x0009e80000100a00 */
[----:B------:R-:W-:Y:S01]  /*77610*/  STL.64 [R1+0xd98], R66 ;  /* 0x000d984201007387 */ /* 0x000fe20000100a00 */
[----:B-1----:R-:W-:Y:S01]  /*77620*/  IMAD.SHL.U32 R56, R57, 0x40, RZ ;  /* 0x0000004039387824 */ /* 0x002fe200078e00ff */
[----:B------:R-:W-:-:S02]  /*77630*/  UISETP.GT.AND UP1, UPT, UR10, URZ, UPT ;  /* 0x000000ff0a00728c */ /* 0x000fc4000bf24270 */
[----:B------:R-:W-:Y:S02]  /*77640*/  UISETP.GE.AND UP0, UPT, UR5, UR9, UPT ;  /* 0x000000090500728c */ /* 0x000fe4000bf06270 */
[----:B------:R-:W-:Y:S01]  /*77650*/  UIADD3 UR7, UPT, UPT, UR7, 0x1, URZ ;  /* 0x0000000107077890 */ /* 0x000fe2000fffe0ff */
[----:B------:R-:W1:Y:S01]  /*77660*/  LDC R138, c[0x0][0x3ac] ;  /* 0x0000eb00ff8a7b82 */ /* 0x000e620000000800 */
[----:B----4-:R-:W4:Y:S04]  /*77670*/  LDL.LU R64, [R1+0x2f24] ;  /* 0x002f240001407983 */ /* 0x010f280000300800 */
[----:B------:R-:W3:Y:S04]  /*77680*/  LDL.LU R60, [R1+0x2f2c] ;  /* 0x002f2c00013c7983 */ /* 0x000ee80000300800 */
[----:B------:R-:W-:Y:S04]  /*77690*/  STL.64 [R1+0xdc0], R72 ;  /* 0x000dc04801007387 */ /* 0x000fe80000100a00 */
[----:B------:R1:W-:Y:S04]  /*776a0*/  STL.64 [R1+0xdc8], R74 ;  /* 0x000dc84a01007387 */ /* 0x0003e80000100a00 */
[----:B------:R-:W3:Y:S04]  /*776b0*/  LDL.LU R68, [R1+0x2f20] ;  /* 0x002f200001447983 */ /* 0x000ee80000300800 */
[----:B------:R-:W-:Y:S04]  /*776c0*/  STL.64 [R1+0xde0], R76 ;  /* 0x000de04c01007387 */ /* 0x000fe80000100a00 */
[----:B------:R-:W-:Y:S04]  /*776d0*/  STL.64 [R1+0xde8], R78 ;  /* 0x000de84e01007387 */ /* 0x000fe80000100a00 */
[----:B------:R-:W3:Y:S01]  /*776e0*/  LDL.LU R65, [R1+0x2f28] ;  /* 0x002f280001417983 */ /* 0x000ee20000300800 */
[----:B-1----:R-:W-:Y:S01]  /*776f0*/  HMMA.1688.F32.TF32 R72, R196, R142, R236 ;  /* 0x0000008ec448723c */ /* 0x002fe200000810ec */
[----:B------:R-:W1:Y:S01]  /*77700*/  S2R R57, SR_TID.X ;  /* 0x0000000000397919 */ /* 0x000e620000002100 */
[----:B------:R-:W-:-:S02]  /*77710*/  USEL UR9, URZ, 0x4, !UP1 ;  /* 0x00000004ff097887 */ /* 0x000fc4000c800000 */
[----:B------:R-:W-:-:S15]  /*77720*/  UISETP.GT.AND UP1, UPT, UR7, 0x1, UPT ;  /* 0x000000010700788c */ /* 0x000fde000bf24270 */
[----:B------:R-:W-:Y:S04]  /*77730*/  STL.64 [R1+0xdd0], R72 ;  /* 0x000dd04801007387 */ /* 0x000fe80000100a00 */
[----:B------:R-:W-:Y:S04]  /*77740*/  STL.64 [R1+0xdd8], R74 ;  /* 0x000dd84a01007387 */ /* 0x000fe80000100a00 */
[----:B------:R-:W3:Y:S04]  /*77750*/  LDL.LU R61, [R1+0x2f34] ;  /* 0x002f3400013d7983 */ /* 0x000ee80000300800 */
[----:B------:R-:W3:Y:S04]  /*77760*/  LDL.LU R62, [R1+0x2f30] ;  /* 0x002f3000013e7983 */ /* 0x000ee80000300800 */
[----:B------:R-:W3:Y:S01]  /*77770*/  LDL.LU R69, [R1+0x2e9c] ;  /* 0x002e9c0001457983 */ /* 0x000ee20000300800 */
[----:B------:R-:W-:Y:S01]  /*77780*/  USEL UR9, UR9, URZ, !UP0 ;  /* 0x000000ff09097287 */ /* 0x000fe2000c000000 */
[----:B------:R-:W-:-:S02]  /*77790*/  IMAD.SHL.U32 R63, R56, 0x4, RZ ;  /* 0x00000004383f7824 */ /* 0x000fc400078e00ff */
[----:B------:R-:W3:Y:S01]  /*777a0*/  LDL.LU R66, [R1+0x2ea0] ;  /* 0x002ea00001427983 */ /* 0x000ee20000300800 */
[----:B------:R-:W-:-:S03]  /*777b0*/  USEL UR7, UR7, URZ, !UP1 ;  /* 0x000000ff07077287 */ /* 0x000fc6000c800000 */
[----:B------:R-:W3:Y:S01]  /*777c0*/  LDL.LU R67, [R1+0x2ea4] ;  /* 0x002ea40001437983 */ /* 0x000ee20000300800 */
[----:B------:R-:W-:Y:S02]  /*777d0*/  ISETP.NE.U32.AND P0, PT, RZ, UR9, PT ;  /* 0x00000009ff007c0c */ /* 0x000fe4000bf05070 */
[----:B-1----:R-:W-:Y:S02]  /*777e0*/  LOP3.LUT R140, R57, 0x1f, RZ, 0xc0, !PT ;  /* 0x0000001f398c7812 */ /* 0x002fe400078ec0ff */
[----:B------:R-:W3:Y:S01]  /*777f0*/  LDL.LU R57, [R1+0x2ea8] ;  /* 0x002ea80001397983 */ /* 0x000ee20000300800 */
[----:B------:R-:W-:Y:S02]  /*77800*/  ULEA UR11, UR7, UR38, 0xf ;  /* 0x00000026070b7291 */ /* 0x000fe4000f8e78ff */
[----:B------:R-:W-:-:S04]  /*77810*/  IMAD.SHL.U32 R133, R140, 0x4, RZ ;  /* 0x000000048c857824 */ /* 0x000fc800078e00ff */
[----:B------:R-:W-:Y:S01]  /*77820*/  VIADD R56, R133, UR11 ;  /* 0x0000000b85387c36 */ /* 0x000fe20008000000 */
[----:B--2---:R-:W-:-:S04]  /*77830*/  IADD3 R58, P1, PT, R58, R63, RZ ;  /* 0x0000003f3a3a7210 */ /* 0x004fc80007f3e0ff */
[----:B------:R-:W-:Y:S01]  /*77840*/  IADD3.X R59, PT, PT, R59, R2, RZ, P1, !PT ;  /* 0x000000023b3b7210 */ /* 0x000fe20000ffe4ff */
[----:B------:R1:W-:Y:S04]  /*77850*/  STL [R1+0x2f1c], R58 ;  /* 0x002f1c3a01007387 */ /* 0x0003e80000100800 */
[----:B------:R2:W-:Y:S04]  /*77860*/  STL [R1+0x2f18], R59 ;  /* 0x002f183b01007387 */ /* 0x0005e80000100800 */
[----:B------:R-:W-:Y:S01]  /*77870*/  @!PT LDS RZ, [RZ] ;  /* 0x00000000fffff984 */ /* 0x000fe20000000800 */
[----:B------:R-:W-:Y:S01]  /*77880*/  @!PT LDS RZ, [RZ] ;  /* 0x00000000fffff984 */ /* 0x000fe20000000800 */
[----:B------:R-:W-:Y:S01]  /*77890*/  @!PT LDS RZ, [RZ] ;  /* 0x00000000fffff984 */ /* 0x000fe20000000800 */
[----:B------:R1:W-:Y:S01]  /*778a0*/  LDGSTS.E [R56+0x20000], desc[UR76][R58.64], P0 ;  /* 0x200000003a387fae */ /* 0x0003e200081a104c */
[----:B----4-:R-:W-:-:S02]  /*778b0*/  IADD3 R64, P1, PT, R64, R63, RZ ;  /* 0x0000003f40407210 */ /* 0x010fc40007f3e0ff */
[----:B---3--:R-:W-:-:S03]  /*778c0*/  IADD3 R60, P2, PT, R60, R63, RZ ;  /* 0x0000003f3c3c7210 */ /* 0x008fc60007f5e0ff */
[--C-:B------:R-:W-:Y:S01]  /*778d0*/  IMAD.X R68, R68, 0x1, R2.reuse, P1 ;  /* 0x0000000144447824 */ /* 0x100fe200008e0602 */
[----:B------:R3:W-:Y:S01]  /*778e0*/  STL [R1+0x2f24], R64 ;  /* 0x002f244001007387 */ /* 0x0007e20000100800 */
[----:B-1----:R-:W-:Y:S01]  /*778f0*/  MOV R58, R64 ;  /* 0x00000040003a7202 */ /* 0x002fe20000000f00 */
[----:B------:R-:W-:Y:S02]  /*77900*/  IMAD.X R65, R65, 0x1, R2, P2 ;  /* 0x0000000141417824 */ /* 0x000fe400010e0602 */
[----:B--2---:R-:W-:Y:S01]  /*77910*/  IMAD.MOV.U32 R59, RZ, RZ, R68 ;  /* 0x000000ffff3b7224 */ /* 0x004fe200078e0044 */
[----:B------:R-:W-:Y:S04]  /*77920*/  STL [R1+0x2f20], R68 ;  /* 0x002f204401007387 */ /* 0x000fe80000100800 */
[----:B------:R-:W-:Y:S04]  /*77930*/  STL [R1+0x2f2c], R60 ;  /* 0x002f2c3c01007387 */ /* 0x000fe80000100800 */
[----:B------:R1:W-:Y:S04]  /*77940*/  LDGSTS.E [R56+0x20080], desc[UR76][R58.64], P0 ;  /* 0x200800003a387fae */ /* 0x0003e800081a104c */
[----:B---3--:R-:W2:Y:S04]  /*77950*/  LDL.LU R64, [R1+0x2eb0] ;  /* 0x002eb00001407983 */ /* 0x008ea80000300800 */
[----:B------:R3:W-:Y:S01]  /*77960*/  STL [R1+0x2f28], R65 ;  /* 0x002f284101007387 */ /* 0x0007e20000100800 */
[----:B-1----:R-:W-:-:S03]  /*77970*/  IMAD.MOV.U32 R59, RZ, RZ, R65 ;  /* 0x000000ffff3b7224 */ /* 0x002fc600078e0041 */
[----:B---3--:R-:W3:Y:S01]  /*77980*/  LDL.LU R65, [R1+0x2eac] ;  /* 0x002eac0001417983 */ /* 0x008ee20000300800 */
[----:B------:R-:W-:-:S03]  /*77990*/  IMAD.MOV.U32 R58, RZ, RZ, R60 ;  /* 0x000000ffff3a7224 */ /* 0x000fc600078e003c */
[----:B------:R-:W4:Y:S04]  /*779a0*/  LDL.LU R68, [R1+0x2eb8] ;  /* 0x002eb80001447983 */ /* 0x000f280000300800 */
[----:B------:R-:W4:Y:S01]  /*779b0*/  LDL.LU R60, [R1+0x2e00] ;  /* 0x002e0000013c7983 */ /* 0x000f220000300800 */
[----:B------:R-:W-:-:S03]  /*779c0*/  UISETP.GT.AND UP1, UPT, UR10, 0x4, UPT ;  /* 0x000000040a00788c */ /* 0x000fc6000bf24270 */
[----:B------:R1:W-:Y:S01]  /*779d0*/  LDGSTS.E [R56+0x20100], desc[UR76][R58.64], P0 ;  /* 0x201000003a387fae */ /* 0x0003e200081a104c */
[----:B------:R-:W-:-:S04]  /*779e0*/  IADD3 R61, P1, PT, R61, R63, RZ ;  /* 0x0000003f3d3d7210 */ /* 0x000fc80007f3e0ff */
[----:B------:R-:W-:Y:S01]  /*779f0*/  IADD3.X R62, PT, PT, R62, R2, RZ, P1, !PT ;  /* 0x000000023e3e7210 */ /* 0x000fe20000ffe4ff */
[----:B------:R-:W-:Y:S04]  /*77a00*/  STL [R1+0x2f34], R61 ;  /* 0x002f343d01007387 */ /* 0x000fe80000100800 */
[----:B------:R1:W-:Y:S04]  /*77a10*/  STL [R1+0x2f30], R62 ;  /* 0x002f303e01007387 */ /* 0x0003e80000100800 */
[----:B------:R-:W4:Y:S01]  /*77a20*/  LDL.LU R70, [R1+0x2eb4] ;  /* 0x002eb40001467983 */ /* 0x000f220000300800 */
[----:B------:R-:W-:Y:S01]  /*77a30*/  IADD3 R66, P1, PT, R66, R63, RZ ;  /* 0x0000003f42427210 */ /* 0x000fe20007f3e0ff */
[----:B------:R-:W-:Y:S01]  /*77a40*/  USEL UR9, URZ, 0x4, !UP1 ;  /* 0x00000004ff097887 */ /* 0x000fe2000c800000 */
[----:B-1----:R-:W-:-:S02]  /*77a50*/  IMAD.MOV.U32 R58, RZ, RZ, R61 ;  /* 0x000000ffff3a7224 */ /* 0x002fc400078e003d */
[----:B------:R-:W-:Y:S01]  /*77a60*/  IMAD.MOV.U32 R59, RZ, RZ, R62 ;  /* 0x000000ffff3b7224 */ /* 0x000fe200078e003e */
[----:B------:R-:W4:Y:S01]  /*77a70*/  LDL.LU R71, [R1+0x2dfc] ;  /* 0x002dfc0001477983 */ /* 0x000f220000300800 */
[----:B------:R-:W-:Y:S01]  /*77a80*/  IMAD.X R69, R69, 0x1, R2, P1 ;  /* 0x0000000145457824 */ /* 0x000fe200008e0602 */
[----:B------:R-:W-:Y:S01]  /*77a90*/  USEL UR9, UR9, URZ, !UP0 ;  /* 0x000000ff09097287 */ /* 0x000fe2000c000000 */
[----:B------:R-:W-:Y:S01]  /*77aa0*/  IADD3 R57, P2, PT, R57, R63, RZ ;  /* 0x0000003f39397210 */ /* 0x000fe20007f5e0ff */
[----:B------:R-:W4:Y:S04]  /*77ab0*/  LDL.LU R62, [R1+0x2e08] ;  /* 0x002e0800013e7983 */ /* 0x000f280000300800 */
[----:B------:R-:W4:Y:S04]  /*77ac0*/  LDL.LU R61, [R1+0x2e10] ;  /* 0x002e1000013d7983 */ /* 0x000f280000300800 */
[----:B------:R-:W-:Y:S04]  /*77ad0*/  STL [R1+0x2ea0], R66 ;  /* 0x002ea04201007387 */ /* 0x000fe80000100800 */
[----:B------:R1:W-:Y:S04]  /*77ae0*/  LDGSTS.E [R56+0x20180], desc[UR76][R58.64], P0 ;  /* 0x201800003a387fae */ /* 0x0003e800081a104c */
[----:B------:R1:W-:Y:S04]  /*77af0*/  STL [R1+0x2e9c], R69 ;  /* 0x002e9c4501007387 */ /* 0x0003e80000100800 */
[----:B------:R1:W-:Y:S01]  /*77b00*/  STL [R1+0x2ea8], R57 ;  /* 0x002ea83901007387 */ /* 0x0003e20000100800 */
[----:B------:R-:W-:Y:S01]  /*77b10*/  ISETP.NE.U32.AND P0, PT, RZ, UR9, PT ;  /* 0x00000009ff007c0c */ /* 0x000fe2000bf05070 */
[----:B-1----:R-:W-:-:S02]  /*77b20*/  IMAD.MOV.U32 R59, RZ, RZ, R69 ;  /* 0x000000ffff3b7224 */ /* 0x002fc400078e0045 */
[----:B------:R-:W4:Y:S01]  /*77b30*/  LDL.LU R69, [R1+0x2e04] ;  /* 0x002e040001457983 */ /* 0x000f220000300800 */
[----:B------:R-:W-:Y:S01]  /*77b40*/  IMAD.MOV.U32 R58, RZ, RZ, R66 ;  /* 0x000000ffff3a7224 */ /* 0x000fe200078e0042 */
[----:B------:R-:W-:-:S08]  /*77b50*/  IADD3.X R67, PT, PT, R67, R2, RZ, P2, !PT ;  /* 0x0000000243437210 */ /* 0x000fd000017fe4ff */
[----:B------:R1:W-:Y:S04]  /*77b60*/  LDGSTS.E [R56+0x20800], desc[UR76][R58.64], P0 ;  /* 0x208000003a387fae */ /* 0x0003e800081a104c */
[----:B------:R-:W-:Y:S04]  /*77b70*/  STL [R1+0x2ea4], R67 ;  /* 0x002ea44301007387 */ /* 0x000fe80000100800 */
[----:B------:R-:W4:Y:S01]  /*77b80*/  LDL.LU R66, [R1+0x2e0c] ;  /* 0x002e0c0001427983 */ /* 0x000f220000300800 */
[----:B-1----:R-:W-:Y:S01]  /*77b90*/  IMAD.MOV.U32 R58, RZ, RZ, R57 ;  /* 0x000000ffff3a7224 */ /* 0x002fe200078e0039 */
[----:B------:R-:W-:-:S02]  /*77ba0*/  MOV R59, R67 ;  /* 0x00000043003b7202 */ /* 0x000fc40000000f00 */
[----:B------:R-:W4:Y:S04]  /*77bb0*/  LDL.LU R57, [R1+0x2e18] ;  /* 0x002e180001397983 */ /* 0x000f280000300800 */
[----:B------:R1:W-:Y:S01]  /*77bc0*/  LDGSTS.E [R56+0x20880], desc[UR76][R58.64], P0 ;  /* 0x208800003a387fae */ /* 0x0003e200081a104c */
[----:B--2---:R-:W-:-:S05]  /*77bd0*/  IADD3 R64, P1, PT, R64, R63, RZ ;  /* 0x0000003f40407210 */ /* 0x004fca0007f3e0ff */
[----:B------:R-:W-:Y:S01]  /*77be0*/  STL [R1+0x2eb0], R64 ;  /* 0x002eb04001007387 */ /* 0x000fe20000100800 */
[----:B---3--:R-:W-:-:S04]  /*77bf0*/  IMAD.X R65, R65, 0x1, R2, P1 ;  /* 0x0000000141417824 */ /* 0x008fc800008e0602 */
[----:B-1----:R-:W-:Y:S01]  /*77c00*/  IMAD.MOV.U32 R59, RZ, RZ, R65 ;  /* 0x000000ffff3b7224 */ /* 0x002fe200078e0041 */
[----:B------:R1:W-:Y:S04]  /*77c10*/  STL [R1+0x2eac], R65 ;  /* 0x002eac4101007387 */ /* 0x0003e80000100800 */
[----:B-1----:R-:W2:Y:S01]  /*77c20*/  LDL.LU R65, [R1+0x2e14] ;  /* 0x002e140001417983 */ /* 0x002ea20000300800 */
[----:B------:R-:W-:Y:S01]  /*77c30*/  UISETP.GT.AND UP1, UPT, UR10, 0x8, UPT ;  /* 0x000000080a00788c */ /* 0x000fe2000bf24270 */
[-C--:B----4-:R-:W-:Y:S01]  /*77c40*/  IADD3 R68, P2, PT, R68, R63.reuse, RZ ;  /* 0x0000003f44447210 */ /* 0x090fe20007f5e0ff */
[----:B------:R-:W-:Y:S01]  /*77c50*/  IMAD.MOV.U32 R58, RZ, RZ, R64 ;  /* 0x000000ffff3a7224 */ /* 0x000fe200078e0040 */
[----:B------:R-:W-:Y:S01]  /*77c60*/  IADD3 R60, P3, PT, R60, R63, RZ ;  /* 0x0000003f3c3c7210 */ /* 0x000fe20007f7e0ff */
[----:B------:R-:W-:Y:S01]  /*77c70*/  USEL UR9, URZ, 0x4, !UP1 ;  /* 0x00000004ff097887 */ /* 0x000fe2000c800000 */
[----:B------:R-:W-:Y:S01]  /*77c80*/  IADD3.X R70, PT, PT, R70, R2, RZ, P2, !PT ;  /* 0x0000000246467210 */ /* 0x000fe200017fe4ff */
[----:B------:R-:W3:Y:S04]  /*77c90*/  LDL.LU R67, [R1+0x2d80] ;  /* 0x002d800001437983 */ /* 0x000ee80000300800 */
[----:B------:R1:W-:Y:S01]  /*77ca0*/  LDGSTS.E [R56+0x20900], desc[UR76][R58.64], P0 ;  /* 0x209000003a387fae */ /* 0x0003e200081a104c */
[----:B------:R-:W-:-:S03]  /*77cb0*/  USEL UR9, UR9, URZ, !UP0 ;  /* 0x000000ff09097287 */ /* 0x000fc6000c000000 */
[----:B------:R-:W4:Y:S04]  /*77cc0*/  LDL.LU R64, [R1+0x2d88] ;  /* 0x002d880001407983 */ /* 0x000f280000300800 */
[----:B------:R1:W-:Y:S04]  /*77cd0*/  STL [R1+0x2eb8], R68 ;  /* 0x002eb84401007387 */ /* 0x0003e80000100800 */
[----:B------:R1:W-:Y:S01]  /*77ce0*/  STL [R1+0x2eb4], R70 ;  /* 0x002eb44601007387 */ /* 0x0003e20000100800 */
[----:B------:R-:W-:Y:S01]  /*77cf0*/  ISETP.NE.U32.AND P1, PT, RZ, UR9, PT ;  /* 0x00000009ff007c0c */ /* 0x000fe2000bf25070 */
[----:B-1----:R-:W-:-:S02]  /*77d00*/  IMAD.MOV.U32 R58, RZ, RZ, R68 ;  /* 0x000000ffff3a7224 */ /* 0x002fc400078e0044 */
[----:B------:R-:W-:Y:S02]  /*77d10*/  IMAD.MOV.U32 R59, RZ, RZ, R70 ;  /* 0x000000ffff3b7224 */ /* 0x000fe400078e0046 */
[----:B------:R-:W-:Y:S01]  /*77d20*/  IMAD.X R71, R71, 0x1, R2, P3 ;  /* 0x0000000147477824 */ /* 0x000fe200018e0602 */
[----:B------:R1:W-:Y:S04]  /*77d30*/  STL [R1+0x2e00], R60 ;  /* 0x002e003c01007387 */ /* 0x0003e80000100800 */
[----:B------:R1:W-:Y:S01]  /*77d40*/  LDGSTS.E [R56+0x20980], desc[UR76][R58.64], P0 ;  /* 0x209800003a387fae */ /* 0x0003e200081a104c */
[----:B------:R-:W-:-:S03]  /*77d50*/  IADD3 R62, P0, PT, R62, R63, RZ ;  /* 0x0000003f3e3e7210 */ /* 0x000fc60007f1e0ff */
[----:B------:R-:W4:Y:S04]  /*77d60*/  LDL.LU R68, [R1+0x2d7c] ;  /* 0x002d7c0001447983 */ /* 0x000f280000300800 */
[----:B------:R-:W-:Y:S01]  /*77d70*/  STL [R1+0x2dfc], R71 ;  /* 0x002dfc4701007387 */ /* 0x000fe20000100800 */
[----:B------:R-:W-:-:S03]  /*77d80*/  IMAD.X R69, R69, 0x1, R2, P0 ;  /* 0x0000000145457824 */ /* 0x000fc600000e0602 */
[----:B------:R-:W4:Y:S01]  /*77d90*/  LDL.LU R70, [R1+0x2d84] ;  /* 0x002d840001467983 */ /* 0x000f220000300800 */
[----:B------:R-:W-:Y:S02]  /*77da0*/  IADD3 R61, P2, PT, R61, R63, RZ ;  /* 0x0000003f3d3d7210 */ /* 0x000fe40007f5e0ff */
[----:B-1----:R-:W-:Y:S01]  /*77db0*/  MOV R58, R60 ;  /* 0x0000003c003a7202 */ /* 0x002fe20000000f00 */
[----:B------:R-:W-:Y:S01]  /*77dc0*/  IMAD.MOV.U32 R59, RZ, RZ, R71 ;  /* 0x000000ffff3b7224 */ /* 0x000fe200078e0047 */
[----:B------:R-:W4:Y:S04]  /*77dd0*/  LDL.LU R60, [R1+0x2d90] ;  /* 0x002d9000013c7983 */ /* 0x000f280000300800 */
[----:B------:R1:W-:Y:S04]  /*77de0*/  STL [R1+0x2e08], R62 ;  /* 0x002e083e01007387 */ /* 0x0003e80000100800 */
[----:B------:R-:W-:Y:S04]  /*77df0*/  STL [R1+0x2e04], R69 ;  /* 0x002e044501007387 */ /* 0x000fe80000100800 */
[----:B------:R-:W-:Y:S04]  /*77e00*/  STL [R1+0x2e10], R61 ;  /* 0x002e103d01007387 */ /* 0x000fe80000100800 */
[----:B------:R1:W-:Y:S01]  /*77e10*/  LDGSTS.E [R56+0x21000], desc[UR76][R58.64], P1 ;  /* 0x210000003a387fae */ /* 0x0003e200089a104c */
[----:B------:R-:W-:Y:S01]  /*77e20*/  IMAD.X R66, R66, 0x1, R2, P2 ;  /* 0x0000000142427824 */ /* 0x000fe200010e0602 */
[----:B-1----:R-:W-:-:S02]  /*77e30*/  MOV R58, R62 ;  /* 0x0000003e003a7202 */ /* 0x002fc40000000f00 */
[----:B------:R-:W4:Y:S01]  /*77e40*/  LDL.LU R62, [R1+0x2d8c] ;  /* 0x002d8c00013e7983 */ /* 0x000f220000300800 */
[----:B------:R-:W-:Y:S01]  /*77e50*/  IMAD.MOV.U32 R59, RZ, RZ, R69 ;  /* 0x000000ffff3b7224 */ /* 0x000fe200078e0045 */
[----:B------:R-:W-:Y:S02]  /*77e60*/  IADD3 R57, P0, PT, R57, R63, RZ ;  /* 0x0000003f39397210 */ /* 0x000fe40007f1e0ff */
[----:B------:R1:W-:Y:S04]  /*77e70*/  STL [R1+0x2e0c], R66 ;  /* 0x002e0c4201007387 */ /* 0x0003e80000100800 */
[----:B------:R1:W-:Y:S02]  /*77e80*/  LDGSTS.E [R56+0x21080], desc[UR76][R58.64], P1 ;  /* 0x210800003a387fae */ /* 0x0003e400089a104c */
[----:B-1----:R-:W-:-:S02]  /*77e90*/  IMAD.MOV.U32 R59, RZ, RZ, R66 ;  /* 0x000000ffff3b7224 */ /* 0x002fc400078e0042 */
[----:B------:R-:W-:Y:S01]  /*77ea0*/  IMAD.MOV.U32 R58, RZ, RZ, R61 ;  /* 0x000000ffff3a7224 */ /* 0x000fe200078e003d */
[----:B------:R-:W4:Y:S04]  /*77eb0*/  LDL.LU R66, [R1+0x2d98] ;  /* 0x002d980001427983 */ /* 0x000f280000300800 */
[----:B------:R-:W4:Y:S04]  /*77ec0*/  LDL.LU R61, [R1+0x2ce0] ;  /* 0x002ce000013d7983 */ /* 0x000f280000300800 */
[----:B------:R-:W-:Y:S01]  /*77ed0*/  STL [R1+0x2e18], R57 ;  /* 0x002e183901007387 */ /* 0x000fe20000100800 */
[----:B------:R-:W-:-:S03]  /*77ee0*/  UISETP.GT.AND UP1, UPT, UR10, 0xc, UPT ;  /* 0x0000000c0a00788c */ /* 0x000fc6000bf24270 */
[----:B------:R1:W-:Y:S01]  /*77ef0*/  LDGSTS.E [R56+0x21100], desc[UR76][R58.64], P1 ;  /* 0x211000003a387fae */ /* 0x0003e200089a104c */
[----:B--2---:R-:W-:-:S05]  /*77f00*/  IADD3.X R65, PT, PT, R65, R2, RZ, P0, !PT ;  /* 0x0000000241417210 */ /* 0x004fca00007fe4ff */
[----:B------:R2:W-:Y:S04]  /*77f10*/  STL [R1+0x2e14], R65 ;  /* 0x002e144101007387 */ /* 0x0005e80000100800 */
[----:B------:R-:W4:Y:S01]  /*77f20*/  LDL.LU R71, [R1+0x2d94] ;  /* 0x002d940001477983 */ /* 0x000f220000300800 */
[----:B------:R-:W-:Y:S01]  /*77f30*/  USEL UR9, URZ, 0x4, !UP1 ;  /* 0x00000004ff097887 */ /* 0x000fe2000c800000 */
[----:B-1----:R-:W-:Y:S02]  /*77f40*/  IMAD.MOV.U32 R58, RZ, RZ, R57 ;  /* 0x000000ffff3a7224 */ /* 0x002fe400078e0039 */
[----:B------:R-:W-:Y:S01]  /*77f50*/  IMAD.MOV.U32 R59, RZ, RZ, R65 ;  /* 0x000000ffff3b7224 */ /* 0x000fe200078e0041 */
[----:B------:R-:W4:Y:S01]  /*77f60*/  LDL.LU R69, [R1+0x2cdc] ;  /* 0x002cdc0001457983 */ /* 0x000f220000300800 */
[----:B------:R-:W-:-:S03]  /*77f70*/  USEL UR9, UR9, URZ, !UP0 ;  /* 0x000000ff09097287 */ /* 0x000fc6000c000000 */
[----:B------:R1:W-:Y:S01]  /*77f80*/  LDGSTS.E [R56+0x21180], desc[UR76][R58.64], P1 ;  /* 0x211800003a387fae */ /* 0x0003e200089a104c */
[-C--:B---3--:R-:W-:Y:S02]  /*77f90*/  IADD3 R67, P1, PT, R67, R63.reuse, RZ ;  /* 0x0000003f43437210 */ /* 0x088fe40007f3e0ff */
[----:B----4-:R-:W-:Y:S02]  /*77fa0*/  IADD3 R64, P2, PT, R64, R63, RZ ;  /* 0x0000003f40407210 */ /* 0x010fe40007f5e0ff */
[----:B------:R-:W-:Y:S01]  /*77fb0*/  ISETP.NE.U32.AND P0, PT, RZ, UR9, PT ;  /* 0x00000009ff007c0c */ /* 0x000fe2000bf05070 */
[----:B--2---:R-:W2:Y:S04]  /*77fc0*/  LDL.LU R65, [R1+0x2ce8] ;  /* 0x002ce80001417983 */ /* 0x004ea80000300800 */
[----:B------:R-:W3:Y:S04]  /*77fd0*/  LDL.LU R57, [R1+0x2cf0] ;  /* 0x002cf00001397983 */ /* 0x000ee80000300800 */
[----:B------:R-:W-:Y:S01]  /*77fe0*/  STL [R1+0x2d80], R67 ;  /* 0x002d804301007387 */ /* 0x000fe20000100800 */
[----:B------:R-:W-:-:S02]  /*77ff0*/  IMAD.X R68, R68, 0x1, R2, P1 ;  /* 0x0000000144447824 */ /* 0x000fc400008e0602 */
[----:B-1----:R-:W-:Y:S02]  /*78000*/  IMAD.MOV.U32 R58, RZ, RZ, R67 ;  /* 0x000000ffff3a7224 */ /* 0x002fe400078e0043 */
[----:B------:R-:W-:Y:S01]  /*78010*/  IMAD.MOV.U32 R59, RZ, RZ, R68 ;  /* 0x000000ffff3b7224 */ /* 0x000fe200078e0044 */
[----:B------:R1:W-:Y:S04]  /*78020*/  STL [R1+0x2d7c], R68 ;  /* 0x002d7c4401007387 */ /* 0x0003e80000100800 */
[----:B------:R4:W-:Y:S01]  /*78030*/  STL [R1+0x2d88], R64 ;  /* 0x002d884001007387 */ /* 0x0009e20000100800 */
[----:B------:R-:W-:-:S03]  /*78040*/  IADD3.X R70, PT, PT, R70, R2, RZ, P2, !PT ;  /* 0x0000000246467210 */ /* 0x000fc600017fe4ff */
[----:B------:R1:W-:Y:S01]  /*78050*/  LDGSTS.E [R56+0x21800], desc[UR76][R58.64], P0 ;  /* 0x218000003a387fae */ /* 0x0003e200081a104c */
[----:B------:R-:W-:-:S03]  /*78060*/  IADD3 R60, P1, PT, R60, R63, RZ ;  /* 0x0000003f3c3c7210 */ /* 0x000fc60007f3e0ff */
[----:B-1----:R-:W3:Y:S04]  /*78070*/  LDL.LU R68, [R1+0x2ce4] ;  /* 0x002ce40001447983 */ /* 0x002ee80000300800 */
[----:B------:R-:W-:Y:S04]  /*78080*/  STL [R1+0x2d84], R70 ;  /* 0x002d844601007387 */ /* 0x000fe80000100800 */
[----:B------:R-:W3:Y:S01]  /*78090*/  LDL.LU R67, [R1+0x2cec] ;  /* 0x002cec0001437983 */ /* 0x000ee20000300800 */
[----:B------:R-:W-:Y:S01]  /*780a0*/  IMAD.MOV.U32 R58, RZ, RZ, R64 ;  /* 0x000000ffff3a7224 */ /* 0x000fe200078e0040 */
[----:B------:R-:W-:-:S02]  /*780b0*/  MOV R59, R70 ;  /* 0x00000046003b7202 */ /* 0x000fc40000000f00 */
[----:B------:R1:W-:Y:S04]  /*780c0*/  STL [R1+0x2d90], R60 ;  /* 0x002d903c01007387 */ /* 0x0003e80000100800 */
[----:B------:R1:W-:Y:S01]  /*780d0*/  LDGSTS.E [R56+0x21880], desc[UR76][R58.64], P0 ;  /* 0x218800003a387fae */ /* 0x0003e200081a104c */
[----:B------:R-:W-:-:S05]  /*780e0*/  IMAD.X R62, R62, 0x1, R2, P1 ;  /* 0x000000013e3e7824 */ /* 0x000fca00008e0602 */
[----:B------:R4:W-:Y:S04]  /*780f0*/  STL [R1+0x2d8c], R62 ;  /* 0x002d8c3e01007387 */ /* 0x0009e80000100800 */
[----:B----4-:R-:W4:Y:S01]  /*78100*/  LDL.LU R64, [R1+0x2cf4] ;  /* 0x002cf40001407983 */ /* 0x010f220000300800 */
[----:B-1----:R-:W-:-:S03]  /*78110*/  IMAD.MOV.U32 R58, RZ, RZ, R60 ;  /* 0x000000ffff3a7224 */ /* 0x002fc600078e003c */
[----:B------:R-:W4:Y:S01]  /*78120*/  LDL.LU R60, [R1+0x2cf8] ;  /* 0x002cf800013c7983 */ /* 0x000f220000300800 */
[----:B------:R-:W-:-:S03]  /*78130*/  IMAD.MOV.U32 R59, RZ, RZ, R62 ;  /* 0x000000ffff3b7224 */ /* 0x000fc600078e003e */
[----:B------:R-:W4:Y:S04]  /*78140*/  LDL.LU R62, [R1+0x2c60] ;  /* 0x002c6000013e7983 */ /* 0x000f280000300800 */
[----:B------:R-:W4:Y:S04]  /*78150*/  LDL.LU R70, [R1+0x2c68] ;  /* 0x002c680001467983 */ /* 0x000f280000300800 */
[----:B------:R1:W-:Y:S01]  /*78160*/  LDGSTS.E [R56+0x21900], desc[UR76][R58.64], P0 ;  /* 0x219000003a387fae */ /* 0x0003e200081a104c */
[-C--:B------:R-:W-:Y:S02]  /*78170*/  IADD3 R66, P2, PT, R66, R63.reuse, RZ ;  /* 0x0000003f42427210 */ /* 0x080fe40007f5e0ff */
[----:B------:R-:W-:-:S03]  /*78180*/  IADD3 R61, P3, PT, R61, R63, RZ ;  /* 0x0000003f3d3d7210 */ /* 0x000fc60007f7e0ff */
[----:B------:R2:W-:Y:S01]  /*78190*/  STL [R1+0x2d98], R66 ;  /* 0x002d984201007387 */ /* 0x0005e20000100800 */
[----:B-1----:R-:W-:Y:S01]  /*781a0*/  IMAD.MOV.U32 R58, RZ, RZ, R66 ;  /* 0x000000ffff3a7224 */ /* 0x002fe200078e0042 */
[----:B------:R-:W-:-:S05]  /*781b0*/  IADD3.X R71, PT, PT, R71, R2, RZ, P2, !PT ;  /* 0x0000000247477210 */ /* 0x000fca00017fe4ff */
[----:B------:R1:W-:Y:S04]  /*781c0*/  STL [R1+0x2d94], R71 ;  /* 0x002d944701007387 */ /* 0x0003e80000100800 */
[----:B------:R1:W-:Y:S04]  /*781d0*/  STL [R1+0x2ce0], R61 ;  /* 0x002ce03d01007387 */ /* 0x0003e80000100800 */
[----:B--2---:R-:W2:Y:S01]  /*781e0*/  LDL.LU R66, [R1+0x2c5c] ;  /* 0x002c5c0001427983 */ /* 0x004ea20000300800 */
[----:B------:R-:W-:-:S04]  /*781f0*/  UISETP.GT.AND UP1, UPT, UR10, 0x10, UPT ;  /* 0x000000100a00788c */ /* 0x000fc8000bf24270 */
[----:B------:R-:W-:Y:S01]  /*78200*/  USEL UR9, URZ, 0x4, !UP1 ;  /* 0x00000004ff097887 */ /* 0x000fe2000c800000 */
[----:B------:R-:W-:-:S03]  /*78210*/  IMAD.X R69, R69, 0x1, R2, P3 ;  /* 0x0000000145457824 */ /* 0x000fc600018e0602 */
[----:B------:R-:W-:Y:S01]  /*78220*/  USEL UR9, UR9, URZ, !UP0 ;  /* 0x000000ff09097287 */ /* 0x000fe2000c000000 */
[----:B------:R-:W-:Y:S01]  /*78230*/  IMAD.MOV.U32 R59, RZ, RZ, R71 ;  /* 0x000000ffff3b7224 */ /* 0x000fe200078e0047 */
[----:B------:R-:W-:Y:S04]  /*78240*/  STL [R1+0x2cdc], R69 ;  /* 0x002cdc4501007387 */ /* 0x000fe80000100800 */
[----:B-1----:R-:W2:Y:S01]  /*78250*/  LDL.LU R71, [R1+0x2c64] ;  /* 0x002c640001477983 */ /* 0x002ea20000300800 */
[----:B------:R-:W-:-:S03]  /*78260*/  ISETP.NE.U32.AND P1, PT, RZ, UR9, PT ;  /* 0x00000009ff007c0c */ /* 0x000fc6000bf25070 */
[----:B------:R1:W-:Y:S01]  /*78270*/  LDGSTS.E [R56+0x21980], desc[UR76][R58.64], P0 ;  /* 0x219800003a387fae */ /* 0x0003e200081a104c */
[-C--:B------:R-:W-:Y:S02]  /*78280*/  IADD3 R65, P0, PT, R65, R63.reuse, RZ ;  /* 0x0000003f41417210 */ /* 0x080fe40007f1e0ff */
[----:B---3--:R-:W-:Y:S02]  /*78290*/  IADD3 R57, P2, PT, R57, R63, RZ ;  /* 0x0000003f39397210 */ /* 0x008fe40007f5e0ff */
[----:B-1----:R-:W-:Y:S01]  /*782a0*/  MOV R58, R61 ;  /* 0x0000003d003a7202 */ /* 0x002fe20000000f00 */
[----:B------:R-:W-:Y:S02]  /*782b0*/  IMAD.MOV.U32 R59, RZ, RZ, R69 ;  /* 0x000000ffff3b7224 */ /* 0x000fe400078e0045 */
[--C-:B------:R-:W-:Y:S01]  /*782c0*/  IMAD.X R68, R68, 0x1, R2.reuse, P0 ;  /* 0x0000000144447824 */ /* 0x100fe200000e0602 */
[----:B------:R-:W3:Y:S04]  /*782d0*/  LDL.LU R61, [R1+0x2c70] ;  /* 0x002c7000013d7983 */ /* 0x000ee80000300800 */
[----:B------:R1:W-:Y:S04]  /*782e0*/  STL [R1+0x2ce8], R65 ;  /* 0x002ce84101007387 */ /* 0x0003e80000100800 */
[----:B------:R1:W-:Y:S04]  /*782f0*/  LDGSTS.E [R56+0x22000], desc[UR76][R58.64], P1 ;  /* 0x220000003a387fae */ /* 0x0003e800089a104c */
[----:B------:R4:W-:Y:S04]  /*78300*/  STL [R1+0x2ce4], R68 ;  /* 0x002ce44401007387 */ /* 0x0009e80000100800 */
[----:B------:R-:W-:Y:S01]  /*78310*/  STL [R1+0x2cf0], R57 ;  /* 0x002cf03901007387 */ /* 0x000fe20000100800 */
[----:B------:R-:W-:Y:S01]  /*78320*/  IMAD.X R67, R67, 0x1, R2, P2 ;  /* 0x0000000143437824 */ /* 0x000fe200010e0602 */
[----:B-1----:R-:W-:Y:S01]  /*78330*/  MOV R58, R65 ;  /* 0x00000041003a7202 */ /* 0x002fe20000000f00 */
[----:B------:R-:W-:Y:S01]  /*78340*/  IMAD.MOV.U32 R59, RZ, RZ, R68 ;  /* 0x000000ffff3b7224 */ /* 0x000fe200078e0044 */
[----:B------:R-:W3:Y:S01]  /*78350*/  LDL.LU R65, [R1+0x2c6c] ;  /* 0x002c6c0001417983 */ /* 0x000ee20000300800 */
[----:B----4-:R-:W-:-:S03]  /*78360*/  IADD3 R60, P0, PT, R60, R63, RZ ;  /* 0x0000003f3c3c7210 */ /* 0x010fc60007f1e0ff */
[----:B------:R1:W-:Y:S04]  /*78370*/  LDGSTS.E [R56+0x22080], desc[UR76][R58.64], P1 ;  /* 0x220800003a387fae */ /* 0x0003e800089a104c */
[----:B------:R4:W-:Y:S04]  /*78380*/  STL [R1+0x2cec], R67 ;  /* 0x002cec4301007387 */ /* 0x0009e80000100800 */
[----:B------:R-:W3:Y:S01]  /*78390*/  LDL.LU R69, [R1+0x2c74] ;  /* 0x002c740001457983 */ /* 0x000ee20000300800 */
[----:B------:R-:W-:-:S03]  /*783a0*/  IADD3.X R64, PT, PT, R64, R2, RZ, P0, !PT ;  /* 0x0000000240407210 */ /* 0x000fc600007fe4ff */
[----:B------:R-:W3:Y:S01]  /*783b0*/  LDL.LU R68, [R1+0x2c78] ;  /* 0x002c780001447983 */ /* 0x000ee20000300800 */
[----:B-1----:R-:W-:Y:S02]  /*783c0*/  IMAD.MOV.U32 R58, RZ, RZ, R57 ;  /* 0x000000ffff3a7224 */ /* 0x002fe400078e0039 */
[----:B------:R-:W-:Y:S02]  /*783d0*/  IMAD.MOV.U32 R59, RZ, RZ, R67 ;  /* 0x000000ffff3b7224 */ /* 0x000fe400078e0043 */
[----:B----4-:R-:W4:Y:S04]  /*783e0*/  LDL.LU R67, [R1+0x2130] ;  /* 0x0021300001437983 */ /* 0x010f280000300800 */
[----:B------:R1:W-:Y:S04]  /*783f0*/  LDGSTS.E [R56+0x22100], desc[UR76][R58.64], P1 ;  /* 0x221000003a387fae */ /* 0x0003e800089a104c */
[----:B------:R-:W4:Y:S01]  /*78400*/  LDL.LU R57, [R1+0x2134] ;  /* 0x0021340001397983 */ /* 0x000f220000300800 */
[----:B-1----:R-:W-:-:S02]  /*78410*/  IMAD.MOV.U32 R58, RZ, RZ, R60 ;  /* 0x000000ffff3a7224 */ /* 0x002fc400078e003c */
[----:B------:R-:W-:-:S05]  /*78420*/  IMAD.MOV.U32 R59, RZ, RZ, R64 ;  /* 0x000000ffff3b7224 */ /* 0x000fca00078e0040 */
[----:B------:R1:W-:Y:S01]  /*78430*/  LDGSTS.E [R56+0x22180], desc[UR76][R58.64], P1 ;  /* 0x221800003a387fae */ /* 0x0003e200089a104c */
[----:B------:R-:W-:-:S03]  /*78440*/  IADD3 R62, P1, PT, R62, R63, RZ ;  /* 0x0000003f3e3e7210 */ /* 0x000fc60007f3e0ff */
[----:B------:R-:W-:Y:S04]  /*78450*/  STL [R1+0x2cf8], R60 ;  /* 0x002cf83c01007387 */ /* 0x000fe80000100800 */
[----:B------:R1:W-:Y:S01]  /*78460*/  STL [R1+0x2cf4], R64 ;  /* 0x002cf44001007387 */ /* 0x0003e20000100800 */
[----:B------:R-:W-:-:S03]  /*78470*/  IADD3 R70, P2, PT, R70, R63, RZ ;  /* 0x0000003f46467210 */ /* 0x000fc60007f5e0ff */
[----:B-1----:R-:W4:Y:S04]  /*78480*/  LDL.LU R64, [R1+0x213c] ;  /* 0x00213c0001407983 */ /* 0x002f280000300800 */
[----:B------:R-:W4:Y:S04]  /*78490*/  LDL.LU R60, [R1+0x2144] ;  /* 0x00214400013c7983 */ /* 0x000f280000300800 */
[----:B------:R-:W-:Y:S01]  /*784a0*/  STL [R1+0x2c60], R62 ;  /* 0x002c603e01007387 */ /* 0x000fe20000100800 */
[----:B--2---:R-:W-:-:S04]  /*784b0*/  IMAD.X R66, R66, 0x1, R2, P1 ;  /* 0x0000000142427824 */ /* 0x004fc800008e0602 */
[----:B------:R-:W-:Y:S01]  /*784c0*/  IMAD.MOV.U32 R59, RZ, RZ, R66 ;  /* 0x000000ffff3b7224 */ /* 0x000fe200078e0042 */
[----:B------:R1:W-:Y:S04]  /*784d0*/  STL [R1+0x2c5c], R66 ;  /* 0x002c5c4201007387 */ /* 0x0003e80000100800 */
[----:B------:R-:W-:Y:S04]  /*784e0*/  STL [R1+0x2c68], R70 ;  /* 0x002c684601007387 */ /* 0x000fe80000100800 */
[----:B-1----:R-:W2:Y:S01]  /*784f0*/  LDL.LU R66, [R1+0x2138] ;  /* 0x0021380001427983 */ /* 0x002ea20000300800 */
[----:B------:R-:W-:-:S04]  /*78500*/  UISETP.GT.AND UP1, UPT, UR10, 0x14, UPT ;  /* 0x000000140a00788c */ /* 0x000fc8000bf24270 */
[----:B------:R-:W-:-:S04]  /*78510*/  USEL UR9, URZ, 0x4, !UP1 ;  /* 0x00000004ff097887 */ /* 0x000fc8000c800000 */
[----:B------:R-:W-:Y:S01]  /*78520*/  USEL UR9, UR9, URZ, !UP0 ;  /* 0x000000ff09097287 */ /* 0x000fe2000c000000 */
[----:B------:R-:W-:-:S05]  /*78530*/  IADD3.X R71, PT, PT, R71, R2, RZ, P2, !PT ;  /* 0x0000000247477210 */ /* 0x000fca00017fe4ff */
[----:B------:R-:W-:Y:S01]  /*78540*/  ISETP.NE.U32.AND P0, PT, RZ, UR9, PT ;  /* 0x00000009ff007c0c */ /* 0x000fe2000bf05070 */
[----:B------:R-:W-:Y:S01]  /*78550*/  IMAD.MOV.U32 R58, RZ, RZ, R62 ;  /* 0x000000ffff3a7224 */ /* 0x000fe200078e003e */
[----:B------:R-:W-:Y:S04]  /*78560*/  STL [R1+0x2c64], R71 ;  /* 0x002c644701007387 */ /* 0x000fe80000100800 */
[----:B------:R-:W2:Y:S01]  /*78570*/  LDL.LU R62, [R1+0x2140] ;  /* 0x00214000013e7983 */ /* 0x000ea20000300800 */
[----:B---3--:R-:W-:-:S06]  /*78580*/  IADD3 R61, P1, PT, R61, R63, RZ ;  /* 0x0000003f3d3d7210 */ /* 0x008fcc0007f3e0ff */
[----:B------:R1:W-:Y:S01]  /*78590*/  LDGSTS.E [R56+0x22800], desc[UR76][R58.64], P0 ;  /* 0x228000003a387fae */ /* 0x0003e200081a104c */
[----:B------:R-:W-:-:S03]  /*785a0*/  IMAD.X R65, R65, 0x1, R2, P1 ;  /* 0x0000000141417824 */ /* 0x000fc600008e0602 */
[----:B------:R-:W-:Y:S01]  /*785b0*/  STL [R1+0x2c70], R61 ;  /* 0x002c703d01007387 */ /* 0x000fe20000100800 */
[----:B-1----:R-:W-:Y:S01]  /*785c0*/  IMAD.MOV.U32 R58, RZ, RZ, R70 ;  /* 0x000000ffff3a7224 */ /* 0x002fe200078e0046 */
[----:B------:R-:W-:Y:S02]  /*785d0*/  MOV R59, R71 ;  /* 0x00000047003b7202 */ /* 0x000fe40000000f00 */
[----:B------:R1:W-:Y:S04]  /*785e0*/  STL [R1+0x2c6c], R65 ;  /* 0x002c6c4101007387 */ /* 0x0003e80000100800 */
[----:B------:R3:W-:Y:S01]  /*785f0*/  LDGSTS.E [R56+0x22880], desc[UR76][R58.64], P0 ;  /* 0x228800003a387fae */ /* 0x0007e200081a104c */
[----:B------:R-:W-:Y:S01]  /*78600*/  UISETP.GT.AND UP1, UPT, UR10, 0x18, UPT ;  /* 0x000000180a00788c */ /* 0x000fe2000bf24270 */
[----:B------:R-:W-:Y:S01]  /*78610*/  IADD3 R68, P2, PT, R68, R63, RZ ;  /* 0x0000003f44447210 */ /* 0x000fe20007f5e0ff */
[----:B---3--:R-:W-:-:S02]  /*78620*/  IMAD.MOV.U32 R59, RZ, RZ, R65 ;  /* 0x000000ffff3b7224 */ /* 0x008fc400078e0041 */
[----:B------:R-:W-:Y:S01]  /*78630*/  IMAD.MOV.U32 R58, RZ, RZ, R61 ;  /* 0x000000ffff3a7224 */ /* 0x000fe200078e003d */
[----:B-1----:R-:W3:Y:S04]  /*78640*/  LDL.LU R65, [R1+0x2148] ;  /* 0x0021480001417983 */ /* 0x002ee80000300800 */
[----:B------:R-:W3:Y:S01]  /*78650*/  LDL.LU R61, [R1+0x214c] ;  /* 0x00214c00013d7983 */ /* 0x000ee20000300800 */
[----:B------:R-:W-:Y:S01]  /*78660*/  USEL UR9, URZ, 0x4, !UP1 ;  /* 0x00000004ff097887 */ /* 0x000fe2000c800000 */
[----:B----4-:R-:W-:Y:S02]  /*78670*/  IADD3 R57, P3, PT, R57, R63, RZ ;  /* 0x0000003f39397210 */ /* 0x010fe40007f7e0ff */
[----:B------:R-:W-:Y:S01]  /*78680*/  IADD3.X R69, PT, PT, R69, R2, RZ, P2, !PT ;  /* 0x0000000245457210 */ /* 0x000fe200017fe4ff */
[----:B------:R1:W-:Y:S01]  /*78690*/  LDGSTS.E [R56+0x22900], desc[UR76][R58.64], P0 ;  /* 0x229000003a387fae */ /* 0x0003e200081a104c */
[----:B------:R-:W-:-:S03]  /*786a0*/  USEL UR9, UR9, URZ, !UP0 ;  /* 0x000000ff09097287 */ /* 0x000fc6000c000000 */
[----:B------:R-:W-:Y:S01]  /*786b0*/  STL [R1+0x2c78], R68 ;  /* 0x002c784401007387 */ /* 0x000fe20000100800 */
[----:B------:R-:W-:-:S03]  /*786c0*/  IMAD.X R67, R67, 0x1, R2, P3 ;  /* 0x0000000143437824 */ /* 0x000fc600018e0602 */
[----:B------:R-:W-:Y:S04]  /*786d0*/  STL [R1+0x2c74], R69 ;  /* 0x002c744501007387 */ /* 0x000fe80000100800 */
[----:B------:R4:W-:Y:S04]  /*786e0*/  STL [R1+0x2134], R57 ;  /* 0x0021343901007387 */ /* 0x0009e80000100800 */
[----:B------:R-:W3:Y:S01]  /*786f0*/  LDL.LU R72, [R1+0x21b4] ;  /* 0x0021b40001487983 */ /* 0x000ee20000300800 */
[----:B------:R-:W-:Y:S01]  /*78700*/  ISETP.NE.U32.AND P1, PT, RZ, UR9, PT ;  /* 0x00000009ff007c0c */ /* 0x000fe2000bf25070 */
[----:B-1----:R-:W-:-:S02]  /*78710*/  IMAD.MOV.U32 R58, RZ, RZ, R68 ;  /* 0x000000ffff3a7224 */ /* 0x002fc400078e0044 */
[----:B------:R-:W-:Y:S01]  /*78720*/  IMAD.MOV.U32 R59, RZ, RZ, R69 ;  /* 0x000000ffff3b7224 */ /* 0x000fe200078e0045 */
[----:B------:R-:W-:Y:S04]  /*78730*/  STL [R1+0x2130], R67 ;  /* 0x0021304301007387 */ /* 0x000fe80000100800 */
[----:B------:R-:W3:Y:S04]  /*78740*/  LDL.LU R70, [R1+0x21bc] ;  /* 0x0021bc0001467983 */ /* 0x000ee80000300800 */
[----:B------:R-:W3:Y:S04]  /*78750*/  LDL.LU R73, [R1+0x21b0] ;  /* 0x0021b00001497983 */ /* 0x000ee80000300800 */
[----:B------:R-:W3:Y:S04]  /*78760*/  LDL.LU R71, [R1+0x21b8] ;  /* 0x0021b80001477983 */ /* 0x000ee80000300800 */
[----:B------:R1:W-:Y:S01]  /*78770*/  LDGSTS.E [R56+0x22980], desc[UR76][R58.64], P0 ;  /* 0x229800003a387fae */ /* 0x0003e200081a104c */
[----:B------:R-:W-:-:S02]  /*78780*/  IADD3 R64, P0, PT, R64, R63, RZ ;  /* 0x0000003f40407210 */ /* 0x000fc40007f1e0ff */
[----:B------:R-:W-:Y:S02]  /*78790*/  IADD3 R60, P2, PT, R60, R63, RZ ;  /* 0x0000003f3c3c7210 */ /* 0x000fe40007f5e0ff */
[----:B-1----:R-:W-:Y:S01]  /*787a0*/  MOV R58, R57 ;  /* 0x00000039003a7202 */ /* 0x002fe20000000f00 */
[----:B------:R-:W-:Y:S01]  /*787b0*/  IMAD.MOV.U32 R59, RZ, RZ, R67 ;  /* 0x000000ffff3b7224 */ /* 0x000fe200078e0043 */
[----:B----4-:R-:W4:Y:S04]  /*787c0*/  LDL.LU R57, [R1+0x21c4] ;  /* 0x0021c40001397983 */ /* 0x010f280000300800 */
[----:B------:R1:W-:Y:S04]  /*787d0*/  STL [R1+0x213c], R64 ;  /* 0x00213c4001007387 */ /* 0x0003e80000100800 */
[----:B------:R1:W-:Y:S02]  /*787e0*/  LDGSTS.E [R56+0x23000], desc[UR76][R58.64], P1 ;  /* 0x230000003a387fae */ /* 0x0003e400089a104c */
[----:B-1----:R-:W-:Y:S01]  /*787f0*/  MOV R58, R64 ;  /* 0x00000040003a7202 */ /* 0x002fe20000000f00 */
[----:B--2---:R-:W-:-:S05]  /*78800*/  IMAD.X R66, R66, 0x1, R2, P0 ;  /* 0x0000000142427824 */ /* 0x004fca00000e0602 */
[----:B------:R-:W-:Y:S04]  /*78810*/  STL [R1+0x2138], R66 ;  /* 0x0021384201007387 */ /* 0x000fe80000100800 */
[----:B------:R1:W-:Y:S04]  /*78820*/  STL [R1+0x2144], R60 ;  /* 0x0021443c01007387 */ /* 0x0003e80000100800 */
[----:B------:R-:W2:Y:S01]  /*78830*/  LDL.LU R64, [R1+0x21c0] ;  /* 0x0021c00001407983 */ /* 0x000ea20000300800 */
[----:B------:R-:W-:-:S05]  /*78840*/  IMAD.MOV.U32 R59, RZ, RZ, R66 ;  /* 0x000000ffff3b7224 */ /* 0x000fca00078e0042 */
[----:B------:R1:W-:Y:S01]  /*78850*/  LDGSTS.E [R56+0x23080], desc[UR76][R58.64], P1 ;  /* 0x230800003a387fae */ /* 0x0003e200089a104c */
[----:B------:R-:W-:-:S05]  /*78860*/  IMAD.X R62, R62, 0x1, R2, P2 ;  /* 0x000000013e3e7824 */ /* 0x000fca00010e0602 */
[----:B------:R1:W-:Y:S04]  /*78870*/  STL [R1+0x2140], R62 ;  /* 0x0021403e01007387 */ /* 0x0003e80000100800 */
[----:B------:R-:W2:Y:S01]  /*78880*/  LDL.LU R69, [R1+0x21c8] ;  /* 0x0021c80001457983 */ /* 0x000ea20000300800 */
[----:B-1----:R-:W-:-:S03]  /*78890*/  IMAD.MOV.U32 R58, RZ, RZ, R60 ;  /* 0x000000ffff3a7224 */ /* 0x002fc600078e003c */
[----:B------:R-:W2:Y:S01]  /*788a0*/  LDL.LU R60, [R1+0x21cc] ;  /* 0x0021cc00013c7983 */ /* 0x000ea20000300800 */
[----:B------:R-:W-:-:S03]  /*788b0*/  IMAD.MOV.U32 R59, RZ, RZ, R62 ;  /* 0x000000ffff3b7224 */ /* 0x000fc600078e003e */
[----:B------:R-:W2:Y:S04]  /*788c0*/  LDL.LU R68, [R1+0x2230] ;  /* 0x0022300001447983 */ /* 0x000ea80000300800 */
[----:B------:R-:W2:Y:S01]  /*788d0*/  LDL.LU R62, [R1+0x2234] ;  /* 0x00223400013e7983 */ /* 0x000ea20000300800 */
[----:B------:R-:W-:-:S03]  /*788e0*/  UISETP.GT.AND UP1, UPT, UR10, 0x1c, UPT ;  /* 0x0000001c0a00788c */ /* 0x000fc6000bf24270 */
[----:B------:R1:W-:Y:S01]  /*788f0*/  LDGSTS.E [R56+0x23100], desc[UR76][R58.64], P1 ;  /* 0x231000003a387fae */ /* 0x0003e200089a104c */
[----:B------:R-:W-:-:S04]  /*78900*/  USEL UR9, URZ, 0x4, !UP1 ;  /* 0x00000004ff097887 */ /* 0x000fc8000c800000 */
[----:B------:R-:W-:Y:S01]  /*78910*/  USEL UR9, UR9, URZ, !UP0 ;  /* 0x000000ff09097287 */ /* 0x000fe2000c000000 */
[----:B---3--:R-:W-:-:S04]  /*78920*/  IADD3 R61, P0, PT, R61, R63, RZ ;  /* 0x0000003f3d3d7210 */ /* 0x008fc80007f1e0ff */
[----:B------:R-:W-:Y:S01]  /*78930*/  IADD3.X R65, PT, PT, R65, R2, RZ, P0, !PT ;  /* 0x0000000241417210 */ /* 0x000fe200007fe4ff */
[----:B-1----:R-:W-:-:S04]  /*78940*/  IMAD.MOV.U32 R58, RZ, RZ, R61 ;  /* 0x000000ffff3a7224 */ /* 0x002fc800078e003d */
[----:B------:R-:W-:Y:S01]  /*78950*/  IMAD.MOV.U32 R59, RZ, RZ, R65 ;  /* 0x000000ffff3b7224 */ /* 0x000fe200078e0041 */
[----:B------:R-:W-:Y:S04]  /*78960*/  STL [R1+0x214c], R61 ;  /* 0x00214c3d01007387 */ /* 0x000fe80000100800 */
[----:B------:R1:W-:Y:S04]  /*78970*/  STL [R1+0x2148], R65 ;  /* 0x0021484101007387 */ /* 0x0003e80000100800 */
[----:B------:R-:W3:Y:S04]  /*78980*/  LDL.LU R67, [R1+0x2238] ;  /* 0x0022380001437983 */ /* 0x000ee80000300800 */
[----:B------:R-:W3:Y:S04]  /*78990*/  LDL.LU R66, [R1+0x223c] ;  /* 0x00223c0001427983 */ /* 0x000ee80000300800 */
[----:B------:R1:W-:Y:S01]  /*789a0*/  LDGSTS.E [R56+0x23180], desc[UR76][R58.64], P1 ;  /* 0x231800003a387fae */ /* 0x0003e200089a104c */
[----:B------:R-:W-:-:S02]  /*789b0*/  IADD3 R72, P1, PT, R72, R63, RZ ;  /* 0x0000003f48487210 */ /* 0x000fc40007f3e0ff */
[----:B------:R-:W-:-:S03]  /*789c0*/  ISETP.NE.U32.AND P0, PT, RZ, UR9, PT ;  /* 0x00000009ff007c0c */ /* 0x000fc6000bf05070 */
[----:B------:R-:W-:Y:S01]  /*789d0*/  IMAD.X R73, R73, 0x1, R2, P1 ;  /* 0x0000000149497824 */ /* 0x000fe200008e0602 */
[----:B-1----:R-:W3:Y:S04]  /*789e0*/  LDL.LU R65, [R1+0x2240] ;  /* 0x0022400001417983 */ /* 0x002ee80000300800 */
[----:B------:R-:W3:Y:S01]  /*789f0*/  LDL.LU R61, [R1+0x2244] ;  /* 0x00224400013d7983 */ /* 0x000ee20000300800 */
[-C--:B------:R-:W-:Y:S01]  /*78a00*/  IADD3 R70, P2, PT, R70, R63.reuse, RZ ;  /* 0x0000003f46467210 */ /* 0x080fe20007f5e0ff */
[----:B------:R-:W-:Y:S02]  /*78a10*/  IMAD.MOV.U32 R58, RZ, RZ, R72 ;  /* 0x000000ffff3a7224 */ /* 0x000fe400078e0048 */
[----:B------:R-:W-:Y:S01]  /*78a20*/  IMAD.MOV.U32 R59, RZ, RZ, R73 ;  /* 0x000000ffff3b7224 */ /* 0x000fe200078e0049 */
[----:B------:R-:W-:Y:S01]  /*78a30*/  IADD3.X R71, PT, PT, R71, R2, RZ, P2, !PT ;  /* 0x0000000247477210 */ /* 0x000fe200017fe4ff */
[----:B------:R-:W-:Y:S04]  /*78a40*/  STL [R1+0x21b4], R72 ;  /* 0x0021b44801007387 */ /* 0x000fe80000100800 */
[----:B------:R1:W-:Y:S01]  /*78a50*/  LDGSTS.E [R56+0x23800], desc[UR76][R58.64], P0 ;  /* 0x238000003a387fae */ /* 0x0003e200081a104c */
[----:B----4-:R-:W-:-:S03]  /*78a60*/  IADD3 R57, P1, PT, R57, R63, RZ ;  /* 0x0000003f39397210 */ /* 0x010fc60007f3e0ff */
[----:B------:R-:W-:Y:S04]  /*78a70*/  STL [R1+0x21b0], R73 ;  /* 0x0021b04901007387 */ /* 0x000fe80000100800 */
[----:B------:R-:W-:Y:S01]  /*78a80*/  STL [R1+0x21bc], R70 ;  /* 0x0021bc4601007387 */ /* 0x000fe20000100800 */
[----:B-1----:R-:W-:Y:S01]  /*78a90*/  IMAD.MOV.U32 R58, RZ, RZ, R70 ;  /* 0x000000ffff3a7224 */ /* 0x002fe200078e0046 */
[----:B------:R-:W-:Y:S02]  /*78aa0*/  MOV R59, R71 ;  /* 0x00000047003b7202 */ /* 0x000fe40000000f00 */
[----:B------:R-:W-:Y:S04]  /*78ab0*/  STL [R1+0x21b8], R71 ;  /* 0x0021b84701007387 */ /* 0x000fe80000100800 */
[----:B------:R-:W-:Y:S04]  /*78ac0*/  STL [R1+0x21c4], R57 ;  /* 0x0021c43901007387 */ /* 0x000fe80000100800 */
[----:B------:R1:W-:Y:S02]  /*78ad0*/  LDGSTS.E [R56+0x23880], desc[UR76][R58.64], P0 ;  /* 0x238800003a387fae */ /* 0x0003e400081a104c */
[----:B-1----:R-:W-:-:S02]  /*78ae0*/  IMAD.MOV.U32 R58, RZ, RZ, R57 ;  /* 0x000000ffff3a7224 */ /* 0x002fc400078e0039 */
[----:B--2---:R-:W-:-:S04]  /*78af0*/  IMAD.X R64, R64, 0x1, R2, P1 ;  /* 0x0000000140407824 */ /* 0x004fc800008e0602 */
[----:B------:R-:W-:Y:S01]  /*78b00*/  IMAD.MOV.U32 R59, RZ, RZ, R64 ;  /* 0x000000ffff3b7224 */ /* 0x000fe200078e0040 */
[----:B------:R1:W-:Y:S01]  /*78b10*/  STL [R1+0x21c0], R64 ;  /* 0x0021c04001007387 */ /* 0x0003e20000100800 */
[----:B------:R-:W-:-:S03]  /*78b20*/  UISETP.GT.AND UP1, UPT, UR10, 0x20, UPT ;  /* 0x000000200a00788c */ /* 0x000fc6000bf24270 */
[----:B------:R2:W-:Y:S04]  /*78b30*/  LDGSTS.E [R56+0x23900], desc[UR76][R58.64], P0 ;  /* 0x239000003a387fae */ /* 0x0005e800081a104c */
[----:B-1----:R-:W4:Y:S04]  /*78b40*/  LDL.LU R64, [R1+0x2248] ;  /* 0x0022480001407983 */ /* 0x002f280000300800 */
[----:B------:R-:W4:Y:S01]  /*78b50*/  LDL.LU R57, [R1+0x224c] ;  /* 0x00224c0001397983 */ /* 0x000f220000300800 */
[----:B------:R-:W-:-:S04]  /*78b60*/  IADD3 R60, P2, PT, R60, R63, RZ ;  /* 0x0000003f3c3c7210 */ /* 0x000fc80007f5e0ff */
[----:B------:R-:W-:Y:S02]  /*78b70*/  IADD3.X R69, PT, PT, R69, R2, RZ, P2, !PT ;  /* 0x0000000245457210 */ /* 0x000fe400017fe4ff */
[----:B------:R-:W-:Y:S01]  /*78b80*/  IADD3 R62, P3, PT, R62, R63, RZ ;  /* 0x0000003f3e3e7210 */ /* 0x000fe20007f7e0ff */
[----:B------:R1:W-:Y:S04]  /*78b90*/  STL [R1+0x21cc], R60 ;  /* 0x0021cc3c01007387 */ /* 0x0003e80000100800 */
[----:B------:R-:W-:Y:S01]  /*78ba0*/  STL [R1+0x21c8], R69 ;  /* 0x0021c84501007387 */ /* 0x000fe20000100800 */
[----:B------:R-:W-:Y:S01]  /*78bb0*/  IMAD.X R68, R68, 0x1, R2, P3 ;  /* 0x0000000144447824 */ /* 0x000fe200018e0602 */
[----:B------:R-:W-:Y:S02]  /*78bc0*/  USEL UR9, URZ, 0x4, !UP1 ;  /* 0x00000004ff097887 */ /* 0x000fe4000c800000 */
[----:B------:R1:W-:Y:S04]  /*78bd0*/  STL [R1+0x2234], R62 ;  /* 0x0022343e01007387 */ /* 0x0003e80000100800 */
[----:B------:R-:W4:Y:S01]  /*78be0*/  LDL.LU R72, [R1+0x22b4] ;  /* 0x0022b40001487983 */ /* 0x000f220000300800 */
[----:B--2---:R-:W-:-:S02]  /*78bf0*/  IMAD.MOV.U32 R58, RZ, RZ, R60 ;  /* 0x000000ffff3a7224 */ /* 0x004fc400078e003c */
[----:B------:R-:W-:Y:S01]  /*78c00*/  IMAD.MOV.U32 R59, RZ, RZ, R69 ;  /* 0x000000ffff3b7224 */ /* 0x000fe200078e0045 */
[----:B------:R2:W-:Y:S01]  /*78c10*/  STL [R1+0x2230], R68 ;  /* 0x0022304401007387 */ /* 0x0005e20000100800 */
[----:B------:R-:W-:-:S03]  /*78c20*/  USEL UR9, UR9, URZ, !UP0 ;  /* 0x000000ff09097287 */ /* 0x000fc6000c000000 */
[----:B-1----:R-:W4:Y:S04]  /*78c30*/  LDL.LU R60, [R1+0x22bc] ;  /* 0x0022bc00013c7983 */ /* 0x002f280000300800 */
[----:B------:R-:W4:Y:S04]  /*78c40*/  LDL.LU R73, [R1+0x22b0] ;  /* 0x0022b00001497983 */ /* 0x000f280000300800 */
[----:B------:R1:W-:Y:S01]  /*78c50*/  LDGSTS.E [R56+0x23980], desc[UR76][R58.64], P0 ;  /* 0x239800003a387fae */ /* 0x0003e200081a104c */
[----:B------:R-:W-:Y:S02]  /*78c60*/  ISETP.NE.U32.AND P1, PT, RZ, UR9, PT ;  /* 0x00000009ff007c0c */ /* 0x000fe4000bf25070 */
[----:B-1----:R-:W-:-:S02]  /*78c70*/  MOV R58, R62 ;  /* 0x0000003e003a7202 */ /* 0x002fc40000000f00 */
[----:B------:R-:W4:Y:S01]  /*78c80*/  LDL.LU R62, [R1+0x22b8] ;  /* 0x0022b800013e7983 */ /* 0x000f220000300800 */
[----:B------:R-:W-:-:S08]  /*78c90*/  IMAD.MOV.U32 R59, RZ, RZ, R68 ;  /* 0x000000ffff3b7224 */ /* 0x000fd000078e0044 */
[----:B------:R1:W-:Y:S01]  /*78ca0*/  LDGSTS.E [R56+0x24000], desc[UR76][R58.64], P1 ;  /* 0x240000003a387fae */ /* 0x0003e200089a104c */
[----:B---3--:R-:W-:-:S05]  /*78cb0*/  IADD3 R66, P0, PT, R66, R63, RZ ;  /* 0x0000003f42427210 */ /* 0x008fca0007f1e0ff */
[--C-:B------:R-:W-:Y:S01]  /*78cc0*/  IMAD.X R67, R67, 0x1, R2.reuse, P0 ;  /* 0x0000000143437824 */ /* 0x100fe200000e0602 */
[----:B------:R-:W-:Y:S01]  /*78cd0*/  IADD3 R61, P2, PT, R61, R63, RZ ;  /* 0x0000003f3d3d7210 */ /* 0x000fe20007f5e0ff */
[----:B------:R-:W-:Y:S04]  /*78ce0*/  STL [R1+0x223c], R66 ;  /* 0x00223c4201007387 */ /* 0x000fe80000100800 */
[----:B------:R-:W-:Y:S01]  /*78cf0*/  STL [R1+0x2238], R67 ;  /* 0x0022384301007387 */ /* 0x000fe20000100800 */
[----:B------:R-:W-:Y:S01]  /*78d00*/  IMAD.X R65, R65, 0x1, R2, P2 ;  /* 0x0000000141417824 */ /* 0x000fe200010e0602 */
[----:B-1----:R-:W-:Y:S01]  /*78d10*/  MOV R58, R66 ;  /* 0x00000042003a7202 */ /* 0x002fe20000000f00 */
[----:B------:R-:W-:Y:S01]  /*78d20*/  IMAD.MOV.U32 R59, RZ, RZ, R67 ;  /* 0x000000ffff3b7224 */ /* 0x000fe200078e0043 */
[----:B------:R1:W-:Y:S04]  /*78d30*/  STL [R1+0x2244], R61 ;  /* 0x0022443d01007387 */ /* 0x0003e80000100800 */
[----:B------:R-:W3:Y:S04]  /*78d40*/  LDL.LU R70, [R1+0x22c4] ;  /* 0x0022c40001467983 */ /* 0x000ee80000300800 */
[----:B------:R-:W-:Y:S04]  /*78d50*/  STL [R1+0x2240], R65 ;  /* 0x0022404101007387 */ /* 0x000fe80000100800 */
[----:B------:R-:W3:Y:S04]  /*78d60*/  LDL.LU R71, [R1+0x22c0] ;  /* 0x0022c00001477983 */ /* 0x000ee80000300800 */
[----:B------:R1:W-:Y:S04]  /*78d70*/  LDGSTS.E [R56+0x24080], desc[UR76][R58.64], P1 ;  /* 0x240800003a387fae */ /* 0x0003e800089a104c */
[----:B--2---:R-:W2:Y:S01]  /*78d80*/  LDL.LU R68, [R1+0x22c8] ;  /* 0x0022c80001447983 */ /* 0x004ea20000300800 */
[----:B-1----:R-:W-:-:S03]  /*78d90*/  IMAD.MOV.U32 R58, RZ, RZ, R61 ;  /* 0x000000ffff3a7224 */ /* 0x002fc600078e003d */
[----:B------:R-:W2:Y:S01]  /*78da0*/  LDL.LU R61, [R1+0x22cc] ;  /* 0x0022cc00013d7983 */ /* 0x000ea20000300800 */
[----:B------:R-:W-:-:S03]  /*78db0*/  IMAD.MOV.U32 R59, RZ, RZ, R65 ;  /* 0x000000ffff3b7224 */ /* 0x000fc600078e0041 */
[----:B------:R-:W2:Y:S04]  /*78dc0*/  LDL.LU R69, [R1+0x2330] ;  /* 0x0023300001457983 */ /* 0x000ea80000300800 */
[----:B------:R-:W2:Y:S04]  /*78dd0*/  LDL.LU R67, [R1+0x2334] ;  /* 0x0023340001437983 */ /* 0x000ea80000300800 */
[----:B------:R1:W-:Y:S01]  /*78de0*/  LDGSTS.E [R56+0x24100], desc[UR76][R58.64], P1 ;  /* 0x241000003a387fae */ /* 0x0003e200089a104c */
[----:B----4-:R-:W-:-:S04]  /*78df0*/  IADD3 R57, P0, PT, R57, R63, RZ ;  /* 0x0000003f39397210 */ /* 0x010fc80007f1e0ff */
[----:B------:R-:W-:Y:S01]  /*78e00*/  IADD3.X R64, PT, PT, R64, R2, RZ, P0, !PT ;  /* 0x0000000240407210 */ /* 0x000fe200007fe4ff */
[----:B------:R4:W-:Y:S01]  /*78e10*/  STL [R1+0x224c], R57 ;  /* 0x00224c3901007387 */ /* 0x0009e20000100800 */
[----:B-1----:R-:W-:-:S03]  /*78e20*/  IMAD.MOV.U32 R58, RZ, RZ, R57 ;  /* 0x000000ffff3a7224 */ /* 0x002fc600078e0039 */
[----:B------:R1:W-:Y:S04]  /*78e30*/  STL [R1+0x2248], R64 ;  /* 0x0022484001007387 */ /* 0x0003e80000100800 */
[----:B------:R-:W2:Y:S04]  /*78e40*/  LDL.LU R66, [R1+0x2338] ;  /* 0x0023380001427983 */ /* 0x000ea80000300800 */
[----:B----4-:R-:W4:Y:S01]  /*78e50*/  LDL.LU R57, [R1+0x233c] ;  /* 0x00233c0001397983 */ /* 0x010f220000300800 */
[----:B------:R-:W-:-:S03]  /*78e60*/  IMAD.MOV.U32 R59, RZ, RZ, R64 ;  /* 0x000000ffff3b7224 */ /* 0x000fc600078e0040 */
[----:B------:R-:W4:Y:S04]  /*78e70*/  LDL.LU R65, [R1+0x2340] ;  /* 0x0023400001417983 */ /* 0x000f280000300800 */
[----:B-1----:R-:W4:Y:S01]  /*78e80*/  LDL.LU R64, [R1+0x2344] ;  /* 0x0023440001407983 */ /* 0x002f220000300800 */
[----:B------:R-:W-:-:S03]  /*78e90*/  UISETP.GT.AND UP1, UPT, UR10, 0x24, UPT ;  /* 0x000000240a00788c */ /* 0x000fc6000bf24270 */
[----:B------:R1:W-:Y:S01]  /*78ea0*/  LDGSTS.E [R56+0x24180], desc[UR76][R58.64], P1 ;  /* 0x241800003a387fae */ /* 0x0003e200089a104c */
[----:B------:R-:W-:-:S04]  /*78eb0*/  USEL UR9, URZ, 0x4, !UP1 ;  /* 0x00000004ff097887 */ /* 0x000fc8000c800000 */
[----:B------:R-:W-:Y:S01]  /*78ec0*/  USEL UR9, UR9, URZ, !UP0 ;  /* 0x000000ff09097287 */ /* 0x000fe2000c000000 */
[----:B------:R-:W-:-:S05]  /*78ed0*/  IADD3 R72, P1, PT, R72, R63, RZ ;  /* 0x0000003f48487210 */ /* 0x000fca0007f3e0ff */
[----:B------:R-:W-:Y:S01]  /*78ee0*/  ISETP.NE.U32.AND P0, PT, RZ, UR9, PT ;  /* 0x00000009ff007c0c */ /* 0x000fe2000bf05070 */
[----:B------:R-:W-:Y:S01]  /*78ef0*/  IMAD.X R73, R73, 0x1, R2, P1 ;  /* 0x0000000149497824 */ /* 0x000fe200008e0602 */
[----:B------:R-:W-:Y:S01]  /*78f00*/  IADD3 R60, P2, PT, R60, R63, RZ ;  /* 0x0000003f3c3c7210 */ /* 0x000fe20007f5e0ff */
[----:B-1----:R-:W-:Y:S02]  /*78f10*/  IMAD.MOV.U32 R58, RZ, RZ, R72 ;  /* 0x000000ffff3a7224 */ /* 0x002fe400078e0048 */
[----:B------:R-:W-:Y:S01]  /*78f20*/  IMAD.MOV.U32 R59, RZ, RZ, R73 ;  /* 0x000000ffff3b7224 */ /* 0x000fe200078e0049 */
[----:B------:R-:W-:Y:S01]  /*78f30*/  IADD3.X R62, PT, PT, R62, R2, RZ, P2, !PT ;  /* 0x000000023e3e7210 */ /* 0x000fe200017fe4ff */
[----:B------:R-:W-:Y:S04]  /*78f40*/  STL [R1+0x22b4], R72 ;  /* 0x0022b44801007387 */ /* 0x000fe80000100800 */
[----:B------:R-:W-:Y:S04]  /*78f50*/  STL [R1+0x22b0], R73 ;  /* 0x0022b04901007387 */ /* 0x000fe80000100800 */
[----:B------:R-:W-:Y:S04]  /*78f60*/  STL [R1+0x22bc], R60 ;  /* 0x0022bc3c01007387 */ /* 0x000fe80000100800 */
[----:B------:R1:W-:Y:S04]  /*78f70*/  STL [R1+0x22b8], R62 ;  /* 0x0022b83e01007387 */ /* 0x0003e80000100800 */
[----:B------:R1:W-:Y:S02]  /*78f80*/  LDGSTS.E [R56+0x24800], desc[UR76][R58.64], P0 ;  /* 0x248000003a387fae */ /* 0x0003e400081a104c */
[----:B-1----:R-:W-:Y:S01]  /*78f90*/  MOV R59, R62 ;  /* 0x0000003e003b7202 */ /* 0x002fe20000000f00 */
[----:B------:R-:W-:Y:S01]  /*78fa0*/  IMAD.MOV.U32 R58, RZ, RZ, R60 ;  /* 0x000000ffff3a7224 */ /* 0x000fe200078e003c */
[----:B------:R-:W4:Y:S04]  /*78fb0*/  LDL.LU R62, [R1+0x2348] ;  /* 0x00234800013e7983 */ /* 0x000f280000300800 */
[----:B------:R-:W4:Y:S01]  /*78fc0*/  LDL.LU R60, [R1+0x234c] ;  /* 0x00234c00013c7983 */ /* 0x000f220000300800 */
[----:B------:R-:W-:-:S03]  /*78fd0*/  UISETP.GT.AND UP1, UPT, UR10, 0x28, UPT ;  /* 0x000000280a00788c */ /* 0x000fc6000bf24270 */
[----:B------:R1:W-:Y:S01]  /*78fe0*/  LDGSTS.E [R56+0x24880], desc[UR76][R58.64], P0 ;  /* 0x248800003a387fae */ /* 0x0003e200081a104c */
[----:B---3--:R-:W-:Y:S01]  /*78ff0*/  IADD3 R70, P1, PT, R70, R63, RZ ;  /* 0x0000003f46467210 */ /* 0x008fe20007f3e0ff */
[----:B------:R-:W-:-:S04]  /*79000*/  USEL UR9, URZ, 0x4, !UP1 ;  /* 0x00000004ff097887 */ /* 0x000fc8000c800000 */
[----:B------:R-:W-:Y:S01]  /*79010*/  IMAD.X R71, R71, 0x1, R2, P1 ;  /* 0x0000000147477824 */ /* 0x000fe200008e0602 */
[----:B------:R-:W-:Y:S01]  /*79020*/  USEL UR9, UR9, URZ, !UP0 ;  /* 0x000000ff09097287 */ /* 0x000fe2000c000000 */
[----:B-1----:R-:W-:Y:S02]  /*79030*/  IMAD.MOV.U32 R58, RZ, RZ, R70 ;  /* 0x000000ffff3a7224 */ /* 0x002fe400078e0046 */
[----:B------:R-:W-:Y:S01]  /*79040*/  IMAD.MOV.U32 R59, RZ, RZ, R71 ;  /* 0x000000ffff3b7224 */ /* 0x000fe200078e0047 */
[----:B--2---:R-:W-:-:S04]  /*79050*/  IADD3 R61, P2, PT, R61, R63, RZ ;  /* 0x0000003f3d3d7210 */ /* 0x004fc80007f5e0ff */
[----:B------:R1:W-:Y:S01]  /*79060*/  LDGSTS.E [R56+0x24900], desc[UR76][R58.64], P0 ;  /* 0x249000003a387fae */ /* 0x0003e200081a104c */
[----:B------:R-:W-:Y:S02]  /*79070*/  IADD3.X R68, PT, PT, R68, R2, RZ, P2, !PT ;  /* 0x0000000244447210 */ /* 0x000fe400017fe4ff */
[----:B------:R-:W-:Y:S01]  /*79080*/  IADD3 R67, P3, PT, R67, R63, RZ ;  /* 0x0000003f43437210 */ /* 0x000fe20007f7e0ff */
[----:B------:R-:W-:Y:S04]  /*79090*/  STL [R1+0x22c4], R70 ;  /* 0x0022c44601007387 */ /* 0x000fe80000100800 */
[----:B------:R-:W-:Y:S01]  /*790a0*/  STL [R1+0x22c0], R71 ;  /* 0x0022c04701007387 */ /* 0x000fe20000100800 */
[----:B------:R-:W-:-:S03]  /*790b0*/  ISETP.NE.U32.AND P1, PT, RZ, UR9, PT ;  /* 0x00000009ff007c0c */ /* 0x000fc6000bf25070 */
[----:B------:R-:W-:Y:S01]  /*790c0*/  STL [R1+0x22cc], R61 ;  /* 0x0022cc3d01007387 */ /* 0x000fe20000100800 */
[----:B-1----:R-:W-:Y:S02]  /*790d0*/  IMAD.MOV.U32 R58, RZ, RZ, R61 ;  /* 0x000000ffff3a7224 */ /* 0x002fe400078e003d */
[----:B------:R-:W-:Y:S02]  /*790e0*/  IMAD.MOV.U32 R59, RZ, RZ, R68 ;  /* 0x000000ffff3b7224 */ /* 0x000fe400078e0044 */
[----:B------:R-:W-:Y:S01]  /*790f0*/  IMAD.X R69, R69, 0x1, R2, P3 ;  /* 0x0000000145457824 */ /* 0x000fe200018e0602 */
[----:B------:R1:W-:Y:S04]  /*79100*/  STL [R1+0x22c8], R68 ;  /* 0x0022c84401007387 */ /* 0x0003e80000100800 */
[----:B------:R2:W-:Y:S04]  /*79110*/  LDGSTS.E [R56+0x24980], desc[UR76][R58.64], P0 ;  /* 0x249800003a387fae */ /* 0x0005e800081a104c */
[----:B------:R-:W-:Y:S04]  /*79120*/  STL [R1+0x2334], R67 ;  /* 0x0023344301007387 */ /* 0x000fe80000100800 */
[----:B-1----:R-:W3:Y:S04]  /*79130*/  LDL.LU R68, [R1+0x23b4] ;  /* 0x0023b40001447983 */ /* 0x002ee80000300800 */
[----:B------:R1:W-:Y:S04]  /*79140*/  STL [R1+0x2330], R69 ;  /* 0x0023304501007387 */ /* 0x0003e80000100800 */
[----:B------:R-:W3:Y:S01]  /*79150*/  LDL.LU R61, [R1+0x23bc] ;  /* 0x0023bc00013d7983 */ /* 0x000ee20000300800 */
[----:B--2---:R-:W-:Y:S01]  /*79160*/  MOV R58, R67 ;  /* 0x00000043003a7202 */ /* 0x004fe20000000f00 */
[----:B------:R-:W-:-:S05]  /*79170*/  IMAD.MOV.U32 R59, RZ, RZ, R69 ;  /* 0x000000ffff3b7224 */ /* 0x000fca00078e0045 */
[----:B------:R2:W-:Y:S04]  /*79180*/  LDGSTS.E [R56+0x25000], desc[UR76][R58.64], P1 ;  /* 0x250000003a387fae */ /* 0x0005e800089a104c */
[----:B-1----:R-:W3:Y:S04]  /*79190*/  LDL.LU R69, [R1+0x23b0] ;  /* 0x0023b00001457983 */ /* 0x002ee80000300800 */
[----:B------:R-:W3:Y:S01]  /*791a0*/  LDL.LU R67, [R1+0x23b8] ;  /* 0x0023b80001437983 */ /* 0x000ee20000300800 */
[-C--:B----4-:R-:W-:Y:S02]  /*791b0*/  IADD3 R57, P0, PT, R57, R63.reuse, RZ ;  /* 0x0000003f39397210 */ /* 0x090fe40007f1e0ff */
[----:B------:R-:W-:-:S03]  /*791c0*/  IADD3 R64, P2, PT, R64, R63, RZ ;  /* 0x0000003f40407210 */ /* 0x000fc60007f5e0ff */
[--C-:B------:R-:W-:Y:S01]  /*791d0*/  IMAD.X R66, R66, 0x1, R2.reuse, P0 ;  /* 0x0000000142427824 */ /* 0x100fe200000e0602 */
[----:B------:R1:W-:Y:S01]  /*791e0*/  STL [R1+0x233c], R57 ;  /* 0x00233c3901007387 */ /* 0x0003e20000100800 */
[----:B--2---:R-:W-:Y:S01]  /*791f0*/  MOV R58, R57 ;  /* 0x00000039003a7202 */ /* 0x004fe20000000f00 */
[----:B------:R-:W-:Y:S02]  /*79200*/  IMAD.X R65, R65, 0x1, R2, P2 ;  /* 0x0000000141417824 */ /* 0x000fe400010e0602 */
[----:B------:R2:W-:Y:S04]  /*79210*/  STL [R1+0x2338], R66 ;  /* 0x0023384201007387 */ /* 0x0005e80000100800 */
[----:B------:R-:W-:Y:S01]  /*79220*/  STL [R1+0x2344], R64 ;  /* 0x0023444001007387 */ /* 0x000fe20000100800 */
[----:B------:R-:W-:-:S03]  /*79230*/  IMAD.MOV.U32 R59, RZ, RZ, R66 ;  /* 0x000000ffff3b7224 */ /* 0x000fc600078e0042 */
[----:B-1----:R-:W4:Y:S04]  /*79240*/  LDL.LU R57, [R1+0x23c4] ;  /* 0x0023c40001397983 */ /* 0x002f280000300800 */
[----:B------:R1:W-:Y:S04]  /*79250*/  STL [R1+0x2340], R65 ;  /* 0x0023404101007387 */ /* 0x0003e80000100800 */
[----:B------:R1:W-:Y:S04]  /*79260*/  LDGSTS.E [R56+0x25080], desc[UR76][R58.64], P1 ;  /* 0x250800003a387fae */ /* 0x0003e800089a104c */
[----:B--2---:R-:W2:Y:S01]  /*79270*/  LDL.LU R66, [R1+0x23c0] ;  /* 0x0023c00001427983 */ /* 0x004ea20000300800 */
[----:B------:R-:W-:-:S04]  /*79280*/  UISETP.GT.AND UP1, UPT, UR10, 0x2c, UPT ;  /* 0x0000002c0a00788c */ /* 0x000fc8000bf24270 */
[----:B------:R-:W-:Y:S01]  /*79290*/  USEL UR9, URZ, 0x4, !UP1 ;  /* 0x00000004ff097887 */ /* 0x000fe2000c800000 */
[----:B------:R-:W-:-:S04]  /*792a0*/  IADD3 R60, P0, PT, R60, R63, RZ ;  /* 0x0000003f3c3c7210 */ /* 0x000fc80007f1e0ff */
[----:B------:R-:W-:Y:S01]  /*792b0*/  IADD3.X R62, PT, PT, R62, R2, RZ, P0, !PT ;  /* 0x000000023e3e7210 */ /* 0x000fe200007fe4ff */
[----:B------:R-:W-:Y:S04]  /*792c0*/  STL [R1+0x234c], R60 ;  /* 0x00234c3c01007387 */ /* 0x000fe80000100800 */
[----:B------:R1:W-:Y:S04]  /*792d0*/  STL [R1+0x2348], R62 ;  /* 0x0023483e01007387 */ /* 0x0003e80000100800 */
[----:B------:R-:W2:Y:S04]  /*792e0*/  LDL.LU R73, [R1+0x23c8] ;  /* 0x0023c80001497983 */ /* 0x000ea80000300800 */
[----:B------:R-:W2:Y:S01]  /*792f0*/  LDL.LU R72, [R1+0x23cc] ;  /* 0x0023cc0001487983 */ /* 0x000ea20000300800 */
[----:B-1----:R-:W-:-:S02]  /*79300*/  IMAD.MOV.U32 R58, RZ, RZ, R64 ;  /* 0x000000ffff3a7224 */ /* 0x002fc400078e0040 */
[----:B------:R-:W-:Y:S01]  /*79310*/  IMAD.MOV.U32 R59, RZ, RZ, R65 ;  /* 0x000000ffff3b7224 */ /* 0x000fe200078e0041 */
[----:B------:R-:W2:Y:S04]  /*79320*/  LDL.LU R71, [R1+0x2430] ;  /* 0x0024300001477983 */ /* 0x000ea80000300800 */
[----:B------:R-:W2:Y:S01]  /*79330*/  LDL.LU R70, [R1+0x2434] ;  /* 0x0024340001467983 */ /* 0x000ea20000300800 */
[----:B------:R-:W-:-:S03]  /*79340*/  USEL UR9, UR9, URZ, !UP0 ;  /* 0x000000ff09097287 */ /* 0x000fc6000c000000 */
[----:B------:R-:W2:Y:S04]  /*79350*/  LDL.LU R65, [R1+0x2438] ;  /* 0x0024380001417983 */ /* 0x000ea80000300800 */
[----:B------:R1:W-:Y:S04]  /*79360*/  LDGSTS.E [R56+0x25100], desc[UR76][R58.64], P1 ;  /* 0x251000003a387fae */ /* 0x0003e800089a104c */
[----:B------:R-:W2:Y:S01]  /*79370*/  LDL.LU R64, [R1+0x243c] ;  /* 0x00243c0001407983 */ /* 0x000ea20000300800 */
[----:B------:R-:W-:Y:S01]  /*79380*/  ISETP.NE.U32.AND P0, PT, RZ, UR9, PT ;  /* 0x00000009ff007c0c */ /* 0x000fe2000bf05070 */
[----:B-1----:R-:W-:-:S02]  /*79390*/  IMAD.MOV.U32 R58, RZ, RZ, R60 ;  /* 0x000000ffff3a7224 */ /* 0x002fc400078e003c */
[----:B------:R-:W-:Y:S02]  /*793a0*/  IMAD.MOV.U32 R59, RZ, RZ, R62 ;  /* 0x000000ffff3b7224 */ /* 0x000fe400078e003e */
[----:B------:R-:W2:Y:S04]  /*793b0*/  LDL.LU R62, [R1+0x2440] ;  /* 0x00244000013e7983 */ /* 0x000ea80000300800 */
[----:B------:R1:W-:Y:S04]  /*793c0*/  LDGSTS.E [R56+0x25180], desc[UR76][R58.64], P1 ;  /* 0x251800003a387fae */ /* 0x0003e800089a104c */
[----:B------:R-:W2:Y:S01]  /*793d0*/  LDL.LU R60, [R1+0x2444] ;  /* 0x00244400013c7983 */ /* 0x000ea20000300800 */
[----:B---3--:R-:W-:-:S02]  /*793e0*/  IADD3 R68, P1, PT, R68, R63, RZ ;  /* 0x0000003f44447210 */ /* 0x008fc40007f3e0ff */
[----:B------:R-:W-:-:S03]  /*793f0*/  IADD3 R61, P2, PT, R61, R63, RZ ;  /* 0x0000003f3d3d7210 */ /* 0x000fc60007f5e0ff */
[----:B-1----:R-:W-:Y:S02]  /*79400*/  IMAD.MOV.U32 R58, RZ, RZ, R68 ;  /* 0x000000ffff3a7224 */ /* 0x002fe400078e0044 */
[----:B------:R-:W-:Y:S01]  /*79410*/  IMAD.X R69, R69, 0x1, R2, P1 ;  /* 0x0000000145457824 */ /* 0x000fe200008e0602 */
[----:B------:R-:W-:-:S03]  /*79420*/  IADD3.X R67, PT, PT, R67, R2, RZ, P2, !PT ;  /* 0x0000000243437210 */ /* 0x000fc600017fe4ff */
[----:B------:R-:W-:Y:S01]  /*79430*/  IMAD.MOV.U32 R59, RZ, RZ, R69 ;  /* 0x000000ffff3b7224 */ /* 0x000fe200078e0045 */
[----:B------:R-:W-:Y:S04]  /*79440*/  STL [R1+0x23b4], R68 ;  /* 0x0023b44401007387 */ /* 0x000fe80000100800 */
[----:B------:R-:W-:Y:S04]  /*79450*/  STL [R1+0x23b0], R69 ;  /* 0x0023b04501007387 */ /* 0x000fe80000100800 */
[----:B------:R1:W-:Y:S04]  /*79460*/  STL [R1+0x23bc], R61 ;  /* 0x0023bc3d01007387 */ /* 0x0003e80000100800 */
[----:B------:R3:W-:Y:S04]  /*79470*/  LDGSTS.E [R56+0x25800], desc[UR76][R58.64], P0 ;  /* 0x258000003a387fae */ /* 0x0007e800081a104c */
[----:B------:R-:W-:Y:S01]  /*79480*/  STL [R1+0x23b8], R67 ;  /* 0x0023b84301007387 */ /* 0x000fe20000100800 */
[----:B---3--:R-:W-:Y:S01]  /*79490*/  IMAD.MOV.U32 R58, RZ, RZ, R61 ;  /* 0x000000ffff3a7224 */ /* 0x008fe200078e003d */
[----:B------:R-:W-:-:S02]  /*794a0*/  MOV R59, R67 ;  /* 0x00000043003b7202 */ /* 0x000fc40000000f00 */
[----:B-1----:R-:W3:Y:S04]  /*794b0*/  LDL.LU R61, [R1+0x244c] ;  /* 0x00244c00013d7983 */ /* 0x002ee80000300800 */
[----:B------:R1:W-:Y:S01]  /*794c0*/  LDGSTS.E [R56+0x25880], desc[UR76][R58.64], P0 ;  /* 0x258800003a387fae */ /* 0x0003e200081a104c */
[----:B----4-:R-:W-:-:S05]  /*794d0*/  IADD3 R57, P1, PT, R57, R63, RZ ;  /* 0x0000003f39397210 */ /* 0x010fca0007f3e0ff */
[----:B--2---:R-:W-:Y:S01]  /*794e0*/  IMAD.X R66, R66, 0x1, R2, P1 ;  /* 0x0000000142427824 */ /* 0x004fe200008e0602 */
[----:B------:R-:W-:Y:S03]  /*794f0*/  STL [R1+0x23c4], R57 ;  /* 0x0023c43901007387 */ /* 0x000fe60000100800 */
[----:B-1----:R-:W-:Y:S01]  /*79500*/  IMAD.MOV.U32 R59, RZ, RZ, R66 ;  /* 0x000000ffff3b7224 */ /* 0x002fe200078e0042 */
[----:B------:R1:W-:Y:S04]  /*79510*/  STL [R1+0x23c0], R66 ;  /* 0x0023c04201007387 */ /* 0x0003e80000100800 */
[----:B-1----:R-:W2:Y:S01]  /*79520*/  LDL.LU R66, [R1+0x2448] ;  /* 0x0024480001427983 */ /* 0x002ea20000300800 */
[----:B------:R-:W-:Y:S01]  /*79530*/  UISETP.GT.AND UP1, UPT, UR10, 0x30, UPT ;  /* 0x000000300a00788c */ /* 0x000fe2000bf24270 */
[----:B------:R-:W-:-:S02]  /*79540*/  IMAD.MOV.U32 R58, RZ, RZ, R57 ;  /* 0x000000ffff3a7224 */ /* 0x000fc400078e0039 */
[----:B------:R-:W4:Y:S04]  /*79550*/  LDL.LU R69, [R1+0x24b0] ;  /* 0x0024b00001457983 */ /* 0x000f280000300800 */
[----:B------:R-:W4:Y:S01]  /*79560*/  LDL.LU R68, [R1+0x24b4] ;  /* 0x0024b40001447983 */ /* 0x000f220000300800 */
[----:B------:R-:W-:-:S03]  /*79570*/  USEL UR9, URZ, 0x4, !UP1 ;  /* 0x00000004ff097887 */ /* 0x000fc6000c800000 */
[----:B------:R1:W-:Y:S04]  /*79580*/  LDGSTS.E [R56+0x25900], desc[UR76][R58.64], P0 ;  /* 0x259000003a387fae */ /* 0x0003e800081a104c */
[----:B------:R-:W4:Y:S04]  /*79590*/  LDL.LU R67, [R1+0x24b8] ;  /* 0x0024b80001437983 */ /* 0x000f280000300800 */
[----:B------:R-:W4:Y:S01]  /*795a0*/  LDL.LU R57, [R1+0x24bc] ;  /* 0x0024bc0001397983 */ /* 0x000f220000300800 */
[----:B------:R-:W-:Y:S01]  /*795b0*/  USEL UR9, UR9, URZ, !UP0 ;  /* 0x000000ff09097287 */ /* 0x000fe2000c000000 */
[----:B------:R-:W-:-:S04]  /*795c0*/  IADD3 R72, P2, PT, R72, R63, RZ ;  /* 0x0000003f48487210 */ /* 0x000fc80007f5e0ff */
[----:B------:R-:W-:Y:S01]  /*795d0*/  IADD3.X R73, PT, PT, R73, R2, RZ, P2, !PT ;  /* 0x0000000249497210 */ /* 0x000fe200017fe4ff */
[----:B-1----:R-:W-:Y:S01]  /*795e0*/  IMAD.MOV.U32 R58, RZ, RZ, R72 ;  /* 0x000000ffff3a7224 */ /* 0x002fe200078e0048 */
[----:B------:R-:W-:-:S03]  /*795f0*/  IADD3 R70, P3, PT, R70, R63, RZ ;  /* 0x0000003f46467210 */ /* 0x000fc60007f7e0ff */
[----:B------:R-:W-:Y:S01]  /*79600*/  IMAD.MOV.U32 R59, RZ, RZ, R73 ;  /* 0x000000ffff3b7224 */ /* 0x000fe200078e0049 */
[----:B------:R-:W-:Y:S01]  /*79610*/  ISETP.NE.U32.AND P1, PT, RZ, UR9, PT ;  /* 0x00000009ff007c0c */ /* 0x000fe2000bf25070 */
[----:B------:R-:W-:-:S03]  /*79620*/  IMAD.X R71, R71, 0x1, R2, P3 ;  /* 0x0000000147477824 */ /* 0x000fc600018e0602 */
[----:B------:R1:W-:Y:S01]  /*79630*/  LDGSTS.E [R56+0x25980], desc[UR76][R58.64], P0 ;  /* 0x259800003a387fae */ /* 0x0003e200081a104c */
[----:B------:R-:W-:-:S03]  /*79640*/  IADD3 R64, P0, PT, R64, R63, RZ ;  /* 0x0000003f40407210 */ /* 0x000fc60007f1e0ff */
[----:B------:R-:W-:Y:S04]  /*79650*/  STL [R1+0x23cc], R72 ;  /* 0x0023cc4801007387 */ /* 0x000fe80000100800 */
[----:B------:R-:W-:Y:S01]  /*79660*/  STL [R1+0x23c8], R73 ;  /* 0x0023c84901007387 */ /* 0x000fe20000100800 */
[----:B------:R-:W-:-:S03]  /*79670*/  IMAD.X R65, R65, 0x1, R2, P0 ;  /* 0x0000000141417824 */ /* 0x000fc600000e0602 */
[----:B------:R-:W-:Y:S04]  /*79680*/  STL [R1+0x2434], R70 ;  /* 0x0024344601007387 */ /* 0x000fe80000100800 */
[----:B------:R-:W-:Y:S04]  /*79690*/  STL [R1+0x2430], R71 ;  /* 0x0024304701007387 */ /* 0x000fe80000100800 */
[----:B------:R1:W-:Y:S01]  /*796a0*/  STL [R1+0x243c], R64 ;  /* 0x00243c4001007387 */ /* 0x0003e20000100800 */
[----:B------:R-:W-:Y:S02]  /*796b0*/  IADD3 R60, P2, PT, R60, R63, RZ ;  /* 0x0000003f3c3c7210 */ /* 0x000fe40007f5e0ff */
[----:B-1----:R-:W-:Y:S01]  /*796c0*/  MOV R58, R70 ;  /* 0x00000046003a7202 */ /* 0x002fe20000000f00 */
[----:B------:R-:W-:Y:S01]  /*796d0*/  IMAD.MOV.U32 R59, RZ, RZ, R71 ;  /* 0x000000ffff3b7224 */ /* 0x000fe200078e0047 */
[----:B------:R1:W-:Y:S01]  /*796e0*/  STL [R1+0x2438], R65 ;  /* 0x0024384101007387 */ /* 0x0003e20000100800 */
[----:B------:R-:W-:-:S03]  /*796f0*/  IMAD.X R62, R62, 0x1, R2, P2 ;  /* 0x000000013e3e7824 */ /* 0x000fc600010e0602 */
[----:B------:R-:W-:Y:S04]  /*79700*/  STL [R1+0x2444], R60 ;  /* 0x0024443c01007387 */ /* 0x000fe80000100800 */
[----:B------:R1:W-:Y:S02]  /*79710*/  LDGSTS.E [R56+0x26000], desc[UR76][R58.64], P1 ;  /* 0x260000003a387fae */ /* 0x0003e400089a104c */
[----:B-1----:R-:W-:Y:S02]  /*79720*/  MOV R58, R64 ;  /* 0x00000040003a7202 */ /* 0x002fe40000000f00 */
[----:B------:R-:W4:Y:S01]  /*79730*/  LDL.LU R64, [R1+0x24c4] ;  /* 0x0024c40001407983 */ /* 0x000f220000300800 */
[----:B------:R-:W-:-:S03]  /*79740*/  IMAD.MOV.U32 R59, RZ, RZ, R65 ;  /* 0x000000ffff3b7224 */ /* 0x000fc600078e0041 */
[----:B------:R1:W-:Y:S04]  /*79750*/  STL [R1+0x2440], R62 ;  /* 0x0024403e01007387 */ /* 0x0003e80000100800 */
[----:B------:R-:W4:Y:S04]  /*79760*/  LDL.LU R65, [R1+0x24c0] ;  /* 0x0024c00001417983 */ /* 0x000f280000300800 */
[----:B------:R1:W-:Y:S02]  /*79770*/  LDGSTS.E [R56+0x26080], desc[UR76][R58.64], P1 ;  /* 0x260800003a387fae */ /* 0x0003e400089a104c */
[----:B-1----:R-:W-:-:S02]  /*79780*/  IMAD.MOV.U32 R58, RZ, RZ, R60 ;  /* 0x000000ffff3a7224 */ /* 0x002fc400078e003c */
[----:B------:R-:W-:Y:S02]  /*79790*/  IMAD.MOV.U32 R59, RZ, RZ, R62 ;  /* 0x000000ffff3b7224 */ /* 0x000fe400078e003e */
[----:B------:R-:W4:Y:S04]  /*797a0*/  LDL.LU R62, [R1+0x24cc] ;  /* 0x0024cc00013e7983 */ /* 0x000f280000300800 */
[----:B------:R-:W4:Y:S04]  /*797b0*/  LDL.LU R60, [R1+0x2534] ;  /* 0x00253400013c7983 */ /* 0x000f280000300800 */
[----:B------:R1:W-:Y:S01]  /*797c0*/  LDGSTS.E [R56+0x26100], desc[UR76][R58.64], P1 ;  /* 0x261000003a387fae */ /* 0x0003e200089a104c */
[----:B---3--:R-:W-:-:S05]  /*797d0*/  IADD3 R61, P0, PT, R61, R63, RZ ;  /* 0x0000003f3d3d7210 */ /* 0x008fca0007f1e0ff */
[----:B------:R-:W-:Y:S01]  /*797e0*/  STL [R1+0x244c], R61 ;  /* 0x00244c3d01007387 */ /* 0x000fe20000100800 */
[----:B-1----:R-:W-:Y:S01]  /*797f0*/  IMAD.MOV.U32 R58, RZ, RZ, R61 ;  /* 0x000000ffff3a7224 */ /* 0x002fe200078e003d */
[----:B--2---:R-:W-:-:S05]  /*79800*/  IADD3.X R66, PT, PT, R66, R2, RZ, P0, !PT ;  /* 0x0000000242427210 */ /* 0x004fca00007fe4ff */
[----:B------:R1:W-:Y:S01]  /*79810*/  STL [R1+0x2448], R66 ;  /* 0x0024484201007387 */ /* 0x0003e20000100800 */
[----:B------:R-:W-:Y:S01]  /*79820*/  IMAD.MOV.U32 R59, RZ, RZ, R66 ;  /* 0x000000ffff3b7224 */ /* 0x000fe200078e0042 */
[----:B------:R-:W-:Y:S02]  /*79830*/  UISETP.GT.AND UP1, UPT, UR10, 0x34, UPT ;  /* 0x000000340a00788c */ /* 0x000fe4000bf24270 */
[----:B-1----:R-:W2:Y:S04]  /*79840*/  LDL.LU R66, [R1+0x24c8] ;  /* 0x0024c80001427983 */ /* 0x002ea80000300800 */
[----:B------:R-:W3:Y:S01]  /*79850*/  LDL.LU R61, [R1+0x2530] ;  /* 0x00253000013d7983 */ /* 0x000ee20000300800 */
[----:B------:R-:W-:-:S03]  /*79860*/  USEL UR9, URZ, 0x4, !UP1 ;  /* 0x00000004ff097887 */ /* 0x000fc6000c800000 */
[----:B------:R1:W-:Y:S01]  /*79870*/  LDGSTS.E [R56+0x26180], desc[UR76][R58.64], P1 ;  /* 0x261800003a387fae */ /* 0x0003e200089a104c */
[-C--:B----4-:R-:W-:Y:S01]  /*79880*/  IADD3 R68, P1, PT, R68, R63.reuse, RZ ;  /* 0x0000003f44447210 */ /* 0x090fe20007f3e0ff */
[----:B------:R-:W-:Y:S01]  /*79890*/  USEL UR9, UR9, URZ, !UP0 ;  /* 0x000000ff09097287 */ /* 0x000fe2000c000000 */
[----:B------:R-:W-:-:S03]  /*798a0*/  IADD3 R57, P2, PT, R57, R63, RZ ;  /* 0x0000003f39397210 */ /* 0x000fc60007f5e0ff */
[----:B------:R-:W-:Y:S01]  /*798b0*/  IMAD.X R69, R69, 0x1, R2, P1 ;  /* 0x0000000145457824 */ /* 0x000fe200008e0602 */
[----:B------:R-:W-:Y:S01]  /*798c0*/  STL [R1+0x24b4], R68 ;  /* 0x0024b44401007387 */ /* 0x000fe20000100800 */
[----:B------:R-:W-:Y:S02]  /*798d0*/  ISETP.NE.U32.AND P0, PT, RZ, UR9, PT ;  /* 0x00000009ff007c0c */ /* 0x000fe4000bf05070 */
[----:B------:R-:W-:Y:S01]  /*798e0*/  IADD3.X R67, PT, PT, R67, R2, RZ, P2, !PT ;  /* 0x0000000243437210 */ /* 0x000fe200017fe4ff */
[----:B------:R-:W-:Y:S04]  /*798f0*/  STL [R1+0x24b0], R69 ;  /* 0x0024b04501007387 */ /* 0x000fe80000100800 */
[----:B------:R4:W-:Y:S04]  /*79900*/  STL [R1+0x24bc], R57 ;  /* 0x0024bc3901007387 */ /* 0x0009e80000100800 */
[----:B------:R-:W3:Y:S01]  /*79910*/  LDL.LU R72, [R1+0x253c] ;  /* 0x00253c0001487983 */ /* 0x000ee20000300800 */
[----:B-1----:R-:W-:-:S02]  /*79920*/  IMAD.MOV.U32 R58, RZ, RZ, R68 ;  /* 0x000000ffff3a7224 */ /* 0x002fc400078e0044 */
[----:B------:R-:W-:Y:S01]  /*79930*/  IMAD.MOV.U32 R59, RZ, RZ, R69 ;  /* 0x000000ffff3b7224 */ /* 0x000fe200078e0045 */
[----:B------:R-:W-:Y:S04]  /*79940*/  STL [R1+0x24b8], R67 ;  /* 0x0024b84301007387 */ /* 0x000fe80000100800 */
[----:B------:R-:W3:Y:S04]  /*79950*/  LDL.LU R70, [R1+0x2544] ;  /* 0x0025440001467983 */ /* 0x000ee80000300800 */
[----:B------:R-:W3:Y:S04]  /*79960*/  LDL.LU R73, [R1+0x2538] ;  /* 0x0025380001497983 */ /* 0x000ee80000300800 */
[----:B------:R-:W3:Y:S04]  /*79970*/  LDL.LU R71, [R1+0x2540] ;  /* 0x0025400001477983 */ /* 0x000ee80000300800 */
[----:B------:R1:W-:Y:S02]  /*79980*/  LDGSTS.E [R56+0x26800], desc[UR76][R58.64], P0 ;  /* 0x268000003a387fae */ /* 0x0003e400081a104c */
[----:B-1----:R-:W-:Y:S01]  /*79990*/  IMAD.MOV.U32 R58, RZ, RZ, R57 ;  /* 0x000000ffff3a7224 */ /* 0x002fe200078e0039 */
[----:B------:R-:W-:Y:S01]  /*799a0*/  MOV R59, R67 ;  /* 0x00000043003b7202 */ /* 0x000fe20000000f00 */
[----:B----4-:R-:W4:Y:S04]  /*799b0*/  LDL.LU R57, [R1+0x254c] ;  /* 0x00254c0001397983 */ /* 0x010f280000300800 */
[----:B------:R1:W-:Y:S01]  /*799c0*/  LDGSTS.E [R56+0x26880], desc[UR76][R58.64], P0 ;  /* 0x268800003a387fae */ /* 0x0003e200081a104c */
[----:B------:R-:W-:-:S05]  /*799d0*/  IADD3 R64, P1, PT, R64, R63, RZ ;  /* 0x0000003f40407210 */ /* 0x000fca0007f3e0ff */
[----:B------:R-:W-:Y:S01]  /*799e0*/  IMAD.X R65, R65, 0x1, R2, P1 ;  /* 0x0000000141417824 */ /* 0x000fe200008e0602 */
[----:B------:R1:W-:Y:S02]  /*799f0*/  STL [R1+0x24c4], R64 ;  /* 0x0024c44001007387 */ /* 0x0003e40000100800 */
[----:B-1----:R-:W-:Y:S02]  /*79a00*/  IMAD.MOV.U32 R58, RZ, RZ, R64 ;  /* 0x000000ffff3a7224 */ /* 0x002fe400078e0040 */
[----:B------:R1:W-:Y:S04]  /*79a10*/  STL [R1+0x24c0], R65 ;  /* 0x0024c04101007387 */ /* 0x0003e80000100800 */
[----:B------:R-:W4:Y:S01]  /*79a20*/  LDL.LU R64, [R1+0x2548] ;  /* 0x0025480001407983 */ /* 0x000f220000300800 */
[-C--:B------:R-:W-:Y:S01]  /*79a30*/  IADD3 R62, P2, PT, R62, R63.reuse, RZ ;  /* 0x0000003f3e3e7210 */ /* 0x080fe20007f5e0ff */
[----:B------:R-:W-:Y:S01]  /*79a40*/  IMAD.MOV.U32 R59, RZ, RZ, R65 ;  /* 0x000000ffff3b7224 */ /* 0x000fe200078e0041 */
[----:B------:R-:W-:Y:S01]  /*79a50*/  IADD3 R60, P3, PT, R60, R63, RZ ;  /* 0x0000003f3c3c7210 */ /* 0x000fe20007f7e0ff */
[----:B-1----:R-:W4:Y:S04]  /*79a60*/  LDL.LU R65, [R1+0x25b4] ;  /* 0x0025b40001417983 */ /* 0x002f280000300800 */
[----:B------:R-:W4:Y:S04]  /*79a70*/  LDL.LU R67, [R1+0x25bc] ;  /* 0x0025bc0001437983 */ /* 0x000f280000300800 */
[----:B------:R-:W-:Y:S01]  /*79a80*/  STL [R1+0x24cc], R62 ;  /* 0x0024cc3e01007387 */ /* 0x000fe20000100800 */
[----:B------:R-:W-:-:S03]  /*79a90*/  UISETP.GT.AND UP1, UPT, UR10, 0x38, UPT ;  /* 0x000000380a00788c */ /* 0x000fc6000bf24270 */
[----:B------:R1:W-:Y:S01]  /*79aa0*/  LDGSTS.E [R56+0x26900], desc[UR76][R58.64], P0 ;  /* 0x269000003a387fae */ /* 0x0003e200081a104c */
[----:B--2---:R-:W-:Y:S01]  /*79ab0*/  IADD3.X R66, PT, PT, R66, R2, RZ, P2, !PT ;  /* 0x0000000242427210 */ /* 0x004fe200017fe4ff */
[----:B---3--:R-:W-:-:S04]  /*79ac0*/  IMAD.X R61, R61, 0x1, R2, P3 ;  /* 0x000000013d3d7824 */ /* 0x008fc800018e0602 */
[----:B------:R2:W-:Y:S04]  /*79ad0*/  STL [R1+0x24c8], R66 ;  /* 0x0024c84201007387 */ /* 0x0005e80000100800 */
[----:B------:R-:W-:Y:S04]  /*79ae0*/  STL [R1+0x2534], R60 ;  /* 0x0025343c01007387 */ /* 0x000fe80000100800 */
[----:B------:R-:W3:Y:S04]  /*79af0*/  LDL.LU R68, [R1+0x25b0] ;  /* 0x0025b00001447983 */ /* 0x000ee80000300800 */
[----:B------:R2:W-:Y:S04]  /*79b00*/  STL [R1+0x2530], R61 ;  /* 0x0025303d01007387 */ /* 0x0005e80000100800 */
[----:B------:R-:W3:Y:S01]  /*79b10*/  LDL.LU R69, [R1+0x25b8] ;  /* 0x0025b80001457983 */ /* 0x000ee20000300800 */
[----:B------:R-:W-:Y:S01]  /*79b20*/  USEL UR9, URZ, 0x4, !UP1 ;  /* 0x00000004ff097887 */ /* 0x000fe2000c800000 */
[----:B-1----:R-:W-:-:S02]  /*79b30*/  IMAD.MOV.U32 R58, RZ, RZ, R62 ;  /* 0x000000ffff3a7224 */ /* 0x002fc400078e003e */
[----:B------:R-:W-:Y:S01]  /*79b40*/  IMAD.MOV.U32 R59, RZ, RZ, R66 ;  /* 0x000000ffff3b7224 */ /* 0x000fe200078e0042 */
[----:B------:R-:W-:Y:S01]  /*79b50*/  USEL UR9, UR9, URZ, !UP0 ;  /* 0x000000ff09097287 */ /* 0x000fe2000c000000 */
[----:B--2---:R-:W2:Y:S04]  /*79b60*/  LDL.LU R66, [R1+0x25c0] ;  /* 0x0025c00001427983 */ /* 0x004ea80000300800 */
[----:B------:R1:W-:Y:S01]  /*79b70*/  LDGSTS.E [R56+0x26980], desc[UR76][R58.64], P0 ;  /* 0x269800003a387fae */ /* 0x0003e200081a104c */
[----:B------:R-:W-:Y:S02]  /*79b80*/  ISETP.NE.U32.AND P1, PT, RZ, UR9, PT ;  /* 0x00000009ff007c0c */ /* 0x000fe4000bf25070 */
[----:B------:R-:W-:Y:S01]  /*79b90*/  IADD3 R72, P0, PT, R72, R63, RZ ;  /* 0x0000003f48487210 */ /* 0x000fe20007f1e0ff */
[----:B-1----:R-:W-:-:S02]  /*79ba0*/  IMAD.MOV.U32 R59, RZ, RZ, R61 ;  /* 0x000000ffff3b7224 */ /* 0x002fc400078e003d */
[----:B------:R-:W2:Y:S01]  /*79bb0*/  LDL.LU R61, [R1+0x25c4] ;  /* 0x0025c400013d7983 */ /* 0x000ea20000300800 */
[----:B------:R-:W-:-:S03]  /*79bc0*/  MOV R58, R60 ;  /* 0x0000003c003a7202 */ /* 0x000fc60000000f00 */
[----:B------:R-:W2:Y:S04]  /*79bd0*/  LDL.LU R62, [R1+0x25c8] ;  /* 0x0025c800013e7983 */ /* 0x000ea80000300800 */
[----:B------:R-:W2:Y:S01]  /*79be0*/  LDL.LU R60, [R1+0x25cc] ;  /* 0x0025cc00013c7983 */ /* 0x000ea20000300800 */
[--C-:B------:R-:W-:Y:S01]  /*79bf0*/  IMAD.X R73, R73, 0x1, R2.reuse, P0 ;  /* 0x0000000149497824 */ /* 0x100fe200000e0602 */
[-C--:B------:R-:W-:Y:S02]  /*79c00*/  IADD3 R70, P2, PT, R70, R63.reuse, RZ ;  /* 0x0000003f46467210 */ /* 0x080fe40007f5e0ff */
[----:B------:R1:W-:Y:S01]  /*79c10*/  LDGSTS.E [R56+0x27000], desc[UR76][R58.64], P1 ;  /* 0x270000003a387fae */ /* 0x0003e200089a104c */
[----:B----4-:R-:W-:Y:S02]  /*79c20*/  IADD3 R57, P0, PT, R57, R63, RZ ;  /* 0x0000003f39397210 */ /* 0x010fe40007f1e0ff */
[----:B------:R-:W-:Y:S01]  /*79c30*/  IMAD.X R71, R71, 0x1, R2, P2 ;  /* 0x0000000147477824 */ /* 0x000fe200010e0602 */
[----:B-1----:R-:W-:Y:S01]  /*79c40*/  MOV R58, R72 ;  /* 0x00000048003a7202 */ /* 0x002fe20000000f00 */
[----:B------:R-:W-:-:S05]  /*79c50*/  IMAD.MOV.U32 R59, RZ, RZ, R73 ;  /* 0x000000ffff3b7224 */ /* 0x000fca00078e0049 */
[----:B------:R1:W-:Y:S04]  /*79c60*/  LDGSTS.E [R56+0x27080], desc[UR76][R58.64], P1 ;  /* 0x270800003a387fae */ /* 0x0003e800089a104c */
[----:B------:R-:W-:Y:S04]  /*79c70*/  STL [R1+0x253c], R72 ;  /* 0x00253c4801007387 */ /* 0x000fe80000100800 */
[----:B------:R-:W-:Y:S04]  /*79c80*/  STL [R1+0x2538], R73 ;  /* 0x0025384901007387 */ /* 0x000fe80000100800 */
[----:B------:R-:W-:Y:S01]  /*79c90*/  STL [R1+0x2544], R70 ;  /* 0x0025444601007387 */ /* 0x000fe20000100800 */
[----:B-1----:R-:W-:-:S02]  /*79ca0*/  IMAD.MOV.U32 R58, RZ, RZ, R70 ;  /* 0x000000ffff3a7224 */ /* 0x002fc400078e0046 */
[----:B------:R-:W-:Y:S01]  /*79cb0*/  IMAD.MOV.U32 R59, RZ, RZ, R71 ;  /* 0x000000ffff3b7224 */ /* 0x000fe200078e0047 */
[----:B------:R-:W-:-:S04]  /*79cc0*/  IADD3.X R64, PT, PT, R64, R2, RZ, P0, !PT ;  /* 0x0000000240407210 */ /* 0x000fc800007fe4ff */
[----:B------:R1:W-:Y:S04]  /*79cd0*/  LDGSTS.E [R56+0x27100], desc[UR76][R58.64], P1 ;  /* 0x271000003a387fae */ /* 0x0003e800089a104c */
[----:B------:R4:W-:Y:S04]  /*79ce0*/  STL [R1+0x2540], R71 ;  /* 0x0025404701007387 */ /* 0x0009e80000100800 */
[----:B------:R-:W-:Y:S04]  /*79cf0*/  STL [R1+0x254c], R57 ;  /* 0x00254c3901007387 */ /* 0x000fe80000100800 */
[----:B------:R1:W-:Y:S01]  /*79d00*/  STL [R1+0x2548], R64 ;  /* 0x0025484001007387 */ /* 0x0003e20000100800 */
[----:B------:R-:W-:-:S03]  /*79d10*/  IADD3 R67, P2, PT, R67, R63, RZ ;  /* 0x0000003f43437210 */ /* 0x000fc60007f5e0ff */
[----:B----4-:R-:W4:Y:S01]  /*79d20*/  LDL.LU R71, [R1+0x2f10] ;  /* 0x002f100001477983 */ /* 0x010f220000300800 */
[----:B-1----:R-:W-:Y:S02]  /*79d30*/  IMAD.MOV.U32 R58, RZ, RZ, R57 ;  /* 0x000000ffff3a7224 */ /* 0x002fe400078e0039 */
[----:B------:R-:W-:Y:S01]  /*79d40*/  IMAD.MOV.U32 R59, RZ, RZ, R64 ;  /* 0x000000ffff3b7224 */ /* 0x000fe200078e0040 */
[----:B------:R-:W4:Y:S04]  /*79d50*/  LDL.LU R70, [R1+0x2f38] ;  /* 0x002f380001467983 */ /* 0x000f280000300800 */
[----:B------:R-:W4:Y:S04]  /*79d60*/  LDL.LU R64, [R1+0x2f14] ;  /* 0x002f140001407983 */ /* 0x000f280000300800 */
[----:B------:R1:W-:Y:S01]  /*79d70*/  LDGSTS.E [R56+0x27180], desc[UR76][R58.64], P1 ;  /* 0x271800003a387fae */ /* 0x0003e200089a104c */
[----:B------:R-:W-:-:S03]  /*79d80*/  IADD3 R65, P1, PT, R65, R63, RZ ;  /* 0x0000003f41417210 */ /* 0x000fc60007f3e0ff */
[----:B------:R-:W4:Y:S04]  /*79d90*/  LDL.LU R57, [R1+0x2f0c] ;  /* 0x002f0c0001397983 */ /* 0x000f280000300800 */
[----:B------:R-:W-:Y:S01]  /*79da0*/  STL [R1+0x25b4], R65 ;  /* 0x0025b44101007387 */ /* 0x000fe20000100800 */
[----:B-1----:R-:W-:Y:S02]  /*79db0*/  IMAD.MOV.U32 R58, RZ, RZ, R65 ;  /* 0x000000ffff3a7224 */ /* 0x002fe400078e0041 */
[----:B---3--:R-:W-:Y:S01]  /*79dc0*/  IMAD.X R68, R68, 0x1, R2, P1 ;  /* 0x0000000144447824 */ /* 0x008fe200008e0602 */
[----:B------:R-:W-:-:S03]  /*79dd0*/  IADD3.X R69, PT, PT, R69, R2, RZ, P2, !PT ;  /* 0x0000000245457210 */ /* 0x000fc600017fe4ff */
[----:B------:R-:W-:Y:S01]  /*79de0*/  IMAD.MOV.U32 R59, RZ, RZ, R68 ;  /* 0x000000ffff3b7224 */ /* 0x000fe200078e0044 */
[----:B------:R1:W-:Y:S04]  /*79df0*/  STL [R1+0x25b0], R68 ;  /* 0x0025b04401007387 */ /* 0x0003e80000100800 */
[----:B------:R-:W-:Y:S04]  /*79e00*/  STL [R1+0x25bc], R67 ;  /* 0x0025bc4301007387 */ /* 0x000fe80000100800 */
[----:B-1----:R-:W3:Y:S04]  /*79e10*/  LDL.LU R68, [R1+0x2f08] ;  /* 0x002f080001447983 */ /* 0x002ee80000300800 */
[----:B------:R-:W-:Y:S04]  /*79e20*/  STL [R1+0x25b8], R69 ;  /* 0x0025b84501007387 */ /* 0x000fe80000100800 */
[----:B------:R-:W3:Y:S01]  /*79e30*/  LDL.LU R65, [R1+0x2f00] ;  /* 0x002f000001417983 */ /* 0x000ee20000300800 */
[----:B------:R-:W-:-:S04]  /*79e40*/  UISETP.GT.AND UP1, UPT, UR10, 0x3c, UPT ;  /* 0x0000003c0a00788c */ /* 0x000fc8000bf24270 */
[----:B------:R-:W-:-:S04]  /*79e50*/  USEL UR9, URZ, 0x4, !UP1 ;  /* 0x00000004ff097887 */ /* 0x000fc8000c800000 */
[----:B------:R-:W-:-:S06]  /*79e60*/  USEL UR9, UR9, URZ, !UP0 ;  /* 0x000000ff09097287 */ /* 0x000fcc000c000000 */
[----:B------:R-:W-:Y:S02]  /*79e70*/  ISETP.NE.U32.AND P0, PT, RZ, UR9, PT ;  /* 0x00000009ff007c0c */ /* 0x000fe4000bf05070 */
[-C--:B--2---:R-:W-:Y:S02]  /*79e80*/  IADD3 R61, P1, PT, R61, R63.reuse, RZ ;  /* 0x0000003f3d3d7210 */ /* 0x084fe40007f3e0ff */
[----:B------:R-:W-:-:S03]  /*79e90*/  IADD3 R60, P2, PT, R60, R63, RZ ;  /* 0x0000003f3c3c7210 */ /* 0x000fc60007f5e0ff */
[--C-:B------:R-:W-:Y:S01]  /*79ea0*/  IMAD.X R66, R66, 0x1, R2.reuse, P1 ;  /* 0x0000000142427824 */ /* 0x100fe200008e0602 */
[----:B------:R1:W-:Y:S05]  /*79eb0*/  STL [R1+0x25c4], R61 ;  /* 0x0025c43d01007387 */ /* 0x0003ea0000100800 */
[----:B------:R2:W-:Y:S04]  /*79ec0*/  LDGSTS.E [R56+0x27800], desc[UR76][R58.64], P0 ;  /* 0x278000003a387fae */ /* 0x0005e800081a104c */
[----:B------:R-:W-:Y:S01]  /*79ed0*/  STL [R1+0x25c0], R66 ;  /* 0x0025c04201007387 */ /* 0x000fe20000100800 */
[----:B------:R-:W-:-:S03]  /*79ee0*/  IMAD.X R62, R62, 0x1, R2, P2 ;  /* 0x000000013e3e7824 */ /* 0x000fc600010e0602 */
[----:B------:R-:W-:Y:S01]  /*79ef0*/  STL [R1+0x25cc], R60 ;  /* 0x0025cc3c01007387 */ /* 0x000fe20000100800 */
[----:B--2---:R-:W-:Y:S01]  /*79f00*/  IMAD.MOV.U32 R58, RZ, RZ, R67 ;  /* 0x000000ffff3a7224 */ /* 0x004fe200078e0043 */
[----:B------:R-:W-:-:S05]  /*79f10*/  MOV R59, R69 ;  /* 0x00000045003b7202 */ /* 0x000fca0000000f00 */
[----:B------:R2:W-:Y:S01]  /*79f20*/  LDGSTS.E [R56+0x27880], desc[UR76][R58.64], P0 ;  /* 0x278800003a387fae */ /* 0x0005e200081a104c */
[----:B------:R-:W-:Y:S01]  /*79f30*/  UISETP.GT.AND UP1, UPT, UR10, 0x1, UPT ;  /* 0x000000010a00788c */ /* 0x000fe2000bf24270 */
[----:B--2---:R-:W-:Y:S01]  /*79f40*/  IMAD.MOV.U32 R58, RZ, RZ, R61 ;  /* 0x000000ffff3a7224 */ /* 0x004fe200078e003d */
[----:B------:R-:W-:Y:S01]  /*79f50*/  MOV R59, R66 ;  /* 0x00000042003b7202 */ /* 0x000fe20000000f00 */
[----:B-1----:R-:W2:Y:S04]  /*79f60*/  LDL.LU R61, [R1+0x2f04] ;  /* 0x002f0400013d7983 */ /* 0x002ea80000300800 */
[----:B------:R1:W-:Y:S04]  /*79f70*/  STL [R1+0x25c8], R62 ;  /* 0x0025c83e01007387 */ /* 0x0003e80000100800 */
[----:B------:R1:W-:Y:S01]  /*79f80*/  LDGSTS.E [R56+0x27900], desc[UR76][R58.64], P0 ;  /* 0x279000003a387fae */ /* 0x0003e200081a104c */
[----:B------:R-:W-:Y:S01]  /*79f90*/  USEL UR9, URZ, 0x4, !UP1 ;  /* 0x00000004ff097887 */ /* 0x000fe2000c800000 */
[----:B-1----:R-:W-:-:S02]  /*79fa0*/  IMAD.MOV.U32 R59, RZ, RZ, R62 ;  /* 0x000000ffff3b7224 */ /* 0x002fc400078e003e */
[----:B------:R-:W2:Y:S01]  /*79fb0*/  LDL.LU R62, [R1+0x2ef8] ;  /* 0x002ef800013e7983 */ /* 0x000ea20000300800 */
[----:B------:R-:W-:Y:S01]  /*79fc0*/  IMAD.MOV.U32 R58, RZ, RZ, R60 ;  /* 0x000000ffff3a7224 */ /* 0x000fe200078e003c */
[----:B------:R-:W-:Y:S02]  /*79fd0*/  USEL UR9, UR9, URZ, !UP0 ;  /* 0x000000ff09097287 */ /* 0x000fe4000c000000 */
[----:B------:R-:W2:Y:S04]  /*79fe0*/  LDL.LU R69, [R1+0x2e90] ;  /* 0x002e900001457983 */ /* 0x000ea80000300800 */
[----:B------:R-:W2:Y:S01]  /*79ff0*/  LDL.LU R66, [R1+0x2ebc] ;  /* 0x002ebc0001427983 */ /* 0x000ea20000300800 */
[----:B----4-:R-:W-:-:S03]  /*7a000*/  IADD3 R70, P1, PT, R70, R63, RZ ;  /* 0x0000003f46467210 */ /* 0x010fc60007f3e0ff */
[----:B------:R1:W-:Y:S04]  /*7a010*/  LDGSTS.E [R56+0x27980], desc[UR76][R58.64], P0 ;  /* 0x279800003a387fae */ /* 0x0003e800081a104c */
[----:B------:R-:W4:Y:S01]  /*7a020*/  LDL.LU R67, [R1+0x2e88] ;  /* 0x002e880001437983 */ /* 0x000f220000300800 */
[----:B------:R-:W-:-:S03]  /*7a030*/  ISETP.NE.U32.AND P0, PT, RZ, UR9, PT ;  /* 0x00000009ff007c0c */ /* 0x000fc6000bf05070 */
[----:B------:R-:W4:Y:S01]  /*7a040*/  LDL.LU R60, [R1+0x2e94] ;  /* 0x002e9400013c7983 */ /* 0x000f220000300800 */
[----:B------:R-:W-:Y:S01]  /*7a050*/  IMAD.X R71, R71, 0x1, R2, P1 ;  /* 0x0000000147477824 */ /* 0x000fe200008e0602 */
[----:B------:R-:W-:Y:S02]  /*7a060*/  LOP3.LUT R137, R133, 0x20, RZ, 0x3c, !PT ;  /* 0x0000002085897812 */ /* 0x000fe400078e3cff */
[-C--:B------:R-:W-:Y:S02]  /*7a070*/  IADD3 R64, P1, PT, R64, R63.reuse, RZ ;  /* 0x0000003f40407210 */ /* 0x080fe40007f3e0ff */
[----:B------:R-:W-:Y:S01]  /*7a080*/  IADD3 R57, P2, PT, R57, R63, RZ ;  /* 0x0000003f39397210 */ /* 0x000fe20007f5e0ff */
[----:B------:R-:W-:Y:S01]  /*7a090*/  STL [R1+0x2f38], R70 ;  /* 0x002f384601007387 */ /* 0x000fe20000100800 */
[----:B-1----:R-:W-:Y:S01]  /*7a0a0*/  IADD3 R56, PT, PT, R137, UR11, RZ ;  /* 0x0000000b89387c10 */ /* 0x002fe2000fffe0ff */
[----:B------:R-:W-:Y:S02]  /*7a0b0*/  IMAD.MOV.U32 R58, RZ, RZ, R70 ;  /* 0x000000ffff3a7224 */ /* 0x000fe400078e0046 */
[----:B------:R-:W-:Y:S01]  /*7a0c0*/  IMAD.MOV.U32 R59, RZ, RZ, R71 ;  /* 0x000000ffff3b7224 */ /* 0x000fe200078e0047 */
[----:B------:R-:W-:Y:S04]  /*7a0d0*/  STL [R1+0x2f10], R71 ;  /* 0x002f104701007387 */ /* 0x000fe80000100800 */
[----:B------:R1:W-:Y:S04]  /*7a0e0*/  STL [R1+0x2f14], R64 ;  /* 0x002f144001007387 */ /* 0x0003e80000100800 */
[----:B------:R1:W-:Y:S02]  /*7a0f0*/  LDGSTS.E [R56+0x20200], desc[UR76][R58.64], P0 ;  /* 0x202000003a387fae */ /* 0x0003e400081a104c */
[----:B-1----:R-:W-:-:S02]  /*7a100*/  IMAD.MOV.U32 R58, RZ, RZ, R64 ;  /* 0x000000ffff3a7224 */ /* 0x002fc400078e0040 */
[----:B---3--:R-:W-:Y:S01]  /*7a110*/  IMAD.X R68, R68, 0x1, R2, P1 ;  /* 0x0000000144447824 */ /* 0x008fe200008e0602 */
[----:B------:R-:W-:-:S03]  /*7a120*/  IADD3.X R65, PT, PT, R65, R2, RZ, P2, !PT ;  /* 0x0000000241417210 */ /* 0x000fc600017fe4ff */
[----:B------:R-:W-:Y:S01]  /*7a130*/  IMAD.MOV.U32 R59, RZ, RZ, R68 ;  /* 0x000000ffff3b7224 */ /* 0x000fe200078e0044 */
[----:B------:R-:W-:Y:S04]  /*7a140*/  STL [R1+0x2f08], R68 ;  /* 0x002f084401007387 */ /* 0x000fe80000100800 */
[----:B------:R-:W-:Y:S04]  /*7a150*/  STL [R1+0x2f0c], R57 ;  /* 0x002f0c3901007387 */ /* 0x000fe80000100800 */
[----:B------:R-:W3:Y:S04]  /*7a160*/  LDL.LU R64, [R1+0x2e8c] ;  /* 0x002e8c0001407983 */ /* 0x000ee80000300800 */
[----:B------:R1:W-:Y:S04]  /*7a170*/  STL [R1+0x2f00], R65 ;  /* 0x002f004101007387 */ /* 0x0003e80000100800 */
[----:B------:R1:W-:Y:S02]  /*7a180*/  LDGSTS.E [R56+0x20280], desc[UR76][R58.64], P0 ;  /* 0x202800003a387fae */ /* 0x0003e400081a104c */
[----:B-1----:R-:W-:-:S02]  /*7a190*/  MOV R59, R65 ;  /* 0x00000041003b7202 */ /* 0x002fc40000000f00 */
[----:B------:R-:W3:Y:S04]  /*7a1a0*/  LDL.LU R65, [R1+0x2e80] ;  /* 0x002e800001417983 */ /* 0x000ee80000300800 */
[----:B------:R-:W3:Y:S01]  /*7a1b0*/  LDL.LU R68, [R1+0x2e84] ;  /* 0x002e840001447983 */ /* 0x000ee20000300800 */
[----:B------:R-:W-:-:S03]  /*7a1c0*/  IMAD.MOV.U32 R58, RZ, RZ, R57 ;  /* 0x000000ffff3a7224 */ /* 0x000fc600078e0039 */
[----:B------:R-:W3:Y:S01]  /*7a1d0*/  LDL.LU R57, [R1+0x2e20] ;  /* 0x002e200001397983 */ /* 0x000ee20000300800 */
[----:B------:R-:W-:-:S03]  /*7a1e0*/  UISETP.GT.AND UP1, UPT, UR10, 0x5, UPT ;  /* 0x000000050a00788c */ /* 0x000fc6000bf24270 */
[----:B------:R1:W-:Y:S01]  /*7a1f0*/  LDGSTS.E [R56+0x20300], desc[UR76][R58.64], P0 ;  /* 0x203000003a387fae */ /* 0x0003e200081a104c */
[----:B------:R-:W-:-:S04]  /*7a200*/  USEL UR9, URZ, 0x4, !UP1 ;  /* 0x00000004ff097887 */ /* 0x000fc8000c800000 */
[----:B------:R-:W-:Y:S01]  /*7a210*/  USEL UR9, UR9, URZ, !UP0 ;  /* 0x000000ff09097287 */ /* 0x000fe2000c000000 */
[----:B--2---:R-:W-:-:S05]  /*7a220*/  IADD3 R61, P1, PT, R61, R63, RZ ;  /* 0x0000003f3d3d7210 */ /* 0x004fca0007f3e0ff */
[----:B------:R-:W-:Y:S01]  /*7a230*/  STL [R1+0x2f04], R61 ;  /* 0x002f043d01007387 */ /* 0x000fe20000100800 */
[----:B------:R-:W-:-:S05]  /*7a240*/  IMAD.X R62, R62, 0x1, R2, P1 ;  /* 0x000000013e3e7824 */ /* 0x000fca00008e0602 */
[----:B------:R2:W-:Y:S04]  /*7a250*/  STL [R1+0x2ef8], R62 ;  /* 0x002ef83e01007387 */ /* 0x0005e80000100800 */
[----:B------:R-:W3:Y:S01]  /*7a260*/  LDL.LU R70, [R1+0x2e78] ;  /* 0x002e780001467983 */ /* 0x000ee20000300800 */
[----:B------:R-:W-:Y:S01]  /*7a270*/  IADD3 R66, P1, PT, R66, R63, RZ ;  /* 0x0000003f42427210 */ /* 0x000fe20007f3e0ff */
[----:B-1----:R-:W-:Y:S02]  /*7a280*/  IMAD.MOV.U32 R58, RZ, RZ, R61 ;  /* 0x000000ffff3a7224 */ /* 0x002fe400078e003d */
[----:B------:R-:W-:Y:S01]  /*7a290*/  IMAD.MOV.U32 R59, RZ, RZ, R62 ;  /* 0x000000ffff3b7224 */ /* 0x000fe200078e003e */
[----:B------:R-:W3:Y:S01]  /*7a2a0*/  LDL.LU R71, [R1+0x2e1c] ;  /* 0x002e1c0001477983 */ /* 0x000ee20000300800 */
[----:B------:R-:W-:-:S02]  /*7a2b0*/  IADD3.X R69, PT, PT, R69, R2, RZ, P1, !PT ;  /* 0x0000000245457210 */ /* 0x000fc40000ffe4ff */
[----:B----4-:R-:W-:Y:S01]  /*7a2c0*/  IADD3 R60, P2, PT, R60, R63, RZ ;  /* 0x0000003f3c3c7210 */ /* 0x010fe20007f5e0ff */
[----:B------:R1:W-:Y:S04]  /*7a2d0*/  LDGSTS.E [R56+0x20380], desc[UR76][R58.64], P0 ;  /* 0x203800003a387fae */ /* 0x0003e800081a104c */
[----:B--2---:R-:W2:Y:S04]  /*7a2e0*/  LDL.LU R62, [R1+0x2e28] ;  /* 0x002e2800013e7983 */ /* 0x004ea80000300800 */
[----:B------:R-:W4:Y:S04]  /*7a2f0*/  LDL.LU R61, [R1+0x2e30] ;  /* 0x002e3000013d7983 */ /* 0x000f280000300800 */
[----:B------:R-:W-:Y:S04]  /*7a300*/  STL [R1+0x2ebc], R66 ;  /* 0x002ebc4201007387 */ /* 0x000fe80000100800 */
[----:B------:R1:W-:Y:S01]  /*7a310*/  STL [R1+0x2e90], R69 ;  /* 0x002e904501007387 */ /* 0x0003e20000100800 */
[----:B------:R-:W-:-:S03]  /*7a320*/  ISETP.NE.U32.AND P0, PT, RZ, UR9, PT ;  /* 0x00000009ff007c0c */ /* 0x000fc6000bf05070 */
[----:B------:R1:W-:Y:S02]  /*7a330*/  STL [R1+0x2e94], R60 ;  /* 0x002e943c01007387 */ /* 0x0003e40000100800 */
[----:B-1----:R-:W-:Y:S02]  /*7a340*/  IMAD.MOV.U32 R59, RZ, RZ, R69 ;  /* 0x000000ffff3b7224 */ /* 0x002fe400078e0045 */
[----:B------:R-:W4:Y:S01]  /*7a350*/  LDL.LU R69, [R1+0x2e24] ;  /* 0x002e240001457983 */ /* 0x000f220000300800 */
[----:B------:R-:W-:Y:S02]  /*7a360*/  IMAD.MOV.U32 R58, RZ, RZ, R66 ;  /* 0x000000ffff3a7224 */ /* 0x000fe400078e0042 */
[----:B------:R-:W-:-:S03]  /*7a370*/  IMAD.X R67, R67, 0x1, R2, P2 ;  /* 0x0000000143437824 */ /* 0x000fc600010e0602 */
[----:B------:R1:W-:Y:S04]  /*7a380*/  LDGSTS.E [R56+0x20a00], desc[UR76][R58.64], P0 ;  /* 0x20a000003a387fae */ /* 0x0003e800081a104c */
[----:B------:R-:W-:Y:S04]  /*7a390*/  STL [R1+0x2e88], R67 ;  /* 0x002e884301007387 */ /* 0x000fe80000100800 */
[----:B------:R-:W4:Y:S01]  /*7a3a0*/  LDL.LU R66, [R1+0x2e2c] ;  /* 0x002e2c0001427983 */ /* 0x000f220000300800 */
[----:B-1----:R-:W-:Y:S01]  /*7a3b0*/  MOV R58, R60 ;  /* 0x0000003c003a7202 */ /* 0x002fe20000000f00 */
[----:B------:R-:W-:-:S02]  /*7a3c0*/  IMAD.MOV.U32 R59, RZ, RZ, R67 ;  /* 0x000000ffff3b7224 */ /* 0x000fc400078e0043 */
[----:B------:R-:W4:Y:S04]  /*7a3d0*/  LDL.LU R60, [R1+0x2e38] ;  /* 0x002e3800013c7983 */ /* 0x000f280000300800 */
[----:B------:R1:W-:Y:S01]  /*7a3e0*/  LDGSTS.E [R56+0x20a80], desc[UR76][R58.64], P0 ;  /* 0x20a800003a387fae */ /* 0x0003e200081a104c */
[----:B---3--:R-:W-:-:S05]  /*7a3f0*/  IADD3 R64, P1, PT, R64, R63, RZ ;  /* 0x0000003f40407210 */ /* 0x008fca0007f3e0ff */
[----:B------:R-:W-:Y:S01]  /*7a400*/  STL [R1+0x2e8c], R64 ;  /* 0x002e8c4001007387 */ /* 0x000fe20000100800 */
[----:B------:R-:W-:-:S05]  /*7a410*/  IMAD.X R65, R65, 0x1, R2, P1 ;  /* 0x0000000141417824 */ /* 0x000fca00008e0602 */
[----:B------:R3:W-:Y:S01]  /*7a420*/  STL [R1+0x2e80], R65 ;  /* 0x002e804101007387 */ /* 0x0007e20000100800 */
[----:B-1----:R-:W-:-:S03]  /*7a430*/  MOV R59, R65 ;  /* 0x00000041003b7202 */ /* 0x002fc60000000f00 */
[----:B---3--:R-:W3:Y:S01]  /*7a440*/  LDL.LU R65, [R1+0x2e34] ;  /* 0x002e340001417983 */ /* 0x008ee20000300800 */
[----:B------:R-:W-:Y:S01]  /*7a450*/  UISETP.GT.AND UP1, UPT, UR10, 0x9, UPT ;  /* 0x000000090a00788c */ /* 0x000fe2000bf24270 */
[-C--:B------:R-:W-:Y:S01]  /*7a460*/  IADD3 R68, P2, PT, R68, R63.reuse, RZ ;  /* 0x0000003f44447210 */ /* 0x080fe20007f5e0ff */
[----:B------:R-:W-:Y:S01]  /*7a470*/  IMAD.MOV.U32 R58, RZ, RZ, R64 ;  /* 0x000000ffff3a7224 */ /* 0x000fe200078e0040 */
[----:B------:R-:W-:Y:S01]  /*7a480*/  IADD3 R57, P3, PT, R57, R63, RZ ;  /* 0x0000003f39397210 */ /* 0x000fe20007f7e0ff */
[----:B------:R-:W-:Y:S01]  /*7a490*/  USEL UR9, URZ, 0x4, !UP1 ;  /* 0x00000004ff097887 */ /* 0x000fe2000c800000 */
[----:B------:R-:W3:Y:S04]  /*7a4a0*/  LDL.LU R67, [R1+0x2da0] ;  /* 0x002da00001437983 */ /* 0x000ee80000300800 */
[----:B------:R1:W-:Y:S04]  /*7a4b0*/  LDGSTS.E [R56+0x20b00], desc[UR76][R58.64], P0 ;  /* 0x20b000003a387fae */ /* 0x0003e800081a104c */
[----:B------:R-:W3:Y:S01]  /*7a4c0*/  LDL.LU R64, [R1+0x2da8] ;  /* 0x002da80001407983 */ /* 0x000ee20000300800 */
[----:B------:R-:W-:-:S03]  /*7a4d0*/  USEL UR9, UR9, URZ, !UP0 ;  /* 0x000000ff09097287 */ /* 0x000fc6000c000000 */
[----:B------:R1:W-:Y:S03]  /*7a4e0*/  STL [R1+0x2e84], R68 ;  /* 0x002e844401007387 */ /* 0x0003e60000100800 */
[----:B------:R-:W-:Y:S01]  /*7a4f0*/  ISETP.NE.U32.AND P1, PT, RZ, UR9, PT ;  /* 0x00000009ff007c0c */ /* 0x000fe2000bf25070 */
[----:B-1----:R-:W-:Y:S02]  /*7a500*/  IMAD.MOV.U32 R58, RZ, RZ, R68 ;  /* 0x000000ffff3a7224 */ /* 0x002fe400078e0044 */
[----:B------:R-:W-:-:S05]  /*7a510*/  IMAD.X R70, R70, 0x1, R2, P2 ;  /* 0x0000000146467824 */ /* 0x000fca00010e0602 */
[----:B------:R-:W-:Y:S01]  /*7a520*/  MOV R59, R70 ;  /* 0x00000046003b7202 */ /* 0x000fe20000000f00 */
[----:B------:R1:W-:Y:S04]  /*7a530*/  STL [R1+0x2e78], R70 ;  /* 0x002e784601007387 */ /* 0x0003e80000100800 */
[----:B------:R1:W-:Y:S01]  /*7a540*/  STL [R1+0x2e20], R57 ;  /* 0x002e203901007387 */ /* 0x0003e20000100800 */
[----:B------:R-:W-:-:S03]  /*7a550*/  IMAD.X R71, R71, 0x1, R2, P3 ;  /* 0x0000000147477824 */ /* 0x000fc600018e0602 */
[----:B------:R-:W3:Y:S04]  /*7a560*/  LDL.LU R68, [R1+0x2d9c] ;  /* 0x002d9c0001447983 */ /* 0x000ee80000300800 */
[----:B------:R4:W-:Y:S01]  /*7a570*/  LDGSTS.E [R56+0x20b80], desc[UR76][R58.64], P0 ;  /* 0x20b800003a387fae */ /* 0x0009e200081a104c */
[----:B--2---:R-:W-:-:S03]  /*7a580*/  IADD3 R62, P0, PT, R62, R63, RZ ;  /* 0x0000003f3e3e7210 */ /* 0x004fc60007f1e0ff */
[----:B------:R-:W-:Y:S01]  /*7a590*/  STL [R1+0x2e1c], R71 ;  /* 0x002e1c4701007387 */ /* 0x000fe20000100800 */
[----:B----4-:R-:W-:-:S03]  /*7a5a0*/  IADD3 R61, P2, PT, R61, R63, RZ ;  /* 0x0000003f3d3d7210 */ /* 0x010fc60007f5e0ff */
[----:B-1----:R-:W2:Y:S01]  /*7a5b0*/  LDL.LU R70, [R1+0x2da4] ;  /* 0x002da40001467983 */ /* 0x002ea20000300800 */
[----:B------:R-:W-:Y:S02]  /*7a5c0*/  IMAD.MOV.U32 R58, RZ, RZ, R57 ;  /* 0x000000ffff3a7224 */ /* 0x000fe400078e0039 */
[----:B------:R-:W-:Y:S02]  /*7a5d0*/  IMAD.MOV.U32 R59, RZ, RZ, R71 ;  /* 0x000000ffff3b7224 */ /* 0x000fe400078e0047 */
[----:B------:R-:W-:Y:S01]  /*7a5e0*/  IMAD.X R69, R69, 0x1, R2, P0 ;  /* 0x0000000145457824 */ /* 0x000fe200000e0602 */
[----:B------:R-:W4:Y:S04]  /*7a5f0*/  LDL.LU R57, [R1+0x2db0] ;  /* 0x002db00001397983 */ /* 0x000f280000300800 */
[----:B------:R1:W-:Y:S04]  /*7a600*/  STL [R1+0x2e28], R62 ;  /* 0x002e283e01007387 */ /* 0x0003e80000100800 */
[----:B------:R1:W-:Y:S04]  /*7a610*/  LDGSTS.E [R56+0x21200], desc[UR76][R58.64], P1 ;  /* 0x212000003a387fae */ /* 0x0003e800089a104c */
[----:B------:R-:W-:Y:S04]  /*7a620*/  STL [R1+0x2e24], R69 ;  /* 0x002e244501007387 */ /* 0x000fe80000100800 */
[----:B------:R-:W-:Y:S01]  /*7a630*/  STL [R1+0x2e30], R61 ;  /* 0x002e303d01007387 */ /* 0x000fe20000100800 */
[----:B------:R-:W-:Y:S01]  /*7a640*/  IADD3.X R66, PT, PT, R66, R2, RZ, P2, !PT ;  /* 0x0000000242427210 */ /* 0x000fe200017fe4ff */
[----:B-1----:R-:W-:-:S02]  /*7a650*/  IMAD.MOV.U32 R58, RZ, RZ, R62 ;  /* 0x000000ffff3a7224 */ /* 0x002fc400078e003e */
[----:B------:R-:W4:Y:S01]  /*7a660*/  LDL.LU R62, [R1+0x2dac] ;  /* 0x002dac00013e7983 */ /* 0x000f220000300800 */
[----:B------:R-:W-:Y:S01]  /*7a670*/  IMAD.MOV.U32 R59, RZ, RZ, R69 ;  /* 0x000000ffff3b7224 */ /* 0x000fe200078e0045 */
[----:B------:R-:W-:Y:S02]  /*7a680*/  IADD3 R60, P0, PT, R60, R63, RZ ;  /* 0x0000003f3c3c7210 */ /* 0x000fe40007f1e0ff */
[----:B------:R1:W-:Y:S04]  /*7a690*/  STL [R1+0x2e2c], R66 ;  /* 0x002e2c4201007387 */ /* 0x0003e80000100800 */
[----:B------:R1:W-:Y:S02]  /*7a6a0*/  LDGSTS.E [R56+0x21280], desc[UR76][R58.64], P1 ;  /* 0x212800003a387fae */ /* 0x0003e400089a104c */
[----:B-1----:R-:W-:Y:S01]  /*7a6b0*/  MOV R59, R66 ;  /* 0x00000042003b7202 */ /* 0x002fe20000000f00 */
[----:B------:R-:W-:Y:S01]  /*7a6c0*/  IMAD.MOV.U32 R58, RZ, RZ, R61 ;  /* 0x000000ffff3a7224 */ /* 0x000fe200078e003d */
[----:B------:R-:W4:Y:S04]  /*7a6d0*/  LDL.LU R66, [R1+0x2db8] ;  /* 0x002db80001427983 */ /* 0x000f280000300800 */
[----:B------:R-:W4:Y:S04]  /*7a6e0*/  LDL.LU R61, [R1+0x2d00] ;  /* 0x002d0000013d7983 */ /* 0x000f280000300800 */
[----:B------:R-:W-:Y:S01]  /*7a6f0*/  STL [R1+0x2e38], R60 ;  /* 0x002e383c01007387 */ /* 0x000fe20000100800 */
[----:B------:R-:W-:-:S03]  /*7a700*/  UISETP.GT.AND UP1, UPT, UR10, 0xd, UPT ;  /* 0x0000000d0a00788c */ /* 0x000fc6000bf24270 */
[----:B------:R1:W-:Y:S01]  /*7a710*/  LDGSTS.E [R56+0x21300], desc[UR76][R58.64], P1 ;  /* 0x213000003a387fae */ /* 0x0003e200089a104c */
[----:B---3--:R-:W-:-:S05]  /*7a720*/  IMAD.X R65, R65, 0x1, R2, P0 ;  /* 0x0000000141417824 */ /* 0x008fca00000e0602 */
        /* <DEDUP_REMOVED lines=8> */
[-C--:B------:R-:W-:Y:S02]  /*7a7b0*/  IADD3 R67, P1, PT, R67, R63.reuse, RZ ;  /* 0x0000003f43437210 */ /* 0x080fe40007f3e0ff */
[----:B------:R-:W-:Y:S02]  /*7a7c0*/  IADD3 R64, P2, PT, R64, R63, RZ ;  /* 0x0000003f40407210 */ /* 0x000fe40007f5e0ff */
[----:B------:R-:W-:Y:S01]  /*7a7d0*/  ISETP.NE.U32.AND P0, PT, RZ, UR9, PT ;  /* 0x00000009ff007c0c */ /* 0x000fe2000bf05070 */
[----:B---3--:R-:W3:Y:S04]  /*7a7e0*/  LDL.LU R65, [R1+0x2d08] ;  /* 0x002d080001417983 */ /* 0x008ee80000300800 */
[----:B------:R-:W3:Y:S04]  /*7a7f0*/  LDL.LU R60, [R1+0x2d10] ;  /* 0x002d1000013c7983 */ /* 0x000ee80000300800 */
[----:B------:R-:W-:Y:S01]  /*7a800*/  STL [R1+0x2da0], R67 ;  /* 0x002da04301007387 */ /* 0x000fe20000100800 */
[----:B-1----:R-:W-:Y:S01]  /*7a810*/  IMAD.MOV.U32 R58, RZ, RZ, R67 ;  /* 0x000000ffff3a7224 */ /* 0x002fe200078e0043 */
[----:B------:R-:W-:-:S05]  /*7a820*/  IADD3.X R68, PT, PT, R68, R2, RZ, P1, !PT ;  /* 0x0000000244447210 */ /* 0x000fca0000ffe4ff */
[----:B------:R1:W-:Y:S01]  /*7a830*/  STL [R1+0x2d9c], R68 ;  /* 0x002d9c4401007387 */ /* 0x0003e20000100800 */
[----:B------:R-:W-:-:S03]  /*7a840*/  IMAD.MOV.U32 R59, RZ, RZ, R68 ;  /* 0x000000ffff3b7224 */ /* 0x000fc600078e0044 */
[----:B------:R1:W-:Y:S01]  /*7a850*/  STL [R1+0x2da8], R64 ;  /* 0x002da84001007387 */ /* 0x0003e20000100800 */
[----:B--2---:R-:W-:-:S03]  /*7a860*/  IMAD.X R70, R70, 0x1, R2, P2 ;  /* 0x0000000146467824 */ /* 0x004fc600010e0602 */
[----:B------:R2:W-:Y:S04]  /*7a870*/  LDGSTS.E [R56+0x21a00], desc[UR76][R58.64], P0 ;  /* 0x21a000003a387fae */ /* 0x0005e800081a104c */
[----:B-1----:R-:W3:Y:S01]  /*7a880*/  LDL.LU R68, [R1+0x2d04] ;  /* 0x002d040001447983 */ /* 0x002ee20000300800 */
[----:B----4-:R-:W-:-:S03]  /*7a890*/  IADD3 R57, P1, PT, R57, R63, RZ ;  /* 0x0000003f39397210 */ /* 0x010fc60007f3e0ff */
[----:B------:R-:W-:Y:S04]  /*7a8a0*/  STL [R1+0x2da4], R70 ;  /* 0x002da44601007387 */ /* 0x000fe80000100800 */
[----:B------:R-:W4:Y:S01]  /*7a8b0*/  LDL.LU R67, [R1+0x2d0c] ;  /* 0x002d0c0001437983 */ /* 0x000f220000300800 */
[----:B--2---:R-:W-:Y:S01]  /*7a8c0*/  MOV R58, R64 ;  /* 0x00000040003a7202 */ /* 0x004fe20000000f00 */
[----:B------:R-:W-:Y:S02]  /*7a8d0*/  IMAD.MOV.U32 R59, RZ, RZ, R70 ;  /* 0x000000ffff3b7224 */ /* 0x000fe400078e0046 */
[----:B------:R1:W-:Y:S04]  /*7a8e0*/  STL [R1+0x2db0], R57 ;  /* 0x002db03901007387 */ /* 0x0003e80000100800 */
[----:B------:R2:W-:Y:S01]  /*7a8f0*/  LDGSTS.E [R56+0x21a80], desc[UR76][R58.64], P0 ;  /* 0x21a800003a387fae */ /* 0x0005e200081a104c */
[----:B------:R-:W-:-:S05]  /*7a900*/  IMAD.X R62, R62, 0x1, R2, P1 ;  /* 0x000000013e3e7824 */ /* 0x000fca00008e0602 */
[----:B------:R1:W-:Y:S04]  /*7a910*/  STL [R1+0x2dac], R62 ;  /* 0x002dac3e01007387 */ /* 0x0003e80000100800 */
[----:B------:R-:W4:Y:S01]  /*7a920*/  LDL.LU R64, [R1+0x2d14] ;  /* 0x002d140001407983 */ /* 0x000f220000300800 */
[----:B--2---:R-:W-:-:S03]  /*7a930*/  IMAD.MOV.U32 R58, RZ, RZ, R57 ;  /* 0x000000ffff3a7224 */ /* 0x004fc600078e0039 */
[----:B-1----:R-:W2:Y:S01]  /*7a940*/  LDL.LU R57, [R1+0x2d18] ;  /* 0x002d180001397983 */ /* 0x002ea20000300800 */
[----:B------:R-:W-:-:S03]  /*7a950*/  MOV R59, R62 ;  /* 0x0000003e003b7202 */ /* 0x000fc60000000f00 */
[----:B------:R-:W2:Y:S04]  /*7a960*/  LDL.LU R62, [R1+0x2c80] ;  /* 0x002c8000013e7983 */ /* 0x000ea80000300800 */
[----:B------:R-:W2:Y:S04]  /*7a970*/  LDL.LU R70, [R1+0x2c88] ;  /* 0x002c880001467983 */ /* 0x000ea80000300800 */
[----:B------:R1:W-:Y:S01]  /*7a980*/  LDGSTS.E [R56+0x21b00], desc[UR76][R58.64], P0 ;  /* 0x21b000003a387fae */ /* 0x0003e200081a104c */
[-C--:B------:R-:W-:Y:S02]  /*7a990*/  IADD3 R66, P2, PT, R66, R63.reuse, RZ ;  /* 0x0000003f42427210 */ /* 0x080fe40007f5e0ff */
[----:B------:R-:W-:-:S03]  /*7a9a0*/  IADD3 R61, P3, PT, R61, R63, RZ ;  /* 0x0000003f3d3d7210 */ /* 0x000fc60007f7e0ff */
[----:B------:R1:W-:Y:S02]  /*7a9b0*/  STL [R1+0x2db8], R66 ;  /* 0x002db84201007387 */ /* 0x0003e40000100800 */
[----:B-1----:R-:W-:Y:S02]  /*7a9c0*/  IMAD.MOV.U32 R58, RZ, RZ, R66 ;  /* 0x000000ffff3a7224 */ /* 0x002fe400078e0042 */
[----:B------:R-:W-:-:S05]  /*7a9d0*/  IMAD.X R71, R71, 0x1, R2, P2 ;  /* 0x0000000147477824 */ /* 0x000fca00010e0602 */
[----:B------:R1:W-:Y:S04]  /*7a9e0*/  STL [R1+0x2db4], R71 ;  /* 0x002db44701007387 */ /* 0x0003e80000100800 */
[----:B------:R1:W-:Y:S04]  /*7a9f0*/  STL [R1+0x2d00], R61 ;  /* 0x002d003d01007387 */ /* 0x0003e80000100800 */
[----:B------:R-:W2:Y:S01]  /*7aa00*/  LDL.LU R66, [R1+0x2c7c] ;  /* 0x002c7c0001427983 */ /* 0x000ea20000300800 */
[----:B------:R-:W-:-:S04]  /*7aa10*/  UISETP.GT.AND UP1, UPT, UR10, 0x11, UPT ;  /* 0x000000110a00788c */ /* 0x000fc8000bf24270 */
[----:B------:R-:W-:Y:S01]  /*7aa20*/  USEL UR9, URZ, 0x4, !UP1 ;  /* 0x00000004ff097887 */ /* 0x000fe2000c800000 */
[----:B------:R-:W-:-:S03]  /*7aa30*/  IMAD.X R69, R69, 0x1, R2, P3 ;  /* 0x0000000145457824 */ /* 0x000fc600018e0602 */
[----:B------:R-:W-:Y:S01]  /*7aa40*/  USEL UR9, UR9, URZ, !UP0 ;  /* 0x000000ff09097287 */ /* 0x000fe2000c000000 */
[----:B------:R-:W-:Y:S01]  /*7aa50*/  MOV R59, R71 ;  /* 0x00000047003b7202 */ /* 0x000fe20000000f00 */
[----:B------:R-:W-:Y:S04]  /*7aa60*/  STL [R1+0x2cfc], R69 ;  /* 0x002cfc4501007387 */ /* 0x000fe80000100800 */
[----:B-1----:R-:W2:Y:S01]  /*7aa70*/  LDL.LU R71, [R1+0x2c84] ;  /* 0x002c840001477983 */ /* 0x002ea20000300800 */
[----:B------:R-:W-:-:S03]  /*7aa80*/  ISETP.NE.U32.AND P1, PT, RZ, UR9, PT ;  /* 0x00000009ff007c0c */ /* 0x000fc6000bf25070 */
[----:B------:R1:W-:Y:S01]  /*7aa90*/  LDGSTS.E [R56+0x21b80], desc[UR76][R58.64], P0 ;  /* 0x21b800003a387fae */ /* 0x0003e200081a104c */
[-C--:B---3--:R-:W-:Y:S02]  /*7aaa0*/  IADD3 R65, P0, PT, R65, R63.reuse, RZ ;  /* 0x0000003f41417210 */ /* 0x088fe40007f1e0ff */
[----:B------:R-:W-:Y:S01]  /*7aab0*/  IADD3 R60, P2, PT, R60, R63, RZ ;  /* 0x0000003f3c3c7210 */ /* 0x000fe20007f5e0ff */
[----:B-1----:R-:W-:Y:S02]  /*7aac0*/  IMAD.MOV.U32 R58, RZ, RZ, R61 ;  /* 0x000000ffff3a7224 */ /* 0x002fe400078e003d */
[----:B------:R-:W-:Y:S01]  /*7aad0*/  IMAD.MOV.U32 R59, RZ, RZ, R69 ;  /* 0x000000ffff3b7224 */ /* 0x000fe200078e0045 */
[----:B------:R-:W3:Y:S04]  /*7aae0*/  LDL.LU R61, [R1+0x2c90] ;  /* 0x002c9000013d7983 */ /* 0x000ee80000300800 */
[----:B------:R1:W-:Y:S04]  /*7aaf0*/  STL [R1+0x2d08], R65 ;  /* 0x002d084101007387 */ /* 0x0003e80000100800 */
[----:B------:R1:W-:Y:S02]  /*7ab00*/  LDGSTS.E [R56+0x22200], desc[UR76][R58.64], P1 ;  /* 0x222000003a387fae */ /* 0x0003e400089a104c */
[----:B-1----:R-:W-:-:S02]  /*7ab10*/  IMAD.MOV.U32 R58, RZ, RZ, R65 ;  /* 0x000000ffff3a7224 */ /* 0x002fc400078e0041 */
[----:B------:R-:W-:-:S05]  /*7ab20*/  IMAD.X R68, R68, 0x1, R2, P0 ;  /* 0x0000000144447824 */ /* 0x000fca00000e0602 */
[----:B------:R1:W-:Y:S04]  /*7ab30*/  STL [R1+0x2d04], R68 ;  /* 0x002d044401007387 */ /* 0x0003e80000100800 */
[----:B------:R-:W-:Y:S04]  /*7ab40*/  STL [R1+0x2d10], R60 ;  /* 0x002d103c01007387 */ /* 0x000fe80000100800 */
[----:B------:R-:W3:Y:S01]  /*7ab50*/  LDL.LU R65, [R1+0x2c8c] ;  /* 0x002c8c0001417983 */ /* 0x000ee20000300800 */
[----:B------:R-:W-:Y:S01]  /*7ab60*/  IMAD.MOV.U32 R59, RZ, RZ, R68 ;  /* 0x000000ffff3b7224 */ /* 0x000fe200078e0044 */
[----:B----4-:R-:W-:-:S04]  /*7ab70*/  IADD3.X R67, PT, PT, R67, R2, RZ, P2, !PT ;  /* 0x0000000243437210 */ /* 0x010fc800017fe4ff */
[----:B------:R4:W-:Y:S04]  /*7ab80*/  LDGSTS.E [R56+0x22280], desc[UR76][R58.64], P1 ;  /* 0x222800003a387fae */ /* 0x0009e800089a104c */
[----:B------:R2:W-:Y:S04]  /*7ab90*/  STL [R1+0x2d0c], R67 ;  /* 0x002d0c4301007387 */ /* 0x0005e80000100800 */
[----:B------:R-:W3:Y:S04]  /*7aba0*/  LDL.LU R69, [R1+0x2c94] ;  /* 0x002c940001457983 */ /* 0x000ee80000300800 */
[----:B-1----:R-:W3:Y:S01]  /*7abb0*/  LDL.LU R68, [R1+0x2c98] ;  /* 0x002c980001447983 */ /* 0x002ee20000300800 */
[----:B--2---:R-:W-:Y:S01]  /*7abc0*/  IADD3 R57, P0, PT, R57, R63, RZ ;  /* 0x0000003f39397210 */ /* 0x004fe20007f1e0ff */
[----:B----4-:R-:W-:Y:S01]  /*7abd0*/  IMAD.MOV.U32 R58, RZ, RZ, R60 ;  /* 0x000000ffff3a7224 */ /* 0x010fe200078e003c */
[----:B------:R-:W-:-:S02]  /*7abe0*/  MOV R59, R67 ;  /* 0x00000043003b7202 */ /* 0x000fc40000000f00 */
[----:B------:R-:W2:Y:S01]  /*7abf0*/  LDL.LU R67, [R1+0x2150] ;  /* 0x0021500001437983 */ /* 0x000ea20000300800 */
[----:B------:R-:W-:-:S03]  /*7ac00*/  IMAD.X R64, R64, 0x1, R2, P0 ;  /* 0x0000000140407824 */ /* 0x000fc600000e0602 */
[----:B------:R1:W-:Y:S04]  /*7ac10*/  LDGSTS.E [R56+0x22300], desc[UR76][R58.64], P1 ;  /* 0x223000003a387fae */ /* 0x0003e800089a104c */
[----:B------:R-:W4:Y:S04]  /*7ac20*/  LDL.LU R60, [R1+0x2154] ;  /* 0x00215400013c7983 */ /* 0x000f280000300800 */
[----:B------:R-:W-:Y:S01]  /*7ac30*/  STL [R1+0x2d18], R57 ;  /* 0x002d183901007387 */ /* 0x000fe20000100800 */
[----:B-1----:R-:W-:Y:S02]  /*7ac40*/  IMAD.MOV.U32 R58, RZ, RZ, R57 ;  /* 0x000000ffff3a7224 */ /* 0x002fe400078e0039 */
[----:B------:R-:W-:-:S05]  /*7ac50*/  IMAD.MOV.U32 R59, RZ, RZ, R64 ;  /* 0x000000ffff3b7224 */ /* 0x000fca00078e0040 */
[----:B------:R1:W-:Y:S01]  /*7ac60*/  LDGSTS.E [R56+0x22380], desc[UR76][R58.64], P1 ;  /* 0x223800003a387fae */ /* 0x0003e200089a104c */
[----:B------:R-:W-:-:S03]  /*7ac70*/  IADD3 R62, P1, PT, R62, R63, RZ ;  /* 0x0000003f3e3e7210 */ /* 0x000fc60007f3e0ff */
[----:B------:R1:W-:Y:S01]  /*7ac80*/  STL [R1+0x2d14], R64 ;  /* 0x002d144001007387 */ /* 0x0003e20000100800 */
[----:B------:R-:W-:-:S03]  /*7ac90*/  IADD3 R70, P2, PT, R70, R63, RZ ;  /* 0x0000003f46467210 */ /* 0x000fc60007f5e0ff */
[----:B-1----:R-:W2:Y:S04]  /*7aca0*/  LDL.LU R64, [R1+0x215c] ;  /* 0x00215c0001407983 */ /* 0x002ea80000300800 */
[----:B------:R-:W2:Y:S04]  /*7acb0*/  LDL.LU R57, [R1+0x2164] ;  /* 0x0021640001397983 */ /* 0x000ea80000300800 */
[----:B------:R-:W-:Y:S01]  /*7acc0*/  STL [R1+0x2c80], R62 ;  /* 0x002c803e01007387 */ /* 0x000fe20000100800 */
[----:B------:R-:W-:-:S05]  /*7acd0*/  IADD3.X R66, PT, PT, R66, R2, RZ, P1, !PT ;  /* 0x0000000242427210 */ /* 0x000fca0000ffe4ff */
[----:B------:R1:W-:Y:S01]  /*7ace0*/  STL [R1+0x2c7c], R66 ;  /* 0x002c7c4201007387 */ /* 0x0003e20000100800 */
[----:B------:R-:W-:-:S03]  /*7acf0*/  IMAD.MOV.U32 R59, RZ, RZ, R66 ;  /* 0x000000ffff3b7224 */ /* 0x000fc600078e0042 */
[----:B------:R-:W-:Y:S04]  /*7ad00*/  STL [R1+0x2c88], R70 ;  /* 0x002c884601007387 */ /* 0x000fe80000100800 */
[----:B-1----:R-:W2:Y:S01]  /*7ad10*/  LDL.LU R66, [R1+0x2158] ;  /* 0x0021580001427983 */ /* 0x002ea20000300800 */
[----:B------:R-:W-:-:S04]  /*7ad20*/  UISETP.GT.AND UP1, UPT, UR10, 0x15, UPT ;  /* 0x000000150a00788c */ /* 0x000fc8000bf24270 */
[----:B------:R-:W-:-:S04]  /*7ad30*/  USEL UR9, URZ, 0x4, !UP1 ;  /* 0x00000004ff097887 */ /* 0x000fc8000c800000 */
[----:B------:R-:W-:Y:S01]  /*7ad40*/  USEL UR9, UR9, URZ, !UP0 ;  /* 0x000000ff09097287 */ /* 0x000fe2000c000000 */
[----:B------:R-:W-:-:S05]  /*7ad50*/  IMAD.X R71, R71, 0x1, R2, P2 ;  /* 0x0000000147477824 */ /* 0x000fca00010e0602 */
[----:B------:R-:W-:Y:S01]  /*7ad60*/  ISETP.NE.U32.AND P0, PT, RZ, UR9, PT ;  /* 0x00000009ff007c0c */ /* 0x000fe2000bf05070 */
[----:B------:R-:W-:Y:S01]  /*7ad70*/  IMAD.MOV.U32 R58, RZ, RZ, R62 ;  /* 0x000000ffff3a7224 */ /* 0x000fe200078e003e */
[----:B------:R-:W-:Y:S04]  /*7ad80*/  STL [R1+0x2c84], R71 ;  /* 0x002c844701007387 */ /* 0x000fe80000100800 */
[----:B------:R-:W2:Y:S01]  /*7ad90*/  LDL.LU R62, [R1+0x2160] ;  /* 0x00216000013e7983 */ /* 0x000ea20000300800 */
[----:B---3--:R-:W-:-:S06]  /*7ada0*/  IADD3 R61, P1, PT, R61, R63, RZ ;  /* 0x0000003f3d3d7210 */ /* 0x008fcc0007f3e0ff */
[----:B------:R1:W-:Y:S04]  /*7adb0*/  LDGSTS.E [R56+0x22a00], desc[UR76][R58.64], P0 ;  /* 0x22a000003a387fae */ /* 0x0003e800081a104c */
[----:B------:R-:W-:Y:S01]  /*7adc0*/  STL [R1+0x2c90], R61 ;  /* 0x002c903d01007387 */ /* 0x000fe20000100800 */
[----:B------:R-:W-:Y:S01]  /*7add0*/  UISETP.GT.AND UP1, UPT, UR10, 0x19, UPT ;  /* 0x000000190a00788c */ /* 0x000fe2000bf24270 */
[----:B-1----:R-:W-:Y:S01]  /*7ade0*/  MOV R58, R70 ;  /* 0x00000046003a7202 */ /* 0x002fe20000000f00 */
[----:B------:R-:W-:-:S05]  /*7adf0*/  IMAD.MOV.U32 R59, RZ, RZ, R71 ;  /* 0x000000ffff3b7224 */ /* 0x000fca00078e0047 */
[----:B------:R1:W-:Y:S01]  /*7ae00*/  LDGSTS.E [R56+0x22a80], desc[UR76][R58.64], P0 ;  /* 0x22a800003a387fae */ /* 0x0003e200081a104c */
[----:B------:R-:W-:-:S05]  /*7ae10*/  IMAD.X R65, R65, 0x1, R2, P1 ;  /* 0x0000000141417824 */ /* 0x000fca00008e0602 */
[----:B------:R3:W-:Y:S01]  /*7ae20*/  STL [R1+0x2c8c], R65 ;  /* 0x002c8c4101007387 */ /* 0x0007e20000100800 */
[----:B-1----:R-:W-:Y:S01]  /*7ae30*/  MOV R59, R65 ;  /* 0x00000041003b7202 */ /* 0x002fe20000000f00 */
[----:B------:R-:W-:Y:S01]  /*7ae40*/  IMAD.MOV.U32 R58, RZ, RZ, R61 ;  /* 0x000000ffff3a7224 */ /* 0x000fe200078e003d */
[----:B------:R-:W-:Y:S01]  /*7ae50*/  IADD3 R68, P2, PT, R68, R63, RZ ;  /* 0x0000003f44447210 */ /* 0x000fe20007f5e0ff */
[----:B------:R-:W-:-:S03]  /*7ae60*/  USEL UR9, URZ, 0x4, !UP1 ;  /* 0x00000004ff097887 */ /* 0x000fc6000c800000 */
[----:B------:R1:W-:Y:S04]  /*7ae70*/  LDGSTS.E [R56+0x22b00], desc[UR76][R58.64], P0 ;  /* 0x22b000003a387fae */ /* 0x0003e800081a104c */
[----:B---3--:R-:W3:Y:S04]  /*7ae80*/  LDL.LU R65, [R1+0x2168] ;  /* 0x0021680001417983 */ /* 0x008ee80000300800 */
[----:B------:R-:W3:Y:S01]  /*7ae90*/  LDL.LU R61, [R1+0x216c] ;  /* 0x00216c00013d7983 */ /* 0x000ee20000300800 */
[----:B------:R-:W-:Y:S01]  /*7aea0*/  IMAD.X R69, R69, 0x1, R2, P2 ;  /* 0x0000000145457824 */ /* 0x000fe200010e0602 */
[----:B------:R-:W-:-:S02]  /*7aeb0*/  USEL UR9, UR9, URZ, !UP0 ;  /* 0x000000ff09097287 */ /* 0x000fc4000c000000 */
[----:B------:R-:W-:Y:S04]  /*7aec0*/  STL [R1+0x2c98], R68 ;  /* 0x002c984401007387 */ /* 0x000fe80000100800 */
[----:B------:R-:W-:Y:S01]  /*7aed0*/  STL [R1+0x2c94], R69 ;  /* 0x002c944501007387 */ /* 0x000fe20000100800 */
[----:B----4-:R-:W-:Y:S01]  /*7aee0*/  IADD3 R60, P3, PT, R60, R63, RZ ;  /* 0x0000003f3c3c7210 */ /* 0x010fe20007f7e0ff */
[----:B-1----:R-:W-:Y:S01]  /*7aef0*/  IMAD.MOV.U32 R58, RZ, RZ, R68 ;  /* 0x000000ffff3a7224 */ /* 0x002fe200078e0044 */
[----:B------:R-:W-:-:S03]  /*7af00*/  MOV R59, R69 ;  /* 0x00000045003b7202 */ /* 0x000fc60000000f00 */
[----:B--2---:R-:W-:Y:S01]  /*7af10*/  IMAD.X R67, R67, 0x1, R2, P3 ;  /* 0x0000000143437824 */ /* 0x004fe200018e0602 */
[----:B------:R1:W-:Y:S04]  /*7af20*/  STL [R1+0x2154], R60 ;  /* 0x0021543c01007387 */ /* 0x0003e80000100800 */
[----:B------:R-:W2:Y:S01]  /*7af30*/  LDL.LU R72, [R1+0x21d4] ;  /* 0x0021d40001487983 */ /* 0x000ea20000300800 */
[----:B------:R-:W-:-:S03]  /*7af40*/  ISETP.NE.U32.AND P1, PT, RZ, UR9, PT ;  /* 0x00000009ff007c0c */ /* 0x000fc6000bf25070 */
[----:B------:R4:W-:Y:S04]  /*7af50*/  LDGSTS.E [R56+0x22b80], desc[UR76][R58.64], P0 ;  /* 0x22b800003a387fae */ /* 0x0009e800081a104c */
[----:B------:R-:W-:Y:S04]  /*7af60*/  STL [R1+0x2150], R67 ;  /* 0x0021504301007387 */ /* 0x000fe80000100800 */
[----:B------:R-:W2:Y:S04]  /*7af70*/  LDL.LU R70, [R1+0x21dc] ;  /* 0x0021dc0001467983 */ /* 0x000ea80000300800 */
[----:B------:R-:W2:Y:S04]  /*7af80*/  LDL.LU R73, [R1+0x21d0] ;  /* 0x0021d00001497983 */ /* 0x000ea80000300800 */
[----:B------:R-:W2:Y:S01]  /*7af90*/  LDL.LU R71, [R1+0x21d8] ;  /* 0x0021d80001477983 */ /* 0x000ea20000300800 */
[----:B----4-:R-:W-:-:S02]  /*7afa0*/  IMAD.MOV.U32 R58, RZ, RZ, R60 ;  /* 0x000000ffff3a7224 */ /* 0x010fc400078e003c */
[----:B------:R-:W-:Y:S01]  /*7afb0*/  IMAD.MOV.U32 R59, RZ, RZ, R67 ;  /* 0x000000ffff3b7224 */ /* 0x000fe200078e0043 */
[----:B-1----:R-:W4:Y:S04]  /*7afc0*/  LDL.LU R60, [R1+0x21e4] ;  /* 0x0021e400013c7983 */ /* 0x002f280000300800 */
[----:B------:R1:W-:Y:S01]  /*7afd0*/  LDGSTS.E [R56+0x23200], desc[UR76][R58.64], P1 ;  /* 0x232000003a387fae */ /* 0x0003e200089a104c */
[-C--:B------:R-:W-:Y:S02]  /*7afe0*/  IADD3 R64, P0, PT, R64, R63.reuse, RZ ;  /* 0x0000003f40407210 */ /* 0x080fe40007f1e0ff */
[----:B------:R-:W-:-:S03]  /*7aff0*/  IADD3 R57, P2, PT, R57, R63, RZ ;  /* 0x0000003f39397210 */ /* 0x000fc60007f5e0ff */
[----:B------:R1:W-:Y:S02]  /*7b000*/  STL [R1+0x215c], R64 ;  /* 0x00215c4001007387 */ /* 0x0003e40000100800 */
[----:B-1----:R-:W-:Y:S02]  /*7b010*/  IMAD.MOV.U32 R58, RZ, RZ, R64 ;  /* 0x000000ffff3a7224 */ /* 0x002fe400078e0040 */
[----:B------:R-:W-:-:S05]  /*7b020*/  IMAD.X R66, R66, 0x1, R2, P0 ;  /* 0x0000000142427824 */ /* 0x000fca00000e0602 */
[----:B------:R-:W-:Y:S04]  /*7b030*/  STL [R1+0x2158], R66 ;  /* 0x0021584201007387 */ /* 0x000fe80000100800 */
[----:B------:R1:W-:Y:S04]  /*7b040*/  STL [R1+0x2164], R57 ;  /* 0x0021643901007387 */ /* 0x0003e80000100800 */
[----:B------:R-:W4:Y:S01]  /*7b050*/  LDL.LU R64, [R1+0x21e0] ;  /* 0x0021e00001407983 */ /* 0x000f220000300800 */
[----:B------:R-:W-:-:S05]  /*7b060*/  IMAD.MOV.U32 R59, RZ, RZ, R66 ;  /* 0x000000ffff3b7224 */ /* 0x000fca00078e0042 */
[----:B------:R1:W-:Y:S01]  /*7b070*/  LDGSTS.E [R56+0x23280], desc[UR76][R58.64], P1 ;  /* 0x232800003a387fae */ /* 0x0003e200089a104c */
[----:B------:R-:W-:-:S05]  /*7b080*/  IADD3.X R62, PT, PT, R62, R2, RZ, P2, !PT ;  /* 0x000000023e3e7210 */ /* 0x000fca00017fe4ff */
[----:B------:R1:W-:Y:S04]  /*7b090*/  STL [R1+0x2160], R62 ;  /* 0x0021603e01007387 */ /* 0x0003e80000100800 */
[----:B------:R-:W4:Y:S01]  /*7b0a0*/  LDL.LU R69, [R1+0x21e8] ;  /* 0x0021e80001457983 */ /* 0x000f220000300800 */
[----:B-1----:R-:W-:-:S03]  /*7b0b0*/  IMAD.MOV.U32 R58, RZ, RZ, R57 ;  /* 0x000000ffff3a7224 */ /* 0x002fc600078e0039 */
[----:B------:R-:W4:Y:S01]  /*7b0c0*/  LDL.LU R57, [R1+0x21ec] ;  /* 0x0021ec0001397983 */ /* 0x000f220000300800 */
[----:B------:R-:W-:-:S03]  /*7b0d0*/  MOV R59, R62 ;  /* 0x0000003e003b7202 */ /* 0x000fc60000000f00 */
[----:B------:R-:W4:Y:S04]  /*7b0e0*/  LDL.LU R68, [R1+0x2250] ;  /* 0x0022500001447983 */ /* 0x000f280000300800 */
[----:B------:R-:W4:Y:S01]  /*7b0f0*/  LDL.LU R62, [R1+0x2254] ;  /* 0x00225400013e7983 */ /* 0x000f220000300800 */
[----:B------:R-:W-:-:S03]  /*7b100*/  UISETP.GT.AND UP1, UPT, UR10, 0x1d, UPT ;  /* 0x0000001d0a00788c */ /* 0x000fc6000bf24270 */
[----:B------:R1:W-:Y:S01]  /*7b110*/  LDGSTS.E [R56+0x23300], desc[UR76][R58.64], P1 ;  /* 0x233000003a387fae */ /* 0x0003e200089a104c */
[----:B------:R-:W-:-:S04]  /*7b120*/  USEL UR9, URZ, 0x4, !UP1 ;  /* 0x00000004ff097887 */ /* 0x000fc8000c800000 */
[----:B------:R-:W-:Y:S01]  /*7b130*/  USEL UR9, UR9, URZ, !UP0 ;  /* 0x000000ff09097287 */ /* 0x000fe2000c000000 */
[----:B---3--:R-:W-:-:S05]  /*7b140*/  IADD3 R61, P0, PT, R61, R63, RZ ;  /* 0x0000003f3d3d7210 */ /* 0x008fca0007f1e0ff */
[----:B------:R-:W-:Y:S02]  /*7b150*/  IMAD.X R65, R65, 0x1, R2, P0 ;  /* 0x0000000141417824 */ /* 0x000fe400000e0602 */
[----:B-1----:R-:W-:Y:S02]  /*7b160*/  IMAD.MOV.U32 R58, RZ, RZ, R61 ;  /* 0x000000ffff3a7224 */ /* 0x002fe400078e003d */
[----:B------:R-:W-:Y:S01]  /*7b170*/  IMAD.MOV.U32 R59, RZ, RZ, R65 ;  /* 0x000000ffff3b7224 */ /* 0x000fe200078e0041 */
[----:B------:R-:W-:Y:S04]  /*7b180*/  STL [R1+0x216c], R61 ;  /* 0x00216c3d01007387 */ /* 0x000fe80000100800 */
[----:B------:R1:W-:Y:S04]  /*7b190*/  STL [R1+0x2168], R65 ;  /* 0x0021684101007387 */ /* 0x0003e80000100800 */
[----:B------:R-:W3:Y:S04]  /*7b1a0*/  LDL.LU R67, [R1+0x2258] ;  /* 0x0022580001437983 */ /* 0x000ee80000300800 */
[----:B------:R-:W3:Y:S04]  /*7b1b0*/  LDL.LU R66, [R1+0x225c] ;  /* 0x00225c0001427983 */ /* 0x000ee80000300800 */
[----:B------:R2:W-:Y:S01]  /*7b1c0*/  LDGSTS.E [R56+0x23380], desc[UR76][R58.64], P1 ;  /* 0x233800003a387fae */ /* 0x0005e200089a104c */
[----:B------:R-:W-:-:S02]  /*7b1d0*/  ISETP.NE.U32.AND P0, PT, RZ, UR9, PT ;  /* 0x00000009ff007c0c */ /* 0x000fc4000bf05070 */
[-C--:B--2---:R-:W-:Y:S01]  /*7b1e0*/  IADD3 R72, P1, PT, R72, R63.reuse, RZ ;  /* 0x0000003f48487210 */ /* 0x084fe20007f3e0ff */
[----:B-1----:R-:W2:Y:S01]  /*7b1f0*/  LDL.LU R65, [R1+0x2260] ;  /* 0x0022600001417983 */ /* 0x002ea20000300800 */
[----:B------:R-:W-:Y:S02]  /*7b200*/  IADD3 R70, P2, PT, R70, R63, RZ ;  /* 0x0000003f46467210 */ /* 0x000fe40007f5e0ff */
[----:B------:R-:W-:Y:S01]  /*7b210*/  IADD3.X R73, PT, PT, R73, R2, RZ, P1, !PT ;  /* 0x0000000249497210 */ /* 0x000fe20000ffe4ff */
[----:B------:R-:W2:Y:S01]  /*7b220*/  LDL.LU R61, [R1+0x2264] ;  /* 0x00226400013d7983 */ /* 0x000ea20000300800 */
[----:B------:R-:W-:-:S03]  /*7b230*/  IMAD.MOV.U32 R58, RZ, RZ, R72 ;  /* 0x000000ffff3a7224 */ /* 0x000fc600078e0048 */
[----:B------:R-:W-:Y:S02]  /*7b240*/  IMAD.MOV.U32 R59, RZ, RZ, R73 ;  /* 0x000000ffff3b7224 */ /* 0x000fe400078e0049 */
[----:B------:R-:W-:Y:S01]  /*7b250*/  IMAD.X R71, R71, 0x1, R2, P2 ;  /* 0x0000000147477824 */ /* 0x000fe200010e0602 */
[----:B----4-:R-:W-:Y:S02]  /*7b260*/  IADD3 R60, P1, PT, R60, R63, RZ ;  /* 0x0000003f3c3c7210 */ /* 0x010fe40007f3e0ff */
[----:B------:R1:W-:Y:S04]  /*7b270*/  LDGSTS.E [R56+0x23a00], desc[UR76][R58.64], P0 ;  /* 0x23a000003a387fae */ /* 0x0003e800081a104c */
[----:B------:R-:W-:Y:S04]  /*7b280*/  STL [R1+0x21d4], R72 ;  /* 0x0021d44801007387 */ /* 0x000fe80000100800 */
[----:B------:R-:W-:Y:S04]  /*7b290*/  STL [R1+0x21d0], R73 ;  /* 0x0021d04901007387 */ /* 0x000fe80000100800 */
[----:B------:R-:W-:Y:S04]  /*7b2a0*/  STL [R1+0x21dc], R70 ;  /* 0x0021dc4601007387 */ /* 0x000fe80000100800 */
[----:B------:R-:W-:Y:S04]  /*7b2b0*/  STL [R1+0x21d8], R71 ;  /* 0x0021d84701007387 */ /* 0x000fe80000100800 */
[----:B------:R-:W-:Y:S01]  /*7b2c0*/  STL [R1+0x21e4], R60 ;  /* 0x0021e43c01007387 */ /* 0x000fe20000100800 */
[----:B-1----:R-:W-:Y:S01]  /*7b2d0*/  MOV R58, R70 ;  /* 0x00000046003a7202 */ /* 0x002fe20000000f00 */
[----:B------:R-:W-:-:S05]  /*7b2e0*/  IMAD.MOV.U32 R59, RZ, RZ, R71 ;  /* 0x000000ffff3b7224 */ /* 0x000fca00078e0047 */
[----:B------:R1:W-:Y:S02]  /*7b2f0*/  LDGSTS.E [R56+0x23a80], desc[UR76][R58.64], P0 ;  /* 0x23a800003a387fae */ /* 0x0003e400081a104c */
[----:B-1----:R-:W-:Y:S02]  /*7b300*/  IMAD.MOV.U32 R58, RZ, RZ, R60 ;  /* 0x000000ffff3a7224 */ /* 0x002fe400078e003c */
[----:B------:R-:W-:-:S05]  /*7b310*/  IMAD.X R64, R64, 0x1, R2, P1 ;  /* 0x0000000140407824 */ /* 0x000fca00008e0602 */
[----:B------:R1:W-:Y:S01]  /*7b320*/  STL [R1+0x21e0], R64 ;  /* 0x0021e04001007387 */ /* 0x0003e20000100800 */
[----:B------:R-:W-:Y:S01]  /*7b330*/  MOV R59, R64 ;  /* 0x00000040003b7202 */ /* 0x000fe20000000f00 */
[----:B------:R-:W-:Y:S02]  /*7b340*/  UISETP.GT.AND UP1, UPT, UR10, 0x21, UPT ;  /* 0x000000210a00788c */ /* 0x000fe4000bf24270 */
[----:B-1----:R-:W4:Y:S04]  /*7b350*/  LDL.LU R64, [R1+0x2268] ;  /* 0x0022680001407983 */ /* 0x002f280000300800 */
[----:B------:R-:W4:Y:S01]  /*7b360*/  LDL.LU R60, [R1+0x226c] ;  /* 0x00226c00013c7983 */ /* 0x000f220000300800 */
[----:B------:R-:W-:-:S03]  /*7b370*/  IADD3 R57, P2, PT, R57, R63, RZ ;  /* 0x0000003f39397210 */ /* 0x000fc60007f5e0ff */
[----:B------:R1:W-:Y:S02]  /*7b380*/  LDGSTS.E [R56+0x23b00], desc[UR76][R58.64], P0 ;  /* 0x23b000003a387fae */ /* 0x0003e400081a104c */
[--C-:B------:R-:W-:Y:S01]  /*7b390*/  IMAD.X R69, R69, 0x1, R2.reuse, P2 ;  /* 0x0000000145457824 */ /* 0x100fe200010e0602 */
[----:B------:R-:W-:Y:S01]  /*7b3a0*/  IADD3 R62, P3, PT, R62, R63, RZ ;  /* 0x0000003f3e3e7210 */ /* 0x000fe20007f7e0ff */
[----:B------:R1:W-:Y:S04]  /*7b3b0*/  STL [R1+0x21ec], R57 ;  /* 0x0021ec3901007387 */ /* 0x0003e80000100800 */
[----:B------:R-:W-:Y:S01]  /*7b3c0*/  STL [R1+0x21e8], R69 ;  /* 0x0021e84501007387 */ /* 0x000fe20000100800 */
[----:B------:R-:W-:Y:S01]  /*7b3d0*/  IMAD.X R68, R68, 0x1, R2, P3 ;  /* 0x0000000144447824 */ /* 0x000fe200018e0602 */
[----:B------:R-:W-:-:S02]  /*7b3e0*/  USEL UR9, URZ, 0x4, !UP1 ;  /* 0x00000004ff097887 */ /* 0x000fc4000c800000 */
[----:B------:R1:W-:Y:S04]  /*7b3f0*/  STL [R1+0x2254], R62 ;  /* 0x0022543e01007387 */ /* 0x0003e80000100800 */
[----:B------:R-:W4:Y:S01]  /*7b400*/  LDL.LU R72, [R1+0x22d4] ;  /* 0x0022d40001487983 */ /* 0x000f220000300800 */
[----:B-1----:R-:W-:-:S03]  /*7b410*/  IMAD.MOV.U32 R58, RZ, RZ, R57 ;  /* 0x000000ffff3a7224 */ /* 0x002fc600078e0039 */
[----:B------:R1:W-:Y:S01]  /*7b420*/  STL [R1+0x2250], R68 ;  /* 0x0022504401007387 */ /* 0x0003e20000100800 */
[----:B------:R-:W-:Y:S01]  /*7b430*/  USEL UR9, UR9, URZ, !UP0 ;  /* 0x000000ff09097287 */ /* 0x000fe2000c000000 */
[----:B------:R-:W-:Y:S02]  /*7b440*/  MOV R59, R69 ;  /* 0x00000045003b7202 */ /* 0x000fe40000000f00 */
[----:B------:R-:W4:Y:S04]  /*7b450*/  LDL.LU R57, [R1+0x22dc] ;  /* 0x0022dc0001397983 */ /* 0x000f280000300800 */
[----:B------:R-:W4:Y:S04]  /*7b460*/  LDL.LU R73, [R1+0x22d0] ;  /* 0x0022d00001497983 */ /* 0x000f280000300800 */
[----:B------:R1:W-:Y:S01]  /*7b470*/  LDGSTS.E [R56+0x23b80], desc[UR76][R58.64], P0 ;  /* 0x23b800003a387fae */ /* 0x0003e200081a104c */
[----:B------:R-:W-:Y:S01]  /*7b480*/  ISETP.NE.U32.AND P1, PT, RZ, UR9, PT ;  /* 0x00000009ff007c0c */ /* 0x000fe2000bf25070 */
[----:B-1----:R-:W-:-:S02]  /*7b490*/  IMAD.MOV.U32 R58, RZ, RZ, R62 ;  /* 0x000000ffff3a7224 */ /* 0x002fc400078e003e */
[----:B------:R-:W4:Y:S01]  /*7b4a0*/  LDL.LU R62, [R1+0x22d8] ;  /* 0x0022d800013e7983 */ /* 0x000f220000300800 */
[----:B------:R-:W-:-:S09]  /*7b4b0*/  IMAD.MOV.U32 R59, RZ, RZ, R68 ;  /* 0x000000ffff3b7224 */ /* 0x000fd200078e0044 */
[----:B------:R1:W-:Y:S01]  /*7b4c0*/  LDGSTS.E [R56+0x24200], desc[UR76][R58.64], P1 ;  /* 0x242000003a387fae */ /* 0x0003e200089a104c */
[----:B---3--:R-:W-:-:S05]  /*7b4d0*/  IADD3 R66, P0, PT, R66, R63, RZ ;  /* 0x0000003f42427210 */ /* 0x008fca0007f1e0ff */
[----:B------:R-:W-:Y:S01]  /*7b4e0*/  IMAD.X R67, R67, 0x1, R2, P0 ;  /* 0x0000000143437824 */ /* 0x000fe200000e0602 */
[----:B------:R-:W-:Y:S01]  /*7b4f0*/  STL [R1+0x225c], R66 ;  /* 0x00225c4201007387 */ /* 0x000fe20000100800 */
[----:B--2---:R-:W-:-:S03]  /*7b500*/  IADD3 R61, P2, PT, R61, R63, RZ ;  /* 0x0000003f3d3d7210 */ /* 0x004fc60007f5e0ff */
[----:B------:R-:W-:Y:S01]  /*7b510*/  STL [R1+0x2258], R67 ;  /* 0x0022584301007387 */ /* 0x000fe20000100800 */
[----:B-1----:R-:W-:Y:S02]  /*7b520*/  IMAD.MOV.U32 R58, RZ, RZ, R66 ;  /* 0x000000ffff3a7224 */ /* 0x002fe400078e0042 */
[----:B------:R-:W-:Y:S01]  /*7b530*/  IMAD.MOV.U32 R59, RZ, RZ, R67 ;  /* 0x000000ffff3b7224 */ /* 0x000fe200078e0043 */
[----:B------:R-:W-:Y:S01]  /*7b540*/  IADD3.X R65, PT, PT, R65, R2, RZ, P2, !PT ;  /* 0x0000000241417210 */ /* 0x000fe200017fe4ff */
[----:B------:R1:W-:Y:S04]  /*7b550*/  STL [R1+0x2264], R61 ;  /* 0x0022643d01007387 */ /* 0x0003e80000100800 */
[----:B------:R-:W2:Y:S04]  /*7b560*/  LDL.LU R70, [R1+0x22e4] ;  /* 0x0022e40001467983 */ /* 0x000ea80000300800 */
[----:B------:R3:W-:Y:S04]  /*7b570*/  LDGSTS.E [R56+0x24280], desc[UR76][R58.64], P1 ;  /* 0x242800003a387fae */ /* 0x0007e800089a104c */
[----:B------:R-:W-:Y:S04]  /*7b580*/  STL [R1+0x2260], R65 ;  /* 0x0022604101007387 */ /* 0x000fe80000100800 */
[----:B------:R-:W2:Y:S04]  /*7b590*/  LDL.LU R71, [R1+0x22e0] ;  /* 0x0022e00001477983 */ /* 0x000ea80000300800 */
[----:B------:R-:W2:Y:S01]  /*7b5a0*/  LDL.LU R68, [R1+0x22e8] ;  /* 0x0022e80001447983 */ /* 0x000ea20000300800 */
[----:B---3--:R-:W-:-:S03]  /*7b5b0*/  IMAD.MOV.U32 R58, RZ, RZ, R61 ;  /* 0x000000ffff3a7224 */ /* 0x008fc600078e003d */
[----:B-1----:R-:W3:Y:S04]  /*7b5c0*/  LDL.LU R61, [R1+0x22ec] ;  /* 0x0022ec00013d7983 */ /* 0x002ee80000300800 */
[----:B------:R-:W3:Y:S01]  /*7b5d0*/  LDL.LU R69, [R1+0x2350] ;  /* 0x0023500001457983 */ /* 0x000ee20000300800 */
[----:B------:R-:W-:-:S03]  /*7b5e0*/  MOV R59, R65 ;  /* 0x00000041003b7202 */ /* 0x000fc60000000f00 */
[----:B------:R-:W3:Y:S04]  /*7b5f0*/  LDL.LU R67, [R1+0x2354] ;  /* 0x0023540001437983 */ /* 0x000ee80000300800 */
[----:B------:R1:W-:Y:S01]  /*7b600*/  LDGSTS.E [R56+0x24300], desc[UR76][R58.64], P1 ;  /* 0x243000003a387fae */ /* 0x0003e200089a104c */
[----:B----4-:R-:W-:-:S05]  /*7b610*/  IADD3 R60, P0, PT, R60, R63, RZ ;  /* 0x0000003f3c3c7210 */ /* 0x010fca0007f1e0ff */
[----:B------:R-:W-:Y:S01]  /*7b620*/  IMAD.X R64, R64, 0x1, R2, P0 ;  /* 0x0000000140407824 */ /* 0x000fe200000e0602 */
[----:B------:R4:W-:Y:S01]  /*7b630*/  STL [R1+0x226c], R60 ;  /* 0x00226c3c01007387 */ /* 0x0009e20000100800 */
[----:B-1----:R-:W-:-:S03]  /*7b640*/  IMAD.MOV.U32 R58, RZ, RZ, R60 ;  /* 0x000000ffff3a7224 */ /* 0x002fc600078e003c */
[----:B------:R1:W-:Y:S04]  /*7b650*/  STL [R1+0x2268], R64 ;  /* 0x0022684001007387 */ /* 0x0003e80000100800 */
[----:B------:R-:W3:Y:S04]  /*7b660*/  LDL.LU R66, [R1+0x2358] ;  /* 0x0023580001427983 */ /* 0x000ee80000300800 */
        /* <DEDUP_REMOVED lines=8> */
[-C--:B------:R-:W-:Y:S02]  /*7b6f0*/  IADD3 R72, P1, PT, R72, R63.reuse, RZ ;  /* 0x0000003f48487210 */ /* 0x080fe40007f3e0ff */
[----:B------:R-:W-:-:S03]  /*7b700*/  IADD3 R57, P2, PT, R57, R63, RZ ;  /* 0x0000003f39397210 */ /* 0x000fc60007f5e0ff */
[----:B------:R-:W-:Y:S02]  /*7b710*/  ISETP.NE.U32.AND P0, PT, RZ, UR9, PT ;  /* 0x00000009ff007c0c */ /* 0x000fe4000bf05070 */
[----:B------:R-:W-:Y:S01]  /*7b720*/  IADD3.X R73, PT, PT, R73, R2, RZ, P1, !PT ;  /* 0x0000000249497210 */ /* 0x000fe20000ffe4ff */
[----:B-1----:R-:W-:Y:S02]  /*7b730*/  IMAD.MOV.U32 R58, RZ, RZ, R72 ;  /* 0x000000ffff3a7224 */ /* 0x002fe400078e0048 */
[----:B------:R-:W-:Y:S02]  /*7b740*/  IMAD.X R62, R62, 0x1, R2, P2 ;  /* 0x000000013e3e7824 */ /* 0x000fe400010e0602 */
[----:B------:R-:W-:Y:S01]  /*7b750*/  IMAD.MOV.U32 R59, RZ, RZ, R73 ;  /* 0x000000ffff3b7224 */ /* 0x000fe200078e0049 */
[----:B------:R-:W-:Y:S04]  /*7b760*/  STL [R1+0x22d4], R72 ;  /* 0x0022d44801007387 */ /* 0x000fe80000100800 */
[----:B------:R-:W-:Y:S04]  /*7b770*/  STL [R1+0x22d0], R73 ;  /* 0x0022d04901007387 */ /* 0x000fe80000100800 */
[----:B------:R-:W-:Y:S04]  /*7b780*/  STL [R1+0x22dc], R57 ;  /* 0x0022dc3901007387 */ /* 0x000fe80000100800 */
[----:B------:R1:W-:Y:S04]  /*7b790*/  STL [R1+0x22d8], R62 ;  /* 0x0022d83e01007387 */ /* 0x0003e80000100800 */
[----:B------:R1:W-:Y:S02]  /*7b7a0*/  LDGSTS.E [R56+0x24a00], desc[UR76][R58.64], P0 ;  /* 0x24a000003a387fae */ /* 0x0003e400081a104c */
[----:B-1----:R-:W-:Y:S01]  /*7b7b0*/  IMAD.MOV.U32 R59, RZ, RZ, R62 ;  /* 0x000000ffff3b7224 */ /* 0x002fe200078e003e */
[----:B------:R-:W-:Y:S01]  /*7b7c0*/  MOV R58, R57 ;  /* 0x00000039003a7202 */ /* 0x000fe20000000f00 */
[----:B------:R-:W4:Y:S04]  /*7b7d0*/  LDL.LU R62, [R1+0x2368] ;  /* 0x00236800013e7983 */ /* 0x000f280000300800 */
[----:B------:R-:W4:Y:S01]  /*7b7e0*/  LDL.LU R57, [R1+0x236c] ;  /* 0x00236c0001397983 */ /* 0x000f220000300800 */
[----:B------:R-:W-:-:S03]  /*7b7f0*/  UISETP.GT.AND UP1, UPT, UR10, 0x29, UPT ;  /* 0x000000290a00788c */ /* 0x000fc6000bf24270 */
[----:B------:R1:W-:Y:S01]  /*7b800*/  LDGSTS.E [R56+0x24a80], desc[UR76][R58.64], P0 ;  /* 0x24a800003a387fae */ /* 0x0003e200081a104c */
[----:B--2---:R-:W-:Y:S01]  /*7b810*/  IADD3 R70, P1, PT, R70, R63, RZ ;  /* 0x0000003f46467210 */ /* 0x004fe20007f3e0ff */
[----:B------:R-:W-:-:S04]  /*7b820*/  USEL UR9, URZ, 0x4, !UP1 ;  /* 0x00000004ff097887 */ /* 0x000fc8000c800000 */
[----:B------:R-:W-:Y:S02]  /*7b830*/  IMAD.X R71, R71, 0x1, R2, P1 ;  /* 0x0000000147477824 */ /* 0x000fe400008e0602 */
[----:B-1----:R-:W-:Y:S01]  /*7b840*/  IMAD.MOV.U32 R58, RZ, RZ, R70 ;  /* 0x000000ffff3a7224 */ /* 0x002fe200078e0046 */
[----:B------:R-:W-:Y:S02]  /*7b850*/  USEL UR9, UR9, URZ, !UP0 ;  /* 0x000000ff09097287 */ /* 0x000fe4000c000000 */
[----:B------:R-:W-:Y:S02]  /*7b860*/  MOV R59, R71 ;  /* 0x00000047003b7202 */ /* 0x000fe40000000f00 */
[----:B---3--:R-:W-:-:S03]  /*7b870*/  IADD3 R61, P2, PT, R61, R63, RZ ;  /* 0x0000003f3d3d7210 */ /* 0x008fc60007f5e0ff */
[----:B------:R1:W-:Y:S02]  /*7b880*/  LDGSTS.E [R56+0x24b00], desc[UR76][R58.64], P0 ;  /* 0x24b000003a387fae */ /* 0x0003e400081a104c */
[--C-:B------:R-:W-:Y:S01]  /*7b890*/  IMAD.X R68, R68, 0x1, R2.reuse, P2 ;  /* 0x0000000144447824 */ /* 0x100fe200010e0602 */
[----:B------:R-:W-:Y:S01]  /*7b8a0*/  IADD3 R67, P3, PT, R67, R63, RZ ;  /* 0x0000003f43437210 */ /* 0x000fe20007f7e0ff */
[----:B------:R-:W-:Y:S04]  /*7b8b0*/  STL [R1+0x22e4], R70 ;  /* 0x0022e44601007387 */ /* 0x000fe80000100800 */
[----:B------:R-:W-:Y:S01]  /*7b8c0*/  STL [R1+0x22e0], R71 ;  /* 0x0022e04701007387 */ /* 0x000fe20000100800 */
[----:B------:R-:W-:Y:S01]  /*7b8d0*/  ISETP.NE.U32.AND P1, PT, RZ, UR9, PT ;  /* 0x00000009ff007c0c */ /* 0x000fe2000bf25070 */
[----:B-1----:R-:W-:Y:S01]  /*7b8e0*/  IMAD.MOV.U32 R58, RZ, RZ, R61 ;  /* 0x000000ffff3a7224 */ /* 0x002fe200078e003d */
[----:B------:R-:W-:Y:S01]  /*7b8f0*/  MOV R59, R68 ;  /* 0x00000044003b7202 */ /* 0x000fe20000000f00 */
[----:B------:R-:W-:Y:S01]  /*7b900*/  IMAD.X R69, R69, 0x1, R2, P3 ;  /* 0x0000000145457824 */ /* 0x000fe200018e0602 */
[----:B------:R-:W-:Y:S04]  /*7b910*/  STL [R1+0x22ec], R61 ;  /* 0x0022ec3d01007387 */ /* 0x000fe80000100800 */
[----:B------:R1:W-:Y:S04]  /*7b920*/  STL [R1+0x22e8], R68 ;  /* 0x0022e84401007387 */ /* 0x0003e80000100800 */
[----:B------:R2:W-:Y:S04]  /*7b930*/  LDGSTS.E [R56+0x24b80], desc[UR76][R58.64], P0 ;  /* 0x24b800003a387fae */ /* 0x0005e800081a104c */
[----:B------:R-:W-:Y:S04]  /*7b940*/  STL [R1+0x2354], R67 ;  /* 0x0023544301007387 */ /* 0x000fe80000100800 */
[----:B-1----:R-:W3:Y:S04]  /*7b950*/  LDL.LU R68, [R1+0x23d4] ;  /* 0x0023d40001447983 */ /* 0x002ee80000300800 */
[----:B------:R1:W-:Y:S04]  /*7b960*/  STL [R1+0x2350], R69 ;  /* 0x0023504501007387 */ /* 0x0003e80000100800 */
[----:B------:R-:W3:Y:S01]  /*7b970*/  LDL.LU R61, [R1+0x23dc] ;  /* 0x0023dc00013d7983 */ /* 0x000ee20000300800 */
[----:B--2---:R-:W-:-:S02]  /*7b980*/  IMAD.MOV.U32 R59, RZ, RZ, R69 ;  /* 0x000000ffff3b7224 */ /* 0x004fc400078e0045 */
[----:B------:R-:W-:-:S05]  /*7b990*/  IMAD.MOV.U32 R58, RZ, RZ, R67 ;  /* 0x000000ffff3a7224 */ /* 0x000fca00078e0043 */
[----:B------:R2:W-:Y:S04]  /*7b9a0*/  LDGSTS.E [R56+0x25200], desc[UR76][R58.64], P1 ;  /* 0x252000003a387fae */ /* 0x0005e800089a104c */
[----:B-1----:R-:W3:Y:S04]  /*7b9b0*/  LDL.LU R69, [R1+0x23d0] ;  /* 0x0023d00001457983 */ /* 0x002ee80000300800 */
[----:B------:R-:W3:Y:S01]  /*7b9c0*/  LDL.LU R67, [R1+0x23d8] ;  /* 0x0023d80001437983 */ /* 0x000ee20000300800 */
[-C--:B----4-:R-:W-:Y:S02]  /*7b9d0*/  IADD3 R60, P0, PT, R60, R63.reuse, RZ ;  /* 0x0000003f3c3c7210 */ /* 0x090fe40007f1e0ff */
[----:B------:R-:W-:-:S03]  /*7b9e0*/  IADD3 R64, P2, PT, R64, R63, RZ ;  /* 0x0000003f40407210 */ /* 0x000fc60007f5e0ff */
[----:B------:R-:W-:Y:S01]  /*7b9f0*/  IMAD.X R66, R66, 0x1, R2, P0 ;  /* 0x0000000142427824 */ /* 0x000fe200000e0602 */
[----:B------:R1:W-:Y:S01]  /*7ba00*/  STL [R1+0x235c], R60 ;  /* 0x00235c3c01007387 */ /* 0x0003e20000100800 */
[----:B--2---:R-:W-:Y:S01]  /*7ba10*/  IMAD.MOV.U32 R58, RZ, RZ, R60 ;  /* 0x000000ffff3a7224 */ /* 0x004fe200078e003c */
[----:B------:R-:W-:Y:S02]  /*7ba20*/  IADD3.X R65, PT, PT, R65, R2, RZ, P2, !PT ;  /* 0x0000000241417210 */ /* 0x000fe400017fe4ff */
        /* <DEDUP_REMOVED lines=9> */
[----:B------:R-:W-:-:S05]  /*7bac0*/  IADD3 R57, P0, PT, R57, R63, RZ ;  /* 0x0000003f39397210 */ /* 0x000fca0007f1e0ff */
[----:B------:R-:W-:Y:S01]  /*7bad0*/  IMAD.X R62, R62, 0x1, R2, P0 ;  /* 0x000000013e3e7824 */ /* 0x000fe200000e0602 */
[----:B------:R-:W-:Y:S04]  /*7bae0*/  STL [R1+0x236c], R57 ;  /* 0x00236c3901007387 */ /* 0x000fe80000100800 */
[----:B------:R1:W-:Y:S04]  /*7baf0*/  STL [R1+0x2368], R62 ;  /* 0x0023683e01007387 */ /* 0x0003e80000100800 */
[----:B------:R-:W2:Y:S04]  /*7bb00*/  LDL.LU R73, [R1+0x23e8] ;  /* 0x0023e80001497983 */ /* 0x000ea80000300800 */
[----:B------:R-:W2:Y:S01]  /*7bb10*/  LDL.LU R72, [R1+0x23ec] ;  /* 0x0023ec0001487983 */ /* 0x000ea20000300800 */
[----:B-1----:R-:W-:Y:S01]  /*7bb20*/  IMAD.MOV.U32 R58, RZ, RZ, R64 ;  /* 0x000000ffff3a7224 */ /* 0x002fe200078e0040 */
[----:B------:R-:W-:-:S02]  /*7bb30*/  MOV R59, R65 ;  /* 0x00000041003b7202 */ /* 0x000fc40000000f00 */
        /* <DEDUP_REMOVED lines=14> */
[----:B-1----:R-:W-:Y:S01]  /*7bc20*/  IMAD.MOV.U32 R58, RZ, RZ, R68 ;  /* 0x000000ffff3a7224 */ /* 0x002fe200078e0044 */
[----:B------:R-:W-:Y:S01]  /*7bc30*/  IADD3.X R69, PT, PT, R69, R2, RZ, P1, !PT ;  /* 0x0000000245457210 */ /* 0x000fe20000ffe4ff */
[----:B------:R-:W-:-:S04]  /*7bc40*/  IMAD.X R67, R67, 0x1, R2, P2 ;  /* 0x0000000143437824 */ /* 0x000fc800010e0602 */
[----:B------:R-:W-:Y:S01]  /*7bc50*/  IMAD.MOV.U32 R59, RZ, RZ, R69 ;  /* 0x000000ffff3b7224 */ /* 0x000fe200078e0045 */
[----:B------:R-:W-:Y:S04]  /*7bc60*/  STL [R1+0x23d4], R68 ;  /* 0x0023d44401007387 */ /* 0x000fe80000100800 */
[----:B------:R-:W-:Y:S04]  /*7bc70*/  STL [R1+0x23d0], R69 ;  /* 0x0023d04501007387 */ /* 0x000fe80000100800 */
[----:B------:R1:W-:Y:S04]  /*7bc80*/  STL [R1+0x23dc], R61 ;  /* 0x0023dc3d01007387 */ /* 0x0003e80000100800 */
[----:B------:R3:W-:Y:S04]  /*7bc90*/  LDGSTS.E [R56+0x25a00], desc[UR76][R58.64], P0 ;  /* 0x25a000003a387fae */ /* 0x0007e800081a104c */
[----:B------:R-:W-:Y:S01]  /*7bca0*/  STL [R1+0x23d8], R67 ;  /* 0x0023d84301007387 */ /* 0x000fe20000100800 */
[----:B---3--:R-:W-:Y:S01]  /*7bcb0*/  MOV R58, R61 ;  /* 0x0000003d003a7202 */ /* 0x008fe20000000f00 */
[----:B------:R-:W-:-:S02]  /*7bcc0*/  IMAD.MOV.U32 R59, RZ, RZ, R67 ;  /* 0x000000ffff3b7224 */ /* 0x000fc400078e0043 */
[----:B-1----:R-:W3:Y:S04]  /*7bcd0*/  LDL.LU R61, [R1+0x246c] ;  /* 0x00246c00013d7983 */ /* 0x002ee80000300800 */
[----:B------:R1:W-:Y:S01]  /*7bce0*/  LDGSTS.E [R56+0x25a80], desc[UR76][R58.64], P0 ;  /* 0x25a800003a387fae */ /* 0x0003e200081a104c */
[----:B----4-:R-:W-:-:S05]  /*7bcf0*/  IADD3 R60, P1, PT, R60, R63, RZ ;  /* 0x0000003f3c3c7210 */ /* 0x010fca0007f3e0ff */
[----:B--2---:R-:W-:Y:S01]  /*7bd00*/  IMAD.X R66, R66, 0x1, R2, P1 ;  /* 0x0000000142427824 */ /* 0x004fe200008e0602 */
[----:B------:R-:W-:Y:S04]  /*7bd10*/  STL [R1+0x23e4], R60 ;  /* 0x0023e43c01007387 */ /* 0x000fe80000100800 */
[----:B------:R2:W-:Y:S01]  /*7bd20*/  STL [R1+0x23e0], R66 ;  /* 0x0023e04201007387 */ /* 0x0005e20000100800 */
[----:B-1----:R-:W-:-:S03]  /*7bd30*/  MOV R59, R66 ;  /* 0x00000042003b7202 */ /* 0x002fc60000000f00 */
[----:B--2---:R-:W2:Y:S01]  /*7bd40*/  LDL.LU R66, [R1+0x2468] ;  /* 0x0024680001427983 */ /* 0x004ea20000300800 */
[----:B------:R-:W-:Y:S01]  /*7bd50*/  UISETP.GT.AND UP1, UPT, UR10, 0x31, UPT ;  /* 0x000000310a00788c */ /* 0x000fe2000bf24270 */
[----:B------:R-:W-:Y:S02]  /*7bd60*/  IMAD.MOV.U32 R58, RZ, RZ, R60 ;  /* 0x000000ffff3a7224 */ /* 0x000fe400078e003c */
[----:B------:R-:W4:Y:S04]  /*7bd70*/  LDL.LU R69, [R1+0x24d0] ;  /* 0x0024d00001457983 */ /* 0x000f280000300800 */
[----:B------:R-:W4:Y:S01]  /*7bd80*/  LDL.LU R68, [R1+0x24d4] ;  /* 0x0024d40001447983 */ /* 0x000f220000300800 */
[----:B------:R-:W-:-:S03]  /*7bd90*/  USEL UR9, URZ, 0x4, !UP1 ;  /* 0x00000004ff097887 */ /* 0x000fc6000c800000 */
[----:B------:R1:W-:Y:S04]  /*7bda0*/  LDGSTS.E [R56+0x25b00], desc[UR76][R58.64], P0 ;  /* 0x25b000003a387fae */ /* 0x0003e800081a104c */
[----:B------:R-:W4:Y:S04]  /*7bdb0*/  LDL.LU R67, [R1+0x24d8] ;  /* 0x0024d80001437983 */ /* 0x000f280000300800 */
[----:B------:R-:W4:Y:S01]  /*7bdc0*/  LDL.LU R60, [R1+0x24dc] ;  /* 0x0024dc00013c7983 */ /* 0x000f220000300800 */
[----:B------:R-:W-:Y:S01]  /*7bdd0*/  USEL UR9, UR9, URZ, !UP0 ;  /* 0x000000ff09097287 */ /* 0x000fe2000c000000 */
[----:B------:R-:W-:-:S05]  /*7bde0*/  IADD3 R72, P2, PT, R72, R63, RZ ;  /* 0x0000003f48487210 */ /* 0x000fca0007f5e0ff */
[----:B------:R-:W-:Y:S02]  /*7bdf0*/  IMAD.X R73, R73, 0x1, R2, P2 ;  /* 0x0000000149497824 */ /* 0x000fe400010e0602 */
[----:B-1----:R-:W-:Y:S01]  /*7be00*/  IMAD.MOV.U32 R58, RZ, RZ, R72 ;  /* 0x000000ffff3a7224 */ /* 0x002fe200078e0048 */
[----:B------:R-:W-:Y:S02]  /*7be10*/  IADD3 R70, P3, PT, R70, R63, RZ ;  /* 0x0000003f46467210 */ /* 0x000fe40007f7e0ff */
[----:B------:R-:W-:Y:S02]  /*7be20*/  MOV R59, R73 ;  /* 0x00000049003b7202 */ /* 0x000fe40000000f00 */
[----:B------:R-:W-:Y:S01]  /*7be30*/  ISETP.NE.U32.AND P1, PT, RZ, UR9, PT ;  /* 0x00000009ff007c0c */ /* 0x000fe2000bf25070 */
[----:B------:R-:W-:Y:S02]  /*7be40*/  IMAD.X R71, R71, 0x1, R2, P3 ;  /* 0x0000000147477824 */ /* 0x000fe400018e0602 */
[----:B------:R1:W-:Y:S01]  /*7be50*/  LDGSTS.E [R56+0x25b80], desc[UR76][R58.64], P0 ;  /* 0x25b800003a387fae */ /* 0x0003e200081a104c */
[----:B------:R-:W-:-:S03]  /*7be60*/  IADD3 R64, P0, PT, R64, R63, RZ ;  /* 0x0000003f40407210 */ /* 0x000fc60007f1e0ff */
[----:B------:R-:W-:Y:S04]  /*7be70*/  STL [R1+0x23ec], R72 ;  /* 0x0023ec4801007387 */ /* 0x000fe80000100800 */
[----:B------:R-:W-:Y:S01]  /*7be80*/  STL [R1+0x23e8], R73 ;  /* 0x0023e84901007387 */ /* 0x000fe20000100800 */
[----:B------:R-:W-:-:S03]  /*7be90*/  IMAD.X R65, R65, 0x1, R2, P0 ;  /* 0x0000000141417824 */ /* 0x000fc600000e0602 */
[----:B------:R-:W-:Y:S04]  /*7bea0*/  STL [R1+0x2454], R70 ;  /* 0x0024544601007387 */ /* 0x000fe80000100800 */
[----:B------:R-:W-:Y:S01]  /*7beb0*/  STL [R1+0x2450], R71 ;  /* 0x0024504701007387 */ /* 0x000fe20000100800 */
[----:B------:R-:W-:Y:S01]  /*7bec0*/  IADD3 R57, P2, PT, R57, R63, RZ ;  /* 0x0000003f39397210 */ /* 0x000fe20007f5e0ff */
[----:B-1----:R-:W-:Y:S02]  /*7bed0*/  IMAD.MOV.U32 R58, RZ, RZ, R70 ;  /* 0x000000ffff3a7224 */ /* 0x002fe400078e0046 */
[----:B------:R-:W-:Y:S01]  /*7bee0*/  IMAD.MOV.U32 R59, RZ, RZ, R71 ;  /* 0x000000ffff3b7224 */ /* 0x000fe200078e0047 */
[----:B------:R1:W-:Y:S04]  /*7bef0*/  STL [R1+0x245c], R64 ;  /* 0x00245c4001007387 */ /* 0x0003e80000100800 */
[----:B------:R1:W-:Y:S01]  /*7bf00*/  STL [R1+0x2458], R65 ;  /* 0x0024584101007387 */ /* 0x0003e20000100800 */
[----:B------:R-:W-:-:S03]  /*7bf10*/  IADD3.X R62, PT, PT, R62, R2, RZ, P2, !PT ;  /* 0x000000023e3e7210 */ /* 0x000fc600017fe4ff */
[----:B------:R-:W-:Y:S04]  /*7bf20*/  STL [R1+0x2464], R57 ;  /* 0x0024643901007387 */ /* 0x000fe80000100800 */
[----:B------:R1:W-:Y:S02]  /*7bf30*/  LDGSTS.E [R56+0x26200], desc[UR76][R58.64], P1 ;  /* 0x262000003a387fae */ /* 0x0003e400089a104c */
[----:B-1----:R-:W-:Y:S02]  /*7bf40*/  IMAD.MOV.U32 R58, RZ, RZ, R64 ;  /* 0x000000ffff3a7224 */ /* 0x002fe400078e0040 */
[----:B------:R-:W4:Y:S01]  /*7bf50*/  LDL.LU R64, [R1+0x24e4] ;  /* 0x0024e40001407983 */ /* 0x000f220000300800 */
[----:B------:R-:W-:-:S03]  /*7bf60*/  IMAD.MOV.U32 R59, RZ, RZ, R65 ;  /* 0x000000ffff3b7224 */ /* 0x000fc600078e0041 */
[----:B------:R1:W-:Y:S04]  /*7bf70*/  STL [R1+0x2460], R62 ;  /* 0x0024603e01007387 */ /* 0x0003e80000100800 */
[----:B------:R-:W4:Y:S04]  /*7bf80*/  LDL.LU R65, [R1+0x24e0] ;  /* 0x0024e00001417983 */ /* 0x000f280000300800 */
[----:B------:R1:W-:Y:S02]  /*7bf90*/  LDGSTS.E [R56+0x26280], desc[UR76][R58.64], P1 ;  /* 0x262800003a387fae */ /* 0x0003e400089a104c */
[----:B-1----:R-:W-:Y:S01]  /*7bfa0*/  IMAD.MOV.U32 R58, RZ, RZ, R57 ;  /* 0x000000ffff3a7224 */ /* 0x002fe200078e0039 */
[----:B------:R-:W-:-:S02]  /*7bfb0*/  MOV R59, R62 ;  /* 0x0000003e003b7202 */ /* 0x000fc40000000f00 */
[----:B------:R-:W4:Y:S04]  /*7bfc0*/  LDL.LU R62, [R1+0x24ec] ;  /* 0x0024ec00013e7983 */ /* 0x000f280000300800 */
[----:B------:R-:W4:Y:S04]  /*7bfd0*/  LDL.LU R57, [R1+0x2554] ;  /* 0x0025540001397983 */ /* 0x000f280000300800 */
[----:B------:R1:W-:Y:S01]  /*7bfe0*/  LDGSTS.E [R56+0x26300], desc[UR76][R58.64], P1 ;  /* 0x263000003a387fae */ /* 0x0003e200089a104c */
[----:B---3--:R-:W-:-:S05]  /*7bff0*/  IADD3 R61, P0, PT, R61, R63, RZ ;  /* 0x0000003f3d3d7210 */ /* 0x008fca0007f1e0ff */
[----:B------:R-:W-:Y:S01]  /*7c000*/  STL [R1+0x246c], R61 ;  /* 0x00246c3d01007387 */ /* 0x000fe20000100800 */
[----:B-1----:R-:W-:Y:S02]  /*7c010*/  IMAD.MOV.U32 R58, RZ, RZ, R61 ;  /* 0x000000ffff3a7224 */ /* 0x002fe400078e003d */
[----:B--2---:R-:W-:-:S04]  /*7c020*/  IMAD.X R66, R66, 0x1, R2, P0 ;  /* 0x0000000142427824 */ /* 0x004fc800000e0602 */
[----:B------:R-:W-:Y:S01]  /*7c030*/  IMAD.MOV.U32 R59, RZ, RZ, R66 ;  /* 0x000000ffff3b7224 */ /* 0x000fe200078e0042 */
[----:B------:R1:W-:Y:S01]  /*7c040*/  STL [R1+0x2468], R66 ;  /* 0x0024684201007387 */ /* 0x0003e20000100800 */
[----:B------:R-:W-:-:S03]  /*7c050*/  UISETP.GT.AND UP1, UPT, UR10, 0x35, UPT ;  /* 0x000000350a00788c */ /* 0x000fc6000bf24270 */
[----:B------:R2:W-:Y:S04]  /*7c060*/  LDGSTS.E [R56+0x26380], desc[UR76][R58.64], P1 ;  /* 0x263800003a387fae */ /* 0x0005e800089a104c */
[----:B-1----:R-:W3:Y:S04]  /*7c070*/  LDL.LU R66, [R1+0x24e8] ;  /* 0x0024e80001427983 */ /* 0x002ee80000300800 */
[----:B------:R-:W3:Y:S01]  /*7c080*/  LDL.LU R61, [R1+0x2550] ;  /* 0x00255000013d7983 */ /* 0x000ee20000300800 */
[----:B------:R-:W-:Y:S01]  /*7c090*/  USEL UR9, URZ, 0x4, !UP1 ;  /* 0x00000004ff097887 */ /* 0x000fe2000c800000 */
[----:B----4-:R-:W-:-:S03]  /*7c0a0*/  IADD3 R68, P1, PT, R68, R63, RZ ;  /* 0x0000003f44447210 */ /* 0x010fc60007f3e0ff */
[----:B------:R-:W-:Y:S01]  /*7c0b0*/  USEL UR9, UR9, URZ, !UP0 ;  /* 0x000000ff09097287 */ /* 0x000fe2000c000000 */
[----:B------:R-:W-:Y:S02]  /*7c0c0*/  IADD3 R60, P2, PT, R60, R63, RZ ;  /* 0x0000003f3c3c7210 */ /* 0x000fe40007f5e0ff */
[----:B------:R-:W-:Y:S01]  /*7c0d0*/  IADD3.X R69, PT, PT, R69, R2, RZ, P1, !PT ;  /* 0x0000000245457210 */ /* 0x000fe20000ffe4ff */
[----:B------:R-:W-:Y:S02]  /*7c0e0*/  STL [R1+0x24d4], R68 ;  /* 0x0024d44401007387 */ /* 0x000fe40000100800 */
[----:B------:R-:W-:Y:S01]  /*7c0f0*/  ISETP.NE.U32.AND P0, PT, RZ, UR9, PT ;  /* 0x00000009ff007c0c */ /* 0x000fe2000bf05070 */
[----:B------:R-:W-:Y:S01]  /*7c100*/  IMAD.X R67, R67, 0x1, R2, P2 ;  /* 0x0000000143437824 */ /* 0x000fe200010e0602 */
[----:B------:R-:W-:Y:S04]  /*7c110*/  STL [R1+0x24d0], R69 ;  /* 0x0024d04501007387 */ /* 0x000fe80000100800 */
[----:B------:R1:W-:Y:S04]  /*7c120*/  STL [R1+0x24dc], R60 ;  /* 0x0024dc3c01007387 */ /* 0x0003e80000100800 */
[----:B------:R-:W4:Y:S01]  /*7c130*/  LDL.LU R72, [R1+0x255c] ;  /* 0x00255c0001487983 */ /* 0x000f220000300800 */
[----:B--2---:R-:W-:-:S03]  /*7c140*/  IMAD.MOV.U32 R58, RZ, RZ, R68 ;  /* 0x000000ffff3a7224 */ /* 0x004fc600078e0044 */
[----:B------:R-:W-:Y:S01]  /*7c150*/  STL [R1+0x24d8], R67 ;  /* 0x0024d84301007387 */ /* 0x000fe20000100800 */
[----:B------:R-:W-:-:S03]  /*7c160*/  IMAD.MOV.U32 R59, RZ, RZ, R69 ;  /* 0x000000ffff3b7224 */ /* 0x000fc600078e0045 */
[----:B------:R-:W2:Y:S04]  /*7c170*/  LDL.LU R70, [R1+0x2564] ;  /* 0x0025640001467983 */ /* 0x000ea80000300800 */
[----:B------:R-:W2:Y:S04]  /*7c180*/  LDL.LU R73, [R1+0x2558] ;  /* 0x0025580001497983 */ /* 0x000ea80000300800 */
[----:B------:R-:W2:Y:S04]  /*7c190*/  LDL.LU R71, [R1+0x2560] ;  /* 0x0025600001477983 */ /* 0x000ea80000300800 */
[----:B------:R1:W-:Y:S02]  /*7c1a0*/  LDGSTS.E [R56+0x26a00], desc[UR76][R58.64], P0 ;  /* 0x26a000003a387fae */ /* 0x0003e400081a104c */
[----:B-1----:R-:W-:Y:S01]  /*7c1b0*/  MOV R58, R60 ;  /* 0x0000003c003a7202 */ /* 0x002fe20000000f00 */
[----:B------:R-:W-:Y:S01]  /*7c1c0*/  IMAD.MOV.U32 R59, RZ, RZ, R67 ;  /* 0x000000ffff3b7224 */ /* 0x000fe200078e0043 */
[----:B------:R-:W2:Y:S04]  /*7c1d0*/  LDL.LU R60, [R1+0x256c] ;  /* 0x00256c00013c7983 */ /* 0x000ea80000300800 */
[----:B------:R1:W-:Y:S01]  /*7c1e0*/  LDGSTS.E [R56+0x26a80], desc[UR76][R58.64], P0 ;  /* 0x26a800003a387fae */ /* 0x0003e200081a104c */
[----:B------:R-:W-:-:S05]  /*7c1f0*/  IADD3 R64, P1, PT, R64, R63, RZ ;  /* 0x0000003f40407210 */ /* 0x000fca0007f3e0ff */
[----:B------:R-:W-:Y:S01]  /*7c200*/  IMAD.X R65, R65, 0x1, R2, P1 ;  /* 0x0000000141417824 */ /* 0x000fe200008e0602 */
[----:B------:R1:W-:Y:S02]  /*7c210*/  STL [R1+0x24e4], R64 ;  /* 0x0024e44001007387 */ /* 0x0003e40000100800 */
[----:B-1----:R-:W-:Y:S02]  /*7c220*/  IMAD.MOV.U32 R58, RZ, RZ, R64 ;  /* 0x000000ffff3a7224 */ /* 0x002fe400078e0040 */
[----:B------:R1:W-:Y:S04]  /*7c230*/  STL [R1+0x24e0], R65 ;  /* 0x0024e04101007387 */ /* 0x0003e80000100800 */
[----:B------:R-:W2:Y:S01]  /*7c240*/  LDL.LU R64, [R1+0x2568] ;  /* 0x0025680001407983 */ /* 0x000ea20000300800 */
[----:B------:R-:W-:-:S02]  /*7c250*/  IADD3 R62, P2, PT, R62, R63, RZ ;  /* 0x0000003f3e3e7210 */ /* 0x000fc40007f5e0ff */
[----:B------:R-:W-:Y:S02]  /*7c260*/  MOV R59, R65 ;  /* 0x00000041003b7202 */ /* 0x000fe40000000f00 */
[----:B------:R-:W-:Y:S01]  /*7c270*/  IADD3 R57, P3, PT, R57, R63, RZ ;  /* 0x0000003f39397210 */ /* 0x000fe20007f7e0ff */
[----:B-1----:R-:W2:Y:S04]  /*7c280*/  LDL.LU R65, [R1+0x25d4] ;  /* 0x0025d40001417983 */ /* 0x002ea80000300800 */
[----:B------:R-:W2:Y:S04]  /*7c290*/  LDL.LU R67, [R1+0x25dc] ;  /* 0x0025dc0001437983 */ /* 0x000ea80000300800 */
[----:B------:R-:W-:Y:S01]  /*7c2a0*/  STL [R1+0x24ec], R62 ;  /* 0x0024ec3e01007387 */ /* 0x000fe20000100800 */
[----:B------:R-:W-:-:S03]  /*7c2b0*/  UISETP.GT.AND UP1, UPT, UR10, 0x39, UPT ;  /* 0x000000390a00788c */ /* 0x000fc6000bf24270 */
[----:B------:R1:W-:Y:S01]  /*7c2c0*/  LDGSTS.E [R56+0x26b00], desc[UR76][R58.64], P0 ;  /* 0x26b000003a387fae */ /* 0x0003e200081a104c */
[--C-:B---3--:R-:W-:Y:S02]  /*7c2d0*/  IMAD.X R66, R66, 0x1, R2.reuse, P2 ;  /* 0x0000000142427824 */ /* 0x108fe400010e0602 */
[----:B------:R-:W-:-:S03]  /*7c2e0*/  IMAD.X R61, R61, 0x1, R2, P3 ;  /* 0x000000013d3d7824 */ /* 0x000fc600018e0602 */
[----:B------:R3:W-:Y:S04]  /*7c2f0*/  STL [R1+0x24e8], R66 ;  /* 0x0024e84201007387 */ /* 0x0007e80000100800 */
[----:B------:R-:W-:Y:S04]  /*7c300*/  STL [R1+0x2554], R57 ;  /* 0x0025543901007387 */ /* 0x000fe80000100800 */
[----:B------:R-:W2:Y:S04]  /*7c310*/  LDL.LU R68, [R1+0x25d0] ;  /* 0x0025d00001447983 */ /* 0x000ea80000300800 */
[----:B------:R3:W-:Y:S04]  /*7c320*/  STL [R1+0x2550], R61 ;  /* 0x0025503d01007387 */ /* 0x0007e80000100800 */
[----:B------:R-:W2:Y:S01]  /*7c330*/  LDL.LU R69, [R1+0x25d8] ;  /* 0x0025d80001457983 */ /* 0x000ea20000300800 */
[----:B------:R-:W-:Y:S01]  /*7c340*/  USEL UR9, URZ, 0x4, !UP1 ;  /* 0x00000004ff097887 */ /* 0x000fe2000c800000 */
[----:B-1----:R-:W-:-:S03]  /*7c350*/  IMAD.MOV.U32 R58, RZ, RZ, R62 ;  /* 0x000000ffff3a7224 */ /* 0x002fc600078e003e */
[----:B------:R-:W-:Y:S01]  /*7c360*/  USEL UR9, UR9, URZ, !UP0 ;  /* 0x000000ff09097287 */ /* 0x000fe2000c000000 */
[----:B------:R-:W-:Y:S02]  /*7c370*/  MOV R59, R66 ;  /* 0x00000042003b7202 */ /* 0x000fe40000000f00 */
[----:B---3--:R-:W3:Y:S04]  /*7c380*/  LDL.LU R66, [R1+0x25e0] ;  /* 0x0025e00001427983 */ /* 0x008ee80000300800 */
[----:B------:R1:W-:Y:S01]  /*7c390*/  LDGSTS.E [R56+0x26b80], desc[UR76][R58.64], P0 ;  /* 0x26b800003a387fae */ /* 0x0003e200081a104c */
[----:B------:R-:W-:Y:S02]  /*7c3a0*/  ISETP.NE.U32.AND P1, PT, RZ, UR9, PT ;  /* 0x00000009ff007c0c */ /* 0x000fe4000bf25070 */
[----:B----4-:R-:W-:Y:S01]  /*7c3b0*/  IADD3 R72, P0, PT, R72, R63, RZ ;  /* 0x0000003f48487210 */ /* 0x010fe20007f1e0ff */
[----:B-1----:R-:W-:-:S02]  /*7c3c0*/  IMAD.MOV.U32 R59, RZ, RZ, R61 ;  /* 0x000000ffff3b7224 */ /* 0x002fc400078e003d */
[----:B------:R-:W4:Y:S01]  /*7c3d0*/  LDL.LU R61, [R1+0x25e4] ;  /* 0x0025e400013d7983 */ /* 0x000f220000300800 */
[----:B------:R-:W-:-:S03]  /*7c3e0*/  IMAD.MOV.U32 R58, RZ, RZ, R57 ;  /* 0x000000ffff3a7224 */ /* 0x000fc600078e0039 */
[----:B------:R-:W3:Y:S04]  /*7c3f0*/  LDL.LU R62, [R1+0x25e8] ;  /* 0x0025e800013e7983 */ /* 0x000ee80000300800 */
[----:B------:R-:W3:Y:S01]  /*7c400*/  LDL.LU R57, [R1+0x25ec] ;  /* 0x0025ec0001397983 */ /* 0x000ee20000300800 */
[----:B--2---:R-:W-:Y:S01]  /*7c410*/  IMAD.X R73, R73, 0x1, R2, P0 ;  /* 0x0000000149497824 */ /* 0x004fe200000e0602 */
[-C--:B------:R-:W-:Y:S02]  /*7c420*/  IADD3 R70, P2, PT, R70, R63.reuse, RZ ;  /* 0x0000003f46467210 */ /* 0x080fe40007f5e0ff */
[----:B------:R1:W-:Y:S01]  /*7c430*/  LDGSTS.E [R56+0x27200], desc[UR76][R58.64], P1 ;  /* 0x272000003a387fae */ /* 0x0003e200089a104c */
[----:B------:R-:W-:Y:S02]  /*7c440*/  IADD3 R60, P0, PT, R60, R63, RZ ;  /* 0x0000003f3c3c7210 */ /* 0x000fe40007f1e0ff */
[----:B------:R-:W-:Y:S01]  /*7c450*/  IADD3.X R71, PT, PT, R71, R2, RZ, P2, !PT ;  /* 0x0000000247477210 */ /* 0x000fe200017fe4ff */
[----:B-1----:R-:W-:-:S02]  /*7c460*/  IMAD.MOV.U32 R58, RZ, RZ, R72 ;  /* 0x000000ffff3a7224 */ /* 0x002fc400078e0048 */
[----:B------:R-:W-:-:S05]  /*7c470*/  IMAD.MOV.U32 R59, RZ, RZ, R73 ;  /* 0x000000ffff3b7224 */ /* 0x000fca00078e0049 */
[----:B------:R1:W-:Y:S04]  /*7c480*/  LDGSTS.E [R56+0x27280], desc[UR76][R58.64], P1 ;  /* 0x272800003a387fae */ /* 0x0003e800089a104c */
[----:B------:R-:W-:Y:S04]  /*7c490*/  STL [R1+0x255c], R72 ;  /* 0x00255c4801007387 */ /* 0x000fe80000100800 */
[----:B------:R-:W-:Y:S04]  /*7c4a0*/  STL [R1+0x2558], R73 ;  /* 0x0025584901007387 */ /* 0x000fe80000100800 */
[----:B------:R-:W-:Y:S01]  /*7c4b0*/  STL [R1+0x2564], R70 ;  /* 0x0025644601007387 */ /* 0x000fe20000100800 */
[----:B-1----:R-:W-:Y:S01]  /*7c4c0*/  IMAD.MOV.U32 R58, RZ, RZ, R70 ;  /* 0x000000ffff3a7224 */ /* 0x002fe200078e0046 */
[----:B------:R-:W-:Y:S01]  /*7c4d0*/  MOV R59, R71 ;  /* 0x00000047003b7202 */ /* 0x000fe20000000f00 */
[----:B------:R-:W-:-:S04]  /*7c4e0*/  IMAD.X R64, R64, 0x1, R2, P0 ;  /* 0x0000000140407824 */ /* 0x000fc800000e0602 */
[----:B------:R1:W-:Y:S04]  /*7c4f0*/  LDGSTS.E [R56+0x27300], desc[UR76][R58.64], P1 ;  /* 0x273000003a387fae */ /* 0x0003e800089a104c */
[----:B------:R2:W-:Y:S04]  /*7c500*/  STL [R1+0x2560], R71 ;  /* 0x0025604701007387 */ /* 0x0005e80000100800 */
[----:B------:R-:W-:Y:S04]  /*7c510*/  STL [R1+0x256c], R60 ;  /* 0x00256c3c01007387 */ /* 0x000fe80000100800 */
[----:B------:R1:W-:Y:S01]  /*7c520*/  STL [R1+0x2568], R64 ;  /* 0x0025684001007387 */ /* 0x0003e20000100800 */
[----:B------:R-:W-:-:S03]  /*7c530*/  IADD3 R67, P2, PT, R67, R63, RZ ;  /* 0x0000003f43437210 */ /* 0x000fc60007f5e0ff */
[----:B--2---:R-:W2:Y:S01]  /*7c540*/  LDL.LU R71, [R1+0x2ef0] ;  /* 0x002ef00001477983 */ /* 0x004ea20000300800 */
[----:B-1----:R-:W-:Y:S02]  /*7c550*/  IMAD.MOV.U32 R58, RZ, RZ, R60 ;  /* 0x000000ffff3a7224 */ /* 0x002fe400078e003c */
[----:B------:R-:W-:Y:S01]  /*7c560*/  IMAD.MOV.U32 R59, RZ, RZ, R64 ;  /* 0x000000ffff3b7224 */ /* 0x000fe200078e0040 */
[----:B------:R-:W2:Y:S04]  /*7c570*/  LDL.LU R70, [R1+0x2efc] ;  /* 0x002efc0001467983 */ /* 0x000ea80000300800 */
[----:B------:R-:W2:Y:S04]  /*7c580*/  LDL.LU R64, [R1+0x2ef4] ;  /* 0x002ef40001407983 */ /* 0x000ea80000300800 */
[----:B------:R1:W-:Y:S01]  /*7c590*/  LDGSTS.E [R56+0x27380], desc[UR76][R58.64], P1 ;  /* 0x273800003a387fae */ /* 0x0003e200089a104c */
[----:B------:R-:W-:-:S03]  /*7c5a0*/  IADD3 R65, P1, PT, R65, R63, RZ ;  /* 0x0000003f41417210 */ /* 0x000fc60007f3e0ff */
[----:B------:R-:W2:Y:S04]  /*7c5b0*/  LDL.LU R60, [R1+0x2eec] ;  /* 0x002eec00013c7983 */ /* 0x000ea80000300800 */
[----:B------:R-:W-:Y:S01]  /*7c5c0*/  STL [R1+0x25d4], R65 ;  /* 0x0025d44101007387 */ /* 0x000fe20000100800 */
[----:B-1----:R-:W-:Y:S01]  /*7c5d0*/  IMAD.MOV.U32 R58, RZ, RZ, R65 ;  /* 0x000000ffff3a7224 */ /* 0x002fe200078e0041 */
[----:B------:R-:W-:Y:S01]  /*7c5e0*/  IADD3.X R68, PT, PT, R68, R2, RZ, P1, !PT ;  /* 0x0000000244447210 */ /* 0x000fe20000ffe4ff */
[----:B------:R-:W-:-:S04]  /*7c5f0*/  IMAD.X R69, R69, 0x1, R2, P2 ;  /* 0x0000000145457824 */ /* 0x000fc800010e0602 */
[----:B------:R1:W-:Y:S01]  /*7c600*/  STL [R1+0x25d0], R68 ;  /* 0x0025d04401007387 */ /* 0x0003e20000100800 */
[----:B------:R-:W-:-:S03]  /*7c610*/  IMAD.MOV.U32 R59, RZ, RZ, R68 ;  /* 0x000000ffff3b7224 */ /* 0x000fc600078e0044 */
[----:B------:R-:W-:Y:S04]  /*7c620*/  STL [R1+0x25dc], R67 ;  /* 0x0025dc4301007387 */ /* 0x000fe80000100800 */
[----:B-1----:R-:W2:Y:S04]  /*7c630*/  LDL.LU R68, [R1+0x2ee8] ;  /* 0x002ee80001447983 */ /* 0x002ea80000300800 */
[----:B------:R-:W-:Y:S04]  /*7c640*/  STL [R1+0x25d8], R69 ;  /* 0x0025d84501007387 */ /* 0x000fe80000100800 */
[----:B------:R-:W2:Y:S01]  /*7c650*/  LDL.LU R65, [R1+0x2ee0] ;  /* 0x002ee00001417983 */ /* 0x000ea20000300800 */
[----:B------:R-:W-:-:S04]  /*7c660*/  UISETP.GT.AND UP1, UPT, UR10, 0x3d, UPT ;  /* 0x0000003d0a00788c */ /* 0x000fc8000bf24270 */
[----:B------:R-:W-:-:S04]  /*7c670*/  USEL UR9, URZ, 0x4, !UP1 ;  /* 0x00000004ff097887 */ /* 0x000fc8000c800000 */
[----:B------:R-:W-:-:S06]  /*7c680*/  USEL UR9, UR9, URZ, !UP0 ;  /* 0x000000ff09097287 */ /* 0x000fcc000c000000 */
[----:B------:R-:W-:Y:S02]  /*7c690*/  ISETP.NE.U32.AND P0, PT, RZ, UR9, PT ;  /* 0x00000009ff007c0c */ /* 0x000fe4000bf05070 */
[-C--:B----4-:R-:W-:Y:S02]  /*7c6a0*/  IADD3 R61, P1, PT, R61, R63.reuse, RZ ;  /* 0x0000003f3d3d7210 */ /* 0x090fe40007f3e0ff */
[----:B---3--:R-:W-:-:S03]  /*7c6b0*/  IADD3 R57, P2, PT, R57, R63, RZ ;  /* 0x0000003f39397210 */ /* 0x008fc60007f5e0ff */
[--C-:B------:R-:W-:Y:S01]  /*7c6c0*/  IMAD.X R66, R66, 0x1, R2.reuse, P1 ;  /* 0x0000000142427824 */ /* 0x100fe200008e0602 */
[----:B------:R1:W-:Y:S05]  /*7c6d0*/  STL [R1+0x25e4], R61 ;  /* 0x0025e43d01007387 */ /* 0x0003ea0000100800 */
[----:B------:R3:W-:Y:S04]  /*7c6e0*/  LDGSTS.E [R56+0x27a00], desc[UR76][R58.64], P0 ;  /* 0x27a000003a387fae */ /* 0x0007e800081a104c */
[----:B------:R-:W-:Y:S01]  /*7c6f0*/  STL [R1+0x25e0], R66 ;  /* 0x0025e04201007387 */ /* 0x000fe20000100800 */
[----:B------:R-:W-:-:S03]  /*7c700*/  IMAD.X R62, R62, 0x1, R2, P2 ;  /* 0x000000013e3e7824 */ /* 0x000fc600010e0602 */
[----:B------:R-:W-:Y:S01]  /*7c710*/  STL [R1+0x25ec], R57 ;  /* 0x0025ec3901007387 */ /* 0x000fe20000100800 */
[----:B---3--:R-:W-:Y:S01]  /*7c720*/  MOV R58, R67 ;  /* 0x00000043003a7202 */ /* 0x008fe20000000f00 */
[----:B------:R-:W-:-:S05]  /*7c730*/  IMAD.MOV.U32 R59, RZ, RZ, R69 ;  /* 0x000000ffff3b7224 */ /* 0x000fca00078e0045 */
[----:B------:R3:W-:Y:S01]  /*7c740*/  LDGSTS.E [R56+0x27a80], desc[UR76][R58.64], P0 ;  /* 0x27a800003a387fae */ /* 0x0007e200081a104c */
[----:B------:R-:W-:Y:S01]  /*7c750*/  UISETP.GT.AND UP1, UPT, UR10, 0x2, UPT ;  /* 0x000000020a00788c */ /* 0x000fe2000bf24270 */
[----:B---3--:R-:W-:Y:S01]  /*7c760*/  MOV R58, R61 ;  /* 0x0000003d003a7202 */ /* 0x008fe20000000f00 */
[----:B------:R-:W-:Y:S01]  /*7c770*/  IMAD.MOV.U32 R59, RZ, RZ, R66 ;  /* 0x000000ffff3b7224 */ /* 0x000fe200078e0042 */
[----:B-1----:R-:W3:Y:S04]  /*7c780*/  LDL.LU R61, [R1+0x2ee4] ;  /* 0x002ee400013d7983 */ /* 0x002ee80000300800 */
[----:B------:R1:W-:Y:S04]  /*7c790*/  STL [R1+0x25e8], R62 ;  /* 0x0025e83e01007387 */ /* 0x0003e80000100800 */
[----:B------:R4:W-:Y:S01]  /*7c7a0*/  LDGSTS.E [R56+0x27b00], desc[UR76][R58.64], P0 ;  /* 0x27b000003a387fae */ /* 0x0009e200081a104c */
[----:B------:R-:W-:Y:S01]  /*7c7b0*/  USEL UR9, URZ, 0x4, !UP1 ;  /* 0x00000004ff097887 */ /* 0x000fe2000c800000 */
[----:B----4-:R-:W-:-:S02]  /*7c7c0*/  IMAD.MOV.U32 R59, RZ, RZ, R62 ;  /* 0x000000ffff3b7224 */ /* 0x010fc400078e003e */
[----:B-1----:R-:W4:Y:S01]  /*7c7d0*/  LDL.LU R62, [R1+0x2ed8] ;  /* 0x002ed800013e7983 */ /* 0x002f220000300800 */
[----:B------:R-:W-:-:S03]  /*7c7e0*/  IMAD.MOV.U32 R58, RZ, RZ, R57 ;  /* 0x000000ffff3a7224 */ /* 0x000fc600078e0039 */
[----:B------:R-:W4:Y:S01]  /*7c7f0*/  LDL.LU R69, [R1+0x2e70] ;  /* 0x002e700001457983 */ /* 0x000f220000300800 */
[----:B------:R-:W-:-:S03]  /*7c800*/  USEL UR9, UR9, URZ, !UP0 ;  /* 0x000000ff09097287 */ /* 0x000fc6000c000000 */
[----:B------:R-:W4:Y:S04]  /*7c810*/  LDL.LU R66, [R1+0x2e7c] ;  /* 0x002e7c0001427983 */ /* 0x000f280000300800 */
[----:B------:R1:W-:Y:S01]  /*7c820*/  LDGSTS.E [R56+0x27b80], desc[UR76][R58.64], P0 ;  /* 0x27b800003a387fae */ /* 0x0003e200081a104c */
[----:B--2---:R-:W-:-:S03]  /*7c830*/  IADD3 R70, P1, PT, R70, R63, RZ ;  /* 0x0000003f46467210 */ /* 0x004fc60007f3e0ff */
[----:B------:R-:W2:Y:S04]  /*7c840*/  LDL.LU R67, [R1+0x2e68] ;  /* 0x002e680001437983 */ /* 0x000ea80000300800 */
[----:B------:R-:W2:Y:S01]  /*7c850*/  LDL.LU R57, [R1+0x2e74] ;  /* 0x002e740001397983 */ /* 0x000ea20000300800 */
[----:B------:R-:W-:Y:S02]  /*7c860*/  ISETP.NE.U32.AND P0, PT, RZ, UR9, PT ;  /* 0x00000009ff007c0c */ /* 0x000fe4000bf05070 */
[----:B------:R-:W-:Y:S02]  /*7c870*/  IADD3.X R71, PT, PT, R71, R2, RZ, P1, !PT ;  /* 0x0000000247477210 */ /* 0x000fe40000ffe4ff */
[----:B------:R-:W-:Y:S02]  /*7c880*/  IADD3 R64, P1, PT, R64, R63, RZ ;  /* 0x0000003f40407210 */ /* 0x000fe40007f3e0ff */
[----:B-1----:R-:W-:Y:S01]  /*7c890*/  LOP3.LUT R56, R133, 0x40, RZ, 0x3c, !PT ;  /* 0x0000004085387812 */ /* 0x002fe200078e3cff */
[----:B------:R-:W-:-:S02]  /*7c8a0*/  IMAD.MOV.U32 R58, RZ, RZ, R70 ;  /* 0x000000ffff3a7224 */ /* 0x000fc400078e0046 */
[----:B------:R-:W-:Y:S01]  /*7c8b0*/  IMAD.MOV.U32 R59, RZ, RZ, R71 ;  /* 0x000000ffff3b7224 */ /* 0x000fe200078e0047 */
[----:B------:R-:W-:Y:S01]  /*7c8c0*/  IADD3 R60, P2, PT, R60, R63, RZ ;  /* 0x0000003f3c3c7210 */ /* 0x000fe20007f5e0ff */
[----:B------:R-:W-:Y:S01]  /*7c8d0*/  VIADD R56, R56, UR11 ;  /* 0x0000000b38387c36 */ /* 0x000fe20008000000 */
[----:B------:R-:W-:Y:S04]  /*7c8e0*/  STL [R1+0x2efc], R70 ;  /* 0x002efc4601007387 */ /* 0x000fe80000100800 */
[----:B------:R-:W-:Y:S04]  /*7c8f0*/  STL [R1+0x2ef0], R71 ;  /* 0x002ef04701007387 */ /* 0x000fe80000100800 */
[----:B------:R1:W-:Y:S04]  /*7c900*/  STL [R1+0x2ef4], R64 ;  /* 0x002ef44001007387 */ /* 0x0003e80000100800 */
[----:B------:R1:W-:Y:S02]  /*7c910*/  LDGSTS.E [R56+0x20400], desc[UR76][R58.64], P0 ;  /* 0x204000003a387fae */ /* 0x0003e400081a104c */
[----:B-1----:R-:W-:Y:S01]  /*7c920*/  IMAD.MOV.U32 R58, RZ, RZ, R64 ;  /* 0x000000ffff3a7224 */ /* 0x002fe200078e0040 */
[----:B------:R-:W-:Y:S01]  /*7c930*/  IADD3.X R68, PT, PT, R68, R2, RZ, P1, !PT ;  /* 0x0000000244447210 */ /* 0x000fe20000ffe4ff */
[----:B------:R-:W-:-:S04]  /*7c940*/  IMAD.X R65, R65, 0x1, R2, P2 ;  /* 0x0000000141417824 */ /* 0x000fc800010e0602 */
[----:B------:R-:W-:Y:S01]  /*7c950*/  IMAD.MOV.U32 R59, RZ, RZ, R68 ;  /* 0x000000ffff3b7224 */ /* 0x000fe200078e0044 */
[----:B------:R-:W-:Y:S04]  /*7c960*/  STL [R1+0x2ee8], R68 ;  /* 0x002ee84401007387 */ /* 0x000fe80000100800 */
[----:B------:R-:W-:Y:S04]  /*7c970*/  STL [R1+0x2eec], R60 ;  /* 0x002eec3c01007387 */ /* 0x000fe80000100800 */
[----:B------:R-:W2:Y:S04]  /*7c980*/  LDL.LU R64, [R1+0x2e6c] ;  /* 0x002e6c0001407983 */ /* 0x000ea80000300800 */
[----:B------:R1:W-:Y:S04]  /*7c990*/  STL [R1+0x2ee0], R65 ;  /* 0x002ee04101007387 */ /* 0x0003e80000100800 */
[----:B------:R1:W-:Y:S02]  /*7c9a0*/  LDGSTS.E [R56+0x20480], desc[UR76][R58.64], P0 ;  /* 0x204800003a387fae */ /* 0x0003e400081a104c */
[----:B-1----:R-:W-:-:S02]  /*7c9b0*/  IMAD.MOV.U32 R59, RZ, RZ, R65 ;  /* 0x000000ffff3b7224 */ /* 0x002fc400078e0041 */
[----:B------:R-:W2:Y:S01]  /*7c9c0*/  LDL.LU R65, [R1+0x2e60] ;  /* 0x002e600001417983 */ /* 0x000ea20000300800 */
[----:B------:R-:W-:-:S03]  /*7c9d0*/  MOV R58, R60 ;  /* 0x0000003c003a7202 */ /* 0x000fc60000000f00 */
[----:B------:R-:W2:Y:S04]  /*7c9e0*/  LDL.LU R68, [R1+0x2e64] ;  /* 0x002e640001447983 */ /* 0x000ea80000300800 */
[----:B------:R-:W2:Y:S01]  /*7c9f0*/  LDL.LU R60, [R1+0x2e3c] ;  /* 0x002e3c00013c7983 */ /* 0x000ea20000300800 */
[----:B------:R-:W-:-:S03]  /*7ca00*/  UISETP.GT.AND UP1, UPT, UR10, 0x6, UPT ;  /* 0x000000060a00788c */ /* 0x000fc6000bf24270 */
[----:B------:R1:W-:Y:S01]  /*7ca10*/  LDGSTS.E [R56+0x20500], desc[UR76][R58.64], P0 ;  /* 0x205000003a387fae */ /* 0x0003e200081a104c */
[----:B------:R-:W-:-:S04]  /*7ca20*/  USEL UR9, URZ, 0x4, !UP1 ;  /* 0x00000004ff097887 */ /* 0x000fc8000c800000 */
[----:B------:R-:W-:Y:S01]  /*7ca30*/  USEL UR9, UR9, URZ, !UP0 ;  /* 0x000000ff09097287 */ /* 0x000fe2000c000000 */
[----:B---3--:R-:W-:-:S05]  /*7ca40*/  IADD3 R61, P1, PT, R61, R63, RZ ;  /* 0x0000003f3d3d7210 */ /* 0x008fca0007f3e0ff */
[----:B------:R-:W-:Y:S01]  /*7ca50*/  STL [R1+0x2ee4], R61 ;  /* 0x002ee43d01007387 */ /* 0x000fe20000100800 */
[----:B----4-:R-:W-:-:S05]  /*7ca60*/  IMAD.X R62, R62, 0x1, R2, P1 ;  /* 0x000000013e3e7824 */ /* 0x010fca00008e0602 */
[----:B------:R3:W-:Y:S04]  /*7ca70*/  STL [R1+0x2ed8], R62 ;  /* 0x002ed83e01007387 */ /* 0x0007e80000100800 */
[----:B------:R-:W4:Y:S01]  /*7ca80*/  LDL.LU R70, [R1+0x2e58] ;  /* 0x002e580001467983 */ /* 0x000f220000300800 */
[-C--:B------:R-:W-:Y:S01]  /*7ca90*/  IADD3 R66, P1, PT, R66, R63.reuse, RZ ;  /* 0x0000003f42427210 */ /* 0x080fe20007f3e0ff */
[----:B-1----:R-:W-:Y:S01]  /*7caa0*/  IMAD.MOV.U32 R58, RZ, RZ, R61 ;  /* 0x000000ffff3a7224 */ /* 0x002fe200078e003d */
[----:B------:R-:W-:Y:S01]  /*7cab0*/  MOV R59, R62 ;  /* 0x0000003e003b7202 */ /* 0x000fe20000000f00 */
[----:B------:R-:W4:Y:S01]  /*7cac0*/  LDL.LU R71, [R1+0x2df0] ;  /* 0x002df00001477983 */ /* 0x000f220000300800 */
[----:B--2---:R-:W-:Y:S01]  /*7cad0*/  IADD3 R57, P2, PT, R57, R63, RZ ;  /* 0x0000003f39397210 */ /* 0x004fe20007f5e0ff */
[----:B------:R-:W-:-:S02]  /*7cae0*/  IMAD.X R69, R69, 0x1, R2, P1 ;  /* 0x0000000145457824 */ /* 0x000fc400008e0602 */
[----:B------:R1:W-:Y:S04]  /*7caf0*/  LDGSTS.E [R56+0x20580], desc[UR76][R58.64], P0 ;  /* 0x205800003a387fae */ /* 0x0003e800081a104c */
[----:B---3--:R-:W2:Y:S04]  /*7cb00*/  LDL.LU R62, [R1+0x2df4] ;  /* 0x002df400013e7983 */ /* 0x008ea80000300800 */
[----:B------:R-:W3:Y:S04]  /*7cb10*/  LDL.LU R61, [R1+0x2dec] ;  /* 0x002dec00013d7983 */ /* 0x000ee80000300800 */
[----:B------:R-:W-:Y:S04]  /*7cb20*/  STL [R1+0x2e7c], R66 ;  /* 0x002e7c4201007387 */ /* 0x000fe80000100800 */
[----:B------:R1:W-:Y:S01]  /*7cb30*/  STL [R1+0x2e70], R69 ;  /* 0x002e704501007387 */ /* 0x0003e20000100800 */
[----:B------:R-:W-:-:S03]  /*7cb40*/  ISETP.NE.U32.AND P0, PT, RZ, UR9, PT ;  /* 0x00000009ff007c0c */ /* 0x000fc6000bf05070 */
[----:B------:R1:W-:Y:S02]  /*7cb50*/  STL [R1+0x2e74], R57 ;  /* 0x002e743901007387 */ /* 0x0003e40000100800 */
[----:B-1----:R-:W-:Y:S02]  /*7cb60*/  MOV R59, R69 ;  /* 0x00000045003b7202 */ /* 0x002fe40000000f00 */
[----:B------:R-:W3:Y:S01]  /*7cb70*/  LDL.LU R69, [R1+0x2de8] ;  /* 0x002de80001457983 */ /* 0x000ee20000300800 */
[----:B------:R-:W-:Y:S02]  /*7cb80*/  IMAD.MOV.U32 R58, RZ, RZ, R66 ;  /* 0x000000ffff3a7224 */ /* 0x000fe400078e0042 */
[----:B------:R-:W-:-:S03]  /*7cb90*/  IMAD.X R67, R67, 0x1, R2, P2 ;  /* 0x0000000143437824 */ /* 0x000fc600010e0602 */
[----:B------:R1:W-:Y:S04]  /*7cba0*/  LDGSTS.E [R56+0x20c00], desc[UR76][R58.64], P0 ;  /* 0x20c000003a387fae */ /* 0x0003e800081a104c */
[----:B------:R-:W-:Y:S04]  /*7cbb0*/  STL [R1+0x2e68], R67 ;  /* 0x002e684301007387 */ /* 0x000fe80000100800 */
[----:B------:R-:W3:Y:S01]  /*7cbc0*/  LDL.LU R66, [R1+0x2de0] ;  /* 0x002de00001427983 */ /* 0x000ee20000300800 */
[----:B-1----:R-:W-:Y:S02]  /*7cbd0*/  IMAD.MOV.U32 R58, RZ, RZ, R57 ;  /* 0x000000ffff3a7224 */ /* 0x002fe400078e0039 */
[----:B------:R-:W-:Y:S01]  /*7cbe0*/  IMAD.MOV.U32 R59, RZ, RZ, R67 ;  /* 0x000000ffff3b7224 */ /* 0x000fe200078e0043 */
[----:B------:R-:W3:Y:S04]  /*7cbf0*/  LDL.LU R57, [R1+0x2de4] ;  /* 0x002de40001397983 */ /* 0x000ee80000300800 */
[----:B------:R1:W-:Y:S01]  /*7cc00*/  LDGSTS.E [R56+0x20c80], desc[UR76][R58.64], P0 ;  /* 0x20c800003a387fae */ /* 0x0003e200081a104c */
[----:B------:R-:W-:-:S05]  /*7cc10*/  IADD3 R64, P1, PT, R64, R63, RZ ;  /* 0x0000003f40407210 */ /* 0x000fca0007f3e0ff */
[----:B------:R-:W-:Y:S01]  /*7cc20*/  STL [R1+0x2e6c], R64 ;  /* 0x002e6c4001007387 */ /* 0x000fe20000100800 */
[----:B------:R-:W-:-:S05]  /*7cc30*/  IADD3.X R65, PT, PT, R65, R2, RZ, P1, !PT ;  /* 0x0000000241417210 */ /* 0x000fca0000ffe4ff */
[----:B------:R1:W-:Y:S02]  /*7cc40*/  STL [R1+0x2e60], R65 ;  /* 0x002e604101007387 */ /* 0x0003e40000100800 */
[----:B-1----:R-:W-:Y:S02]  /*7cc50*/  IMAD.MOV.U32 R59, RZ, RZ, R65 ;  /* 0x000000ffff3b7224 */ /* 0x002fe400078e0041 */
[----:B------:R-:W3:Y:S01]  /*7cc60*/  LDL.LU R65, [R1+0x2dd8] ;  /* 0x002dd80001417983 */ /* 0x000ee20000300800 */
        /* <DEDUP_REMOVED lines=11> */
[----:B-1----:R-:W-:Y:S01]  /*7cd20*/  IMAD.MOV.U32 R58, RZ, RZ, R68 ;  /* 0x000000ffff3a7224 */ /* 0x002fe200078e0044 */
[----:B----4-:R-:W-:-:S04]  /*7cd30*/  IADD3.X R70, PT, PT, R70, R2, RZ, P2, !PT ;  /* 0x0000000246467210 */ /* 0x010fc800017fe4ff */
        /* <DEDUP_REMOVED lines=8> */
[----:B---3--:R-:W-:-:S03]  /*7cdc0*/  IADD3 R61, P2, PT, R61, R63, RZ ;  /* 0x0000003f3d3d7210 */ /* 0x008fc60007f5e0ff */
[----:B-1----:R-:W2:Y:S01]  /*7cdd0*/  LDL.LU R70, [R1+0x2d68] ;  /* 0x002d680001467983 */ /* 0x002ea20000300800 */
[----:B------:R-:W-:Y:S02]  /*7cde0*/  IMAD.MOV.U32 R58, RZ, RZ, R60 ;  /* 0x000000ffff3a7224 */ /* 0x000fe400078e003c */
[----:B------:R-:W-:Y:S01]  /*7cdf0*/  IMAD.MOV.U32 R59, RZ, RZ, R71 ;  /* 0x000000ffff3b7224 */ /* 0x000fe200078e0047 */
[----:B------:R-:W-:Y:S01]  /*7ce00*/  IADD3.X R69, PT, PT, R69, R2, RZ, P0, !PT ;  /* 0x0000000245457210 */ /* 0x000fe200007fe4ff */
[----:B----4-:R-:W3:Y:S04]  /*7ce10*/  LDL.LU R60, [R1+0x2d6c] ;  /* 0x002d6c00013c7983 */ /* 0x010ee80000300800 */
[----:B------:R1:W-:Y:S04]  /*7ce20*/  STL [R1+0x2df4], R62 ;  /* 0x002df43e01007387 */ /* 0x0003e80000100800 */
[----:B------:R4:W-:Y:S04]  /*7ce30*/  LDGSTS.E [R56+0x21400], desc[UR76][R58.64], P1 ;  /* 0x214000003a387fae */ /* 0x0009e800089a104c */
[----:B------:R-:W-:Y:S04]  /*7ce40*/  STL [R1+0x2de8], R69 ;  /* 0x002de84501007387 */ /* 0x000fe80000100800 */
[----:B------:R-:W-:Y:S01]  /*7ce50*/  STL [R1+0x2dec], R61 ;  /* 0x002dec3d01007387 */ /* 0x000fe20000100800 */
[----:B----4-:R-:W-:-:S03]  /*7ce60*/  IMAD.MOV.U32 R58, RZ, RZ, R62 ;  /* 0x000000ffff3a7224 */ /* 0x010fc600078e003e */
[----:B-1----:R-:W4:Y:S01]  /*7ce70*/  LDL.LU R62, [R1+0x2d60] ;  /* 0x002d6000013e7983 */ /* 0x002f220000300800 */
[----:B------:R-:W-:Y:S01]  /*7ce80*/  MOV R59, R69 ;  /* 0x00000045003b7202 */ /* 0x000fe20000000f00 */
[----:B------:R-:W-:Y:S01]  /*7ce90*/  IMAD.X R66, R66, 0x1, R2, P2 ;  /* 0x0000000142427824 */ /* 0x000fe200010e0602 */
[----:B------:R-:W-:-:S03]  /*7cea0*/  IADD3 R57, P0, PT, R57, R63, RZ ;  /* 0x0000003f39397210 */ /* 0x000fc60007f1e0ff */
[----:B------:R1:W-:Y:S04]  /*7ceb0*/  LDGSTS.E [R56+0x21480], desc[UR76][R58.64], P1 ;  /* 0x214800003a387fae */ /* 0x0003e800089a104c */
[----:B------:R1:W-:Y:S02]  /*7cec0*/  STL [R1+0x2de0], R66 ;  /* 0x002de04201007387 */ /* 0x0003e40000100800 */
[----:B-1----:R-:W-:Y:S02]  /*7ced0*/  IMAD.MOV.U32 R59, RZ, RZ, R66 ;  /* 0x000000ffff3b7224 */ /* 0x002fe400078e0042 */
[----:B------:R-:W-:Y:S01]  /*7cee0*/  IMAD.MOV.U32 R58, RZ, RZ, R61 ;  /* 0x000000ffff3a7224 */ /* 0x000fe200078e003d */
[----:B------:R-:W4:Y:S04]  /*7cef0*/  LDL.LU R66, [R1+0x2d64] ;  /* 0x002d640001427983 */ /* 0x000f280000300800 */
[----:B------:R-:W4:Y:S04]  /*7cf00*/  LDL.LU R61, [R1+0x2d20] ;  /* 0x002d2000013d7983 */ /* 0x000f280000300800 */
[----:B------:R-:W-:Y:S01]  /*7cf10*/  STL [R1+0x2de4], R57 ;  /* 0x002de43901007387 */ /* 0x000fe20000100800 */
[----:B------:R-:W-:-:S03]  /*7cf20*/  UISETP.GT.AND UP1, UPT, UR10, 0xe, UPT ;  /* 0x0000000e0a00788c */ /* 0x000fc6000bf24270 */
[----:B------:R1:W-:Y:S01]  /*7cf30*/  LDGSTS.E [R56+0x21500], desc[UR76][R58.64], P1 ;  /* 0x215000003a387fae */ /* 0x0003e200089a104c */
[----:B------:R-:W-:-:S05]  /*7cf40*/  IADD3.X R65, PT, PT, R65, R2, RZ, P0, !PT ;  /* 0x0000000241417210 */ /* 0x000fca00007fe4ff */
        /* <DEDUP_REMOVED lines=11> */
[----:B------:R-:W4:Y:S04]  /*7d000*/  LDL.LU R65, [R1+0x2d28] ;  /* 0x002d280001417983 */ /* 0x000f280000300800 */
[----:B------:R-:W4:Y:S04]  /*7d010*/  LDL.LU R57, [R1+0x2d30] ;  /* 0x002d300001397983 */ /* 0x000f280000300800 */
[----:B------:R-:W-:Y:S01]  /*7d020*/  STL [R1+0x2dbc], R67 ;  /* 0x002dbc4301007387 */ /* 0x000fe20000100800 */
[----:B-1----:R-:W-:Y:S01]  /*7d030*/  IMAD.MOV.U32 R58, RZ, RZ, R67 ;  /* 0x000000ffff3a7224 */ /* 0x002fe200078e0043 */
[----:B------:R-:W-:-:S04]  /*7d040*/  IADD3.X R68, PT, PT, R68, R2, RZ, P1, !PT ;  /* 0x0000000244447210 */ /* 0x000fc80000ffe4ff */
[----:B------:R-:W-:Y:S01]  /*7d050*/  MOV R59, R68 ;  /* 0x00000044003b7202 */ /* 0x000fe20000000f00 */
[----:B------:R1:W-:Y:S04]  /*7d060*/  STL [R1+0x2d70], R68 ;  /* 0x002d704401007387 */ /* 0x0003e80000100800 */
[----:B------:R1:W-:Y:S01]  /*7d070*/  STL [R1+0x2d74], R64 ;  /* 0x002d744001007387 */ /* 0x0003e20000100800 */
[----:B--2---:R-:W-:-:S03]  /*7d080*/  IMAD.X R70, R70, 0x1, R2, P2 ;  /* 0x0000000146467824 */ /* 0x004fc600010e0602 */
[----:B------:R2:W-:Y:S04]  /*7d090*/  LDGSTS.E [R56+0x21c00], desc[UR76][R58.64], P0 ;  /* 0x21c000003a387fae */ /* 0x0005e800081a104c */
[----:B-1----:R-:W4:Y:S01]  /*7d0a0*/  LDL.LU R68, [R1+0x2d24] ;  /* 0x002d240001447983 */ /* 0x002f220000300800 */
[----:B---3--:R-:W-:-:S03]  /*7d0b0*/  IADD3 R60, P1, PT, R60, R63, RZ ;  /* 0x0000003f3c3c7210 */ /* 0x008fc60007f3e0ff */
[----:B------:R-:W-:Y:S04]  /*7d0c0*/  STL [R1+0x2d68], R70 ;  /* 0x002d684601007387 */ /* 0x000fe80000100800 */
[----:B------:R-:W3:Y:S01]  /*7d0d0*/  LDL.LU R67, [R1+0x2d2c] ;  /* 0x002d2c0001437983 */ /* 0x000ee20000300800 */
[----:B--2---:R-:W-:Y:S02]  /*7d0e0*/  IMAD.MOV.U32 R58, RZ, RZ, R64 ;  /* 0x000000ffff3a7224 */ /* 0x004fe400078e0040 */
[----:B------:R-:W-:Y:S01]  /*7d0f0*/  IMAD.MOV.U32 R59, RZ, RZ, R70 ;  /* 0x000000ffff3b7224 */ /* 0x000fe200078e0046 */
[----:B------:R1:W-:Y:S04]  /*7d100*/  STL [R1+0x2d6c], R60 ;  /* 0x002d6c3c01007387 */ /* 0x0003e80000100800 */
[----:B------:R2:W-:Y:S01]  /*7d110*/  LDGSTS.E [R56+0x21c80], desc[UR76][R58.64], P0 ;  /* 0x21c800003a387fae */ /* 0x0005e200081a104c */
[----:B----4-:R-:W-:-:S05]  /*7d120*/  IADD3.X R62, PT, PT, R62, R2, RZ, P1, !PT ;  /* 0x000000023e3e7210 */ /* 0x010fca0000ffe4ff */
[----:B------:R4:W-:Y:S01]  /*7d130*/  STL [R1+0x2d60], R62 ;  /* 0x002d603e01007387 */ /* 0x0009e20000100800 */
[----:B--2---:R-:W-:-:S03]  /*7d140*/  IMAD.MOV.U32 R58, RZ, RZ, R60 ;  /* 0x000000ffff3a7224 */ /* 0x004fc600078e003c */
[----:B------:R-:W2:Y:S04]  /*7d150*/  LDL.LU R64, [R1+0x2d34] ;  /* 0x002d340001407983 */ /* 0x000ea80000300800 */
[----:B-1----:R-:W2:Y:S01]  /*7d160*/  LDL.LU R60, [R1+0x2d38] ;  /* 0x002d3800013c7983 */ /* 0x002ea20000300800 */
[----:B------:R-:W-:-:S05]  /*7d170*/  IMAD.MOV.U32 R59, RZ, RZ, R62 ;  /* 0x000000ffff3b7224 */ /* 0x000fca00078e003e */
[----:B------:R1:W-:Y:S04]  /*7d180*/  LDGSTS.E [R56+0x21d00], desc[UR76][R58.64], P0 ;  /* 0x21d000003a387fae */ /* 0x0003e800081a104c */
[----:B----4-:R-:W4:Y:S04]  /*7d190*/  LDL.LU R62, [R1+0x2ca0] ;  /* 0x002ca000013e7983 */ /* 0x010f280000300800 */
[----:B------:R-:W4:Y:S01]  /*7d1a0*/  LDL.LU R70, [R1+0x2ca8] ;  /* 0x002ca80001467983 */ /* 0x000f220000300800 */
[-C--:B------:R-:W-:Y:S02]  /*7d1b0*/  IADD3 R66, P2, PT, R66, R63.reuse, RZ ;  /* 0x0000003f42427210 */ /* 0x080fe40007f5e0ff */
[----:B------:R-:W-:-:S03]  /*7d1c0*/  IADD3 R61, P3, PT, R61, R63, RZ ;  /* 0x0000003f3d3d7210 */ /* 0x000fc60007f7e0ff */
[----:B------:R1:W-:Y:S02]  /*7d1d0*/  STL [R1+0x2d64], R66 ;  /* 0x002d644201007387 */ /* 0x0003e40000100800 */
[----:B-1----:R-:W-:Y:S01]  /*7d1e0*/  IMAD.MOV.U32 R58, RZ, RZ, R66 ;  /* 0x000000ffff3a7224 */ /* 0x002fe200078e0042 */
[----:B------:R-:W-:-:S05]  /*7d1f0*/  IADD3.X R71, PT, PT, R71, R2, RZ, P2, !PT ;  /* 0x0000000247477210 */ /* 0x000fca00017fe4ff */
[----:B------:R1:W-:Y:S04]  /*7d200*/  STL [R1+0x2d58], R71 ;  /* 0x002d584701007387 */ /* 0x0003e80000100800 */
[----:B------:R1:W-:Y:S04]  /*7d210*/  STL [R1+0x2d20], R61 ;  /* 0x002d203d01007387 */ /* 0x0003e80000100800 */
[----:B------:R-:W4:Y:S01]  /*7d220*/  LDL.LU R66, [R1+0x2c9c] ;  /* 0x002c9c0001427983 */ /* 0x000f220000300800 */
[----:B------:R-:W-:-:S04]  /*7d230*/  UISETP.GT.AND UP1, UPT, UR10, 0x12, UPT ;  /* 0x000000120a00788c */ /* 0x000fc8000bf24270 */
[----:B------:R-:W-:Y:S01]  /*7d240*/  USEL UR9, URZ, 0x4, !UP1 ;  /* 0x00000004ff097887 */ /* 0x000fe2000c800000 */
[----:B------:R-:W-:-:S03]  /*7d250*/  IMAD.X R69, R69, 0x1, R2, P3 ;  /* 0x0000000145457824 */ /* 0x000fc600018e0602 */
[----:B------:R-:W-:Y:S01]  /*7d260*/  USEL UR9, UR9, URZ, !UP0 ;  /* 0x000000ff09097287 */ /* 0x000fe2000c000000 */
[----:B------:R-:W-:Y:S01]  /*7d270*/  MOV R59, R71 ;  /* 0x00000047003b7202 */ /* 0x000fe20000000f00 */
[----:B------:R-:W-:Y:S04]  /*7d280*/  STL [R1+0x2d1c], R69 ;  /* 0x002d1c4501007387 */ /* 0x000fe80000100800 */
[----:B-1----:R-:W4:Y:S01]  /*7d290*/  LDL.LU R71, [R1+0x2ca4] ;  /* 0x002ca40001477983 */ /* 0x002f220000300800 */
[----:B------:R-:W-:-:S03]  /*7d2a0*/  ISETP.NE.U32.AND P1, PT, RZ, UR9, PT ;  /* 0x00000009ff007c0c */ /* 0x000fc6000bf25070 */
[----:B------:R1:W-:Y:S01]  /*7d2b0*/  LDGSTS.E [R56+0x21d80], desc[UR76][R58.64], P0 ;  /* 0x21d800003a387fae */ /* 0x0003e200081a104c */
[-C--:B------:R-:W-:Y:S02]  /*7d2c0*/  IADD3 R65, P0, PT, R65, R63.reuse, RZ ;  /* 0x0000003f41417210 */ /* 0x080fe40007f1e0ff */
[----:B------:R-:W-:Y:S01]  /*7d2d0*/  IADD3 R57, P2, PT, R57, R63, RZ ;  /* 0x0000003f39397210 */ /* 0x000fe20007f5e0ff */
[----:B-1----:R-:W-:Y:S02]  /*7d2e0*/  IMAD.MOV.U32 R58, RZ, RZ, R61 ;  /* 0x000000ffff3a7224 */ /* 0x002fe400078e003d */
[----:B------:R-:W-:Y:S01]  /*7d2f0*/  IMAD.MOV.U32 R59, RZ, RZ, R69 ;  /* 0x000000ffff3b7224 */ /* 0x000fe200078e0045 */
[----:B------:R-:W4:Y:S04]  /*7d300*/  LDL.LU R61, [R1+0x2cb0] ;  /* 0x002cb000013d7983 */ /* 0x000f280000300800 */
[----:B------:R1:W-:Y:S04]  /*7d310*/  STL [R1+0x2d28], R65 ;  /* 0x002d284101007387 */ /* 0x0003e80000100800 */
[----:B------:R1:W-:Y:S02]  /*7d320*/  LDGSTS.E [R56+0x22400], desc[UR76][R58.64], P1 ;  /* 0x224000003a387fae */ /* 0x0003e400089a104c */
[----:B-1----:R-:W-:Y:S01]  /*7d330*/  IMAD.MOV.U32 R58, RZ, RZ, R65 ;  /* 0x000000ffff3a7224 */ /* 0x002fe200078e0041 */
[----:B------:R-:W-:-:S05]  /*7d340*/  IADD3.X R68, PT, PT, R68, R2, RZ, P0, !PT ;  /* 0x0000000244447210 */ /* 0x000fca00007fe4ff */
[----:B------:R1:W-:Y:S04]  /*7d350*/  STL [R1+0x2d24], R68 ;  /* 0x002d244401007387 */ /* 0x0003e80000100800 */
[----:B------:R-:W-:Y:S04]  /*7d360*/  STL [R1+0x2d30], R57 ;  /* 0x002d303901007387 */ /* 0x000fe80000100800 */
[----:B------:R-:W4:Y:S01]  /*7d370*/  LDL.LU R65, [R1+0x2cac] ;  /* 0x002cac0001417983 */ /* 0x000f220000300800 */
[----:B------:R-:W-:Y:S01]  /*7d380*/  MOV R59, R68 ;  /* 0x00000044003b7202 */ /* 0x000fe20000000f00 */
[----:B---3--:R-:W-:-:S04]  /*7d390*/  IMAD.X R67, R67, 0x1, R2, P2 ;  /* 0x0000000143437824 */ /* 0x008fc800010e0602 */
[----:B------:R3:W-:Y:S04]  /*7d3a0*/  LDGSTS.E [R56+0x22480], desc[UR76][R58.64], P1 ;  /* 0x224800003a387fae */ /* 0x0007e800089a104c */
[----:B------:R2:W-:Y:S04]  /*7d3b0*/  STL [R1+0x2d2c], R67 ;  /* 0x002d2c4301007387 */ /* 0x0005e80000100800 */
[----:B------:R-:W4:Y:S04]  /*7d3c0*/  LDL.LU R69, [R1+0x2cb4] ;  /* 0x002cb40001457983 */ /* 0x000f280000300800 */
[----:B-1----:R-:W4:Y:S01]  /*7d3d0*/  LDL.LU R68, [R1+0x2cb8] ;  /* 0x002cb80001447983 */ /* 0x002f220000300800 */
[----:B--2---:R-:W-:Y:S01]  /*7d3e0*/  IADD3 R60, P0, PT, R60, R63, RZ ;  /* 0x0000003f3c3c7210 */ /* 0x004fe20007f1e0ff */
[----:B---3--:R-:W-:-:S02]  /*7d3f0*/  IMAD.MOV.U32 R58, RZ, RZ, R57 ;  /* 0x000000ffff3a7224 */ /* 0x008fc400078e0039 */
[----:B------:R-:W-:Y:S01]  /*7d400*/  IMAD.MOV.U32 R59, RZ, RZ, R67 ;  /* 0x000000ffff3b7224 */ /* 0x000fe200078e0043 */
[----:B------:R-:W-:Y:S01]  /*7d410*/  IADD3.X R64, PT, PT, R64, R2, RZ, P0, !PT ;  /* 0x0000000240407210 */ /* 0x000fe200007fe4ff */
[----:B------:R-:W2:Y:S04]  /*7d420*/  LDL.LU R67, [R1+0x2170] ;  /* 0x0021700001437983 */ /* 0x000ea80000300800 */
[----:B------:R1:W-:Y:S04]  /*7d430*/  LDGSTS.E [R56+0x22500], desc[UR76][R58.64], P1 ;  /* 0x225000003a387fae */ /* 0x0003e800089a104c */
[----:B------:R-:W3:Y:S04]  /*7d440*/  LDL.LU R57, [R1+0x2174] ;  /* 0x0021740001397983 */ /* 0x000ee80000300800 */
[----:B------:R-:W-:Y:S01]  /*7d450*/  STL [R1+0x2d38], R60 ;  /* 0x002d383c01007387 */ /* 0x000fe20000100800 */
[----:B-1----:R-:W-:-:S02]  /*7d460*/  IMAD.MOV.U32 R58, RZ, RZ, R60 ;  /* 0x000000ffff3a7224 */ /* 0x002fc400078e003c */
[----:B------:R-:W-:-:S05]  /*7d470*/  IMAD.MOV.U32 R59, RZ, RZ, R64 ;  /* 0x000000ffff3b7224 */ /* 0x000fca00078e0040 */
[----:B------:R1:W-:Y:S01]  /*7d480*/  LDGSTS.E [R56+0x22580], desc[UR76][R58.64], P1 ;  /* 0x225800003a387fae */ /* 0x0003e200089a104c */
[----:B----4-:R-:W-:-:S03]  /*7d490*/  IADD3 R62, P1, PT, R62, R63, RZ ;  /* 0x0000003f3e3e7210 */ /* 0x010fc60007f3e0ff */
[----:B------:R4:W-:Y:S01]  /*7d4a0*/  STL [R1+0x2d34], R64 ;  /* 0x002d344001007387 */ /* 0x0009e20000100800 */
[----:B------:R-:W-:-:S03]  /*7d4b0*/  IADD3 R70, P2, PT, R70, R63, RZ ;  /* 0x0000003f46467210 */ /* 0x000fc60007f5e0ff */
[----:B----4-:R-:W4:Y:S04]  /*7d4c0*/  LDL.LU R64, [R1+0x217c] ;  /* 0x00217c0001407983 */ /* 0x010f280000300800 */
[----:B------:R-:W4:Y:S04]  /*7d4d0*/  LDL.LU R60, [R1+0x2184] ;  /* 0x00218400013c7983 */ /* 0x000f280000300800 */
[----:B------:R-:W-:Y:S01]  /*7d4e0*/  STL [R1+0x2ca0], R62 ;  /* 0x002ca03e01007387 */ /* 0x000fe20000100800 */
[----:B------:R-:W-:-:S04]  /*7d4f0*/  IADD3.X R66, PT, PT, R66, R2, RZ, P1, !PT ;  /* 0x0000000242427210 */ /* 0x000fc80000ffe4ff */
[----:B-1----:R-:W-:Y:S01]  /*7d500*/  MOV R59, R66 ;  /* 0x00000042003b7202 */ /* 0x002fe20000000f00 */
[----:B------:R1:W-:Y:S04]  /*7d510*/  STL [R1+0x2c9c], R66 ;  /* 0x002c9c4201007387 */ /* 0x0003e80000100800 */
[----:B------:R-:W-:Y:S04]  /*7d520*/  STL [R1+0x2ca8], R70 ;  /* 0x002ca84601007387 */ /* 0x000fe80000100800 */
[----:B-1----:R-:W4:Y:S01]  /*7d530*/  LDL.LU R66, [R1+0x2178] ;  /* 0x0021780001427983 */ /* 0x002f220000300800 */
[----:B------:R-:W-:-:S04]  /*7d540*/  UISETP.GT.AND UP1, UPT, UR10, 0x16, UPT ;  /* 0x000000160a00788c */ /* 0x000fc8000bf24270 */
[----:B------:R-:W-:-:S04]  /*7d550*/  USEL UR9, URZ, 0x4, !UP1 ;  /* 0x00000004ff097887 */ /* 0x000fc8000c800000 */
[----:B------:R-:W-:Y:S01]  /*7d560*/  USEL UR9, UR9, URZ, !UP0 ;  /* 0x000000ff09097287 */ /* 0x000fe2000c000000 */
[----:B------:R-:W-:-:S05]  /*7d570*/  IMAD.X R71, R71, 0x1, R2, P2 ;  /* 0x0000000147477824 */ /* 0x000fca00010e0602 */
[----:B------:R-:W-:Y:S01]  /*7d580*/  ISETP.NE.U32.AND P0, PT, RZ, UR9, PT ;  /* 0x00000009ff007c0c */ /* 0x000fe2000bf05070 */
[----:B------:R-:W-:Y:S01]  /*7d590*/  IMAD.MOV.U32 R58, RZ, RZ, R62 ;  /* 0x000000ffff3a7224 */ /* 0x000fe200078e003e */
[----:B------:R-:W-:Y:S04]  /*7d5a0*/  STL [R1+0x2ca4], R71 ;  /* 0x002ca44701007387 */ /* 0x000fe80000100800 */
[----:B------:R-:W4:Y:S01]  /*7d5b0*/  LDL.LU R62, [R1+0x2180] ;  /* 0x00218000013e7983 */ /* 0x000f220000300800 */
[----:B------:R-:W-:-:S06]  /*7d5c0*/  IADD3 R61, P1, PT, R61, R63, RZ ;  /* 0x0000003f3d3d7210 */ /* 0x000fcc0007f3e0ff */
[----:B------:R1:W-:Y:S04]  /*7d5d0*/  LDGSTS.E [R56+0x22c00], desc[UR76][R58.64], P0 ;  /* 0x22c000003a387fae */ /* 0x0003e800081a104c */
[----:B------:R-:W-:Y:S01]  /*7d5e0*/  STL [R1+0x2cb0], R61 ;  /* 0x002cb03d01007387 */ /* 0x000fe20000100800 */
[----:B------:R-:W-:Y:S01]  /*7d5f0*/  UISETP.GT.AND UP1, UPT, UR10, 0x1a, UPT ;  /* 0x0000001a0a00788c */ /* 0x000fe2000bf24270 */
[----:B-1----:R-:W-:Y:S02]  /*7d600*/  IMAD.MOV.U32 R58, RZ, RZ, R70 ;  /* 0x000000ffff3a7224 */ /* 0x002fe400078e0046 */
[----:B------:R-:W-:-:S05]  /*7d610*/  IMAD.MOV.U32 R59, RZ, RZ, R71 ;  /* 0x000000ffff3b7224 */ /* 0x000fca00078e0047 */
[----:B------:R1:W-:Y:S01]  /*7d620*/  LDGSTS.E [R56+0x22c80], desc[UR76][R58.64], P0 ;  /* 0x22c800003a387fae */ /* 0x0003e200081a104c */
[----:B------:R-:W-:-:S05]  /*7d630*/  IADD3.X R65, PT, PT, R65, R2, RZ, P1, !PT ;  /* 0x0000000241417210 */ /* 0x000fca0000ffe4ff */
[----:B------:R1:W-:Y:S02]  /*7d640*/  STL [R1+0x2cac], R65 ;  /* 0x002cac4101007387 */ /* 0x0003e40000100800 */
[----:B-1----:R-:W-:Y:S02]  /*7d650*/  IMAD.MOV.U32 R59, RZ, RZ, R65 ;  /* 0x000000ffff3b7224 */ /* 0x002fe400078e0041 */
[----:B------:R-:W-:Y:S01]  /*7d660*/  IMAD.MOV.U32 R58, RZ, RZ, R61 ;  /* 0x000000ffff3a7224 */ /* 0x000fe200078e003d */
[----:B------:R-:W4:Y:S04]  /*7d670*/  LDL.LU R65, [R1+0x2188] ;  /* 0x0021880001417983 */ /* 0x000f280000300800 */
[----:B------:R-:W4:Y:S01]  /*7d680*/  LDL.LU R61, [R1+0x218c] ;  /* 0x00218c00013d7983 */ /* 0x000f220000300800 */
[----:B------:R-:W-:Y:S01]  /*7d690*/  IADD3 R68, P2, PT, R68, R63, RZ ;  /* 0x0000003f44447210 */ /* 0x000fe20007f5e0ff */
[----:B------:R-:W-:-:S02]  /*7d6a0*/  USEL UR9, URZ, 0x4, !UP1 ;  /* 0x00000004ff097887 */ /* 0x000fc4000c800000 */
[----:B------:R1:W-:Y:S01]  /*7d6b0*/  LDGSTS.E [R56+0x22d00], desc[UR76][R58.64], P0 ;  /* 0x22d000003a387fae */ /* 0x0003e200081a104c */
[----:B------:R-:W-:Y:S01]  /*7d6c0*/  IADD3.X R69, PT, PT, R69, R2, RZ, P2, !PT ;  /* 0x0000000245457210 */ /* 0x000fe200017fe4ff */
[----:B------:R-:W-:Y:S01]  /*7d6d0*/  USEL UR9, UR9, URZ, !UP0 ;  /* 0x000000ff09097287 */ /* 0x000fe2000c000000 */
[----:B---3--:R-:W-:Y:S01]  /*7d6e0*/  IADD3 R57, P3, PT, R57, R63, RZ ;  /* 0x0000003f39397210 */ /* 0x008fe20007f7e0ff */
[----:B------:R-:W-:Y:S04]  /*7d6f0*/  STL [R1+0x2cb8], R68 ;  /* 0x002cb84401007387 */ /* 0x000fe80000100800 */
[----:B------:R-:W-:Y:S01]  /*7d700*/  STL [R1+0x2cb4], R69 ;  /* 0x002cb44501007387 */ /* 0x000fe20000100800 */
[----:B--2---:R-:W-:Y:S01]  /*7d710*/  IMAD.X R67, R67, 0x1, R2, P3 ;  /* 0x0000000143437824 */ /* 0x004fe200018e0602 */
[----:B------:R-:W-:-:S02]  /*7d720*/  ISETP.NE.U32.AND P1, PT, RZ, UR9, PT ;  /* 0x00000009ff007c0c */ /* 0x000fc4000bf25070 */
[----:B------:R2:W-:Y:S01]  /*7d730*/  STL [R1+0x2174], R57 ;  /* 0x0021743901007387 */ /* 0x0005e20000100800 */
[----:B-1----:R-:W-:Y:S01]  /*7d740*/  IMAD.MOV.U32 R58, RZ, RZ, R68 ;  /* 0x000000ffff3a7224 */ /* 0x002fe200078e0044 */
[----:B------:R-:W-:Y:S02]  /*7d750*/  MOV R59, R69 ;  /* 0x00000045003b7202 */ /* 0x000fe40000000f00 */
[----:B------:R-:W3:Y:S04]  /*7d760*/  LDL.LU R72, [R1+0x21f4] ;  /* 0x0021f40001487983 */ /* 0x000ee80000300800 */
[----:B------:R-:W-:Y:S04]  /*7d770*/  STL [R1+0x2170], R67 ;  /* 0x0021704301007387 */ /* 0x000fe80000100800 */
[----:B------:R-:W3:Y:S04]  /*7d780*/  LDL.LU R70, [R1+0x21fc] ;  /* 0x0021fc0001467983 */ /* 0x000ee80000300800 */
[----:B------:R1:W-:Y:S04]  /*7d790*/  LDGSTS.E [R56+0x22d80], desc[UR76][R58.64], P0 ;  /* 0x22d800003a387fae */ /* 0x0003e800081a104c */
[----:B------:R-:W3:Y:S04]  /*7d7a0*/  LDL.LU R73, [R1+0x21f0] ;  /* 0x0021f00001497983 */ /* 0x000ee80000300800 */
[----:B------:R-:W3:Y:S01]  /*7d7b0*/  LDL.LU R71, [R1+0x21f8] ;  /* 0x0021f80001477983 */ /* 0x000ee20000300800 */
[----:B-1----:R-:W-:-:S02]  /*7d7c0*/  IMAD.MOV.U32 R58, RZ, RZ, R57 ;  /* 0x000000ffff3a7224 */ /* 0x002fc400078e0039 */
[----:B------:R-:W-:Y:S01]  /*7d7d0*/  IMAD.MOV.U32 R59, RZ, RZ, R67 ;  /* 0x000000ffff3b7224 */ /* 0x000fe200078e0043 */
[----:B--2---:R-:W2:Y:S01]  /*7d7e0*/  LDL.LU R57, [R1+0x2204] ;  /* 0x0022040001397983 */ /* 0x004ea20000300800 */
[-C--:B----4-:R-:W-:Y:S02]  /*7d7f0*/  IADD3 R64, P0, PT, R64, R63.reuse, RZ ;  /* 0x0000003f40407210 */ /* 0x090fe40007f1e0ff */
[----:B------:R-:W-:Y:S01]  /*7d800*/  IADD3 R60, P2, PT, R60, R63, RZ ;  /* 0x0000003f3c3c7210 */ /* 0x000fe20007f5e0ff */
[----:B------:R1:W-:Y:S04]  /*7d810*/  LDGSTS.E [R56+0x23400], desc[UR76][R58.64], P1 ;  /* 0x234000003a387fae */ /* 0x0003e800089a104c */
[----:B------:R4:W-:Y:S01]  /*7d820*/  STL [R1+0x217c], R64 ;  /* 0x00217c4001007387 */ /* 0x0009e20000100800 */
[----:B-1----:R-:W-:Y:S01]  /*7d830*/  IMAD.MOV.U32 R58, RZ, RZ, R64 ;  /* 0x000000ffff3a7224 */ /* 0x002fe200078e0040 */
[----:B------:R-:W-:-:S05]  /*7d840*/  IADD3.X R66, PT, PT, R66, R2, RZ, P0, !PT ;  /* 0x0000000242427210 */ /* 0x000fca00007fe4ff */
[----:B------:R-:W-:Y:S04]  /*7d850*/  STL [R1+0x2178], R66 ;  /* 0x0021784201007387 */ /* 0x000fe80000100800 */
[----:B------:R1:W-:Y:S04]  /*7d860*/  STL [R1+0x2184], R60 ;  /* 0x0021843c01007387 */ /* 0x0003e80000100800 */
[----:B----4-:R-:W4:Y:S01]  /*7d870*/  LDL.LU R64, [R1+0x2200] ;  /* 0x0022000001407983 */ /* 0x010f220000300800 */
[----:B------:R-:W-:-:S05]  /*7d880*/  MOV R59, R66 ;  /* 0x00000042003b7202 */ /* 0x000fca0000000f00 */
[----:B------:R1:W-:Y:S01]  /*7d890*/  LDGSTS.E [R56+0x23480], desc[UR76][R58.64], P1 ;  /* 0x234800003a387fae */ /* 0x0003e200089a104c */
[----:B------:R-:W-:-:S05]  /*7d8a0*/  IMAD.X R62, R62, 0x1, R2, P2 ;  /* 0x000000013e3e7824 */ /* 0x000fca00010e0602 */
[----:B------:R1:W-:Y:S04]  /*7d8b0*/  STL [R1+0x2180], R62 ;  /* 0x0021803e01007387 */ /* 0x0003e80000100800 */
[----:B------:R-:W4:Y:S01]  /*7d8c0*/  LDL.LU R69, [R1+0x2208] ;  /* 0x0022080001457983 */ /* 0x000f220000300800 */
[----:B-1----:R-:W-:-:S03]  /*7d8d0*/  IMAD.MOV.U32 R58, RZ, RZ, R60 ;  /* 0x000000ffff3a7224 */ /* 0x002fc600078e003c */
[----:B------:R-:W4:Y:S01]  /*7d8e0*/  LDL.LU R60, [R1+0x220c] ;  /* 0x00220c00013c7983 */ /* 0x000f220000300800 */
[----:B------:R-:W-:-:S03]  /*7d8f0*/  IMAD.MOV.U32 R59, RZ, RZ, R62 ;  /* 0x000000ffff3b7224 */ /* 0x000fc600078e003e */
[----:B------:R-:W4:Y:S04]  /*7d900*/  LDL.LU R68, [R1+0x2270] ;  /* 0x0022700001447983 */ /* 0x000f280000300800 */
[----:B------:R-:W4:Y:S01]  /*7d910*/  LDL.LU R62, [R1+0x2274] ;  /* 0x00227400013e7983 */ /* 0x000f220000300800 */
[----:B------:R-:W-:-:S03]  /*7d920*/  UISETP.GT.AND UP1, UPT, UR10, 0x1e, UPT ;  /* 0x0000001e0a00788c */ /* 0x000fc6000bf24270 */
[----:B------:R1:W-:Y:S01]  /*7d930*/  LDGSTS.E [R56+0x23500], desc[UR76][R58.64], P1 ;  /* 0x235000003a387fae */ /* 0x0003e200089a104c */
[----:B------:R-:W-:-:S04]  /*7d940*/  USEL UR9, URZ, 0x4, !UP1 ;  /* 0x00000004ff097887 */ /* 0x000fc8000c800000 */
[----:B------:R-:W-:Y:S01]  /*7d950*/  USEL UR9, UR9, URZ, !UP0 ;  /* 0x000000ff09097287 */ /* 0x000fe2000c000000 */
[----:B------:R-:W-:-:S04]  /*7d960*/  IADD3 R61, P0, PT, R61, R63, RZ ;  /* 0x0000003f3d3d7210 */ /* 0x000fc80007f1e0ff */
[----:B------:R-:W-:Y:S01]  /*7d970*/  IADD3.X R65, PT, PT, R65, R2, RZ, P0, !PT ;  /* 0x0000000241417210 */ /* 0x000fe200007fe4ff */
[----:B-1----:R-:W-:-:S04]  /*7d980*/  IMAD.MOV.U32 R58, RZ, RZ, R61 ;  /* 0x000000ffff3a7224 */ /* 0x002fc800078e003d */
[----:B------:R-:W-:Y:S01]  /*7d990*/  IMAD.MOV.U32 R59, RZ, RZ, R65 ;  /* 0x000000ffff3b7224 */ /* 0x000fe200078e0041 */
[----:B------:R-:W-:Y:S04]  /*7d9a0*/  STL [R1+0x218c], R61 ;  /* 0x00218c3d01007387 */ /* 0x000fe80000100800 */
[----:B------:R1:W-:Y:S04]  /*7d9b0*/  STL [R1+0x2188], R65 ;  /* 0x0021884101007387 */ /* 0x0003e80000100800 */
[----:B------:R-:W4:Y:S01]  /*7d9c0*/  LDL.LU R67, [R1+0x2278] ;  /* 0x0022780001437983 */ /* 0x000f220000300800 */
[----:B------:R-:W-:-:S03]  /*7d9d0*/  ISETP.NE.U32.AND P0, PT, RZ, UR9, PT ;  /* 0x00000009ff007c0c */ /* 0x000fc6000bf05070 */
[----:B------:R1:W-:Y:S04]  /*7d9e0*/  LDGSTS.E [R56+0x23580], desc[UR76][R58.64], P1 ;  /* 0x235800003a387fae */ /* 0x0003e800089a104c */
[----:B------:R-:W4:Y:S01]  /*7d9f0*/  LDL.LU R66, [R1+0x227c] ;  /* 0x00227c0001427983 */ /* 0x000f220000300800 */
[-C--:B---3--:R-:W-:Y:S02]  /*7da00*/  IADD3 R72, P1, PT, R72, R63.reuse, RZ ;  /* 0x0000003f48487210 */ /* 0x088fe40007f3e0ff */
[----:B------:R-:W-:Y:S01]  /*7da10*/  IADD3 R70, P2, PT, R70, R63, RZ ;  /* 0x0000003f46467210 */ /* 0x000fe20007f5e0ff */
[----:B-1----:R-:W3:Y:S01]  /*7da20*/  LDL.LU R65, [R1+0x2280] ;  /* 0x0022800001417983 */ /* 0x002ee20000300800 */
[----:B------:R-:W-:-:S03]  /*7da30*/  IADD3.X R73, PT, PT, R73, R2, RZ, P1, !PT ;  /* 0x0000000249497210 */ /* 0x000fc60000ffe4ff */
[----:B------:R-:W3:Y:S01]  /*7da40*/  LDL.LU R61, [R1+0x2284] ;  /* 0x00228400013d7983 */ /* 0x000ee20000300800 */
[----:B------:R-:W-:Y:S01]  /*7da50*/  IMAD.MOV.U32 R58, RZ, RZ, R72 ;  /* 0x000000ffff3a7224 */ /* 0x000fe200078e0048 */
[----:B------:R-:W-:Y:S01]  /*7da60*/  MOV R59, R73 ;  /* 0x00000049003b7202 */ /* 0x000fe20000000f00 */
[----:B------:R-:W-:Y:S01]  /*7da70*/  IMAD.X R71, R71, 0x1, R2, P2 ;  /* 0x0000000147477824 */ /* 0x000fe200010e0602 */
[----:B------:R-:W-:Y:S04]  /*7da80*/  STL [R1+0x21f4], R72 ;  /* 0x0021f44801007387 */ /* 0x000fe80000100800 */
[----:B------:R1:W-:Y:S01]  /*7da90*/  LDGSTS.E [R56+0x23c00], desc[UR76][R58.64], P0 ;  /* 0x23c000003a387fae */ /* 0x0003e200081a104c */
[----:B--2---:R-:W-:-:S03]  /*7daa0*/  IADD3 R57, P1, PT, R57, R63, RZ ;  /* 0x0000003f39397210 */ /* 0x004fc60007f3e0ff */
[----:B------:R-:W-:Y:S04]  /*7dab0*/  STL [R1+0x21f0], R73 ;  /* 0x0021f04901007387 */ /* 0x000fe80000100800 */
[----:B------:R-:W-:Y:S04]  /*7dac0*/  STL [R1+0x21fc], R70 ;  /* 0x0021fc4601007387 */ /* 0x000fe80000100800 */
[----:B------:R-:W-:Y:S01]  /*7dad0*/  STL [R1+0x21f8], R71 ;  /* 0x0021f84701007387 */ /* 0x000fe20000100800 */
[----:B-1----:R-:W-:Y:S02]  /*7dae0*/  IMAD.MOV.U32 R58, RZ, RZ, R70 ;  /* 0x000000ffff3a7224 */ /* 0x002fe400078e0046 */
[----:B------:R-:W-:Y:S01]  /*7daf0*/  IMAD.MOV.U32 R59, RZ, RZ, R71 ;  /* 0x000000ffff3b7224 */ /* 0x000fe200078e0047 */
[----:B------:R-:W-:Y:S04]  /*7db00*/  STL [R1+0x2204], R57 ;  /* 0x0022043901007387 */ /* 0x000fe80000100800 */
[----:B------:R1:W-:Y:S02]  /*7db10*/  LDGSTS.E [R56+0x23c80], desc[UR76][R58.64], P0 ;  /* 0x23c800003a387fae */ /* 0x0003e400081a104c */
[----:B-1----:R-:W-:Y:S01]  /*7db20*/  IMAD.MOV.U32 R58, RZ, RZ, R57 ;  /* 0x000000ffff3a7224 */ /* 0x002fe200078e0039 */
[----:B----4-:R-:W-:-:S05]  /*7db30*/  IADD3.X R64, PT, PT, R64, R2, RZ, P1, !PT ;  /* 0x0000000240407210 */ /* 0x010fca0000ffe4ff */
[----:B------:R1:W-:Y:S01]  /*7db40*/  STL [R1+0x2200], R64 ;  /* 0x0022004001007387 */ /* 0x0003e20000100800 */
[----:B------:R-:W-:Y:S01]  /*7db50*/  IMAD.MOV.U32 R59, RZ, RZ, R64 ;  /* 0x000000ffff3b7224 */ /* 0x000fe200078e0040 */
[----:B------:R-:W-:Y:S02]  /*7db60*/  UISETP.GT.AND UP1, UPT, UR10, 0x22, UPT ;  /* 0x000000220a00788c */ /* 0x000fe4000bf24270 */
[----:B-1----:R-:W2:Y:S04]  /*7db70*/  LDL.LU R64, [R1+0x2288] ;  /* 0x0022880001407983 */ /* 0x002ea80000300800 */
[----:B------:R-:W4:Y:S01]  /*7db80*/  LDL.LU R57, [R1+0x228c] ;  /* 0x00228c0001397983 */ /* 0x000f220000300800 */
[----:B------:R-:W-:-:S03]  /*7db90*/  IADD3 R60, P2, PT, R60, R63, RZ ;  /* 0x0000003f3c3c7210 */ /* 0x000fc60007f5e0ff */
[----:B------:R1:W-:Y:S01]  /*7dba0*/  LDGSTS.E [R56+0x23d00], desc[UR76][R58.64], P0 ;  /* 0x23d000003a387fae */ /* 0x0003e200081a104c */
[----:B------:R-:W-:Y:S02]  /*7dbb0*/  IADD3.X R69, PT, PT, R69, R2, RZ, P2, !PT ;  /* 0x0000000245457210 */ /* 0x000fe400017fe4ff */
[----:B------:R-:W-:Y:S01]  /*7dbc0*/  IADD3 R62, P3, PT, R62, R63, RZ ;  /* 0x0000003f3e3e7210 */ /* 0x000fe20007f7e0ff */
[----:B------:R1:W-:Y:S01]  /*7dbd0*/  STL [R1+0x220c], R60 ;  /* 0x00220c3c01007387 */ /* 0x0003e20000100800 */
[----:B------:R-:W-:-:S03]  /*7dbe0*/  USEL UR9, URZ, 0x4, !UP1 ;  /* 0x00000004ff097887 */ /* 0x000fc6000c800000 */
[----:B------:R-:W-:Y:S01]  /*7dbf0*/  STL [R1+0x2208], R69 ;  /* 0x0022084501007387 */ /* 0x000fe20000100800 */
[----:B------:R-:W-:-:S03]  /*7dc00*/  IMAD.X R68, R68, 0x1, R2, P3 ;  /* 0x0000000144447824 */ /* 0x000fc600018e0602 */
[----:B------:R1:W-:Y:S04]  /*7dc10*/  STL [R1+0x2274], R62 ;  /* 0x0022743e01007387 */ /* 0x0003e80000100800 */
[----:B------:R-:W2:Y:S01]  /*7dc20*/  LDL.LU R72, [R1+0x22f4] ;  /* 0x0022f40001487983 */ /* 0x000ea20000300800 */
[----:B------:R-:W-:Y:S01]  /*7dc30*/  USEL UR9, UR9, URZ, !UP0 ;  /* 0x000000ff09097287 */ /* 0x000fe2000c000000 */
[----:B-1----:R-:W-:Y:S01]  /*7dc40*/  IMAD.MOV.U32 R58, RZ, RZ, R60 ;  /* 0x000000ffff3a7224 */ /* 0x002fe200078e003c */
[----:B------:R-:W-:Y:S01]  /*7dc50*/  MOV R59, R69 ;  /* 0x00000045003b7202 */ /* 0x000fe20000000f00 */
[----:B------:R1:W-:Y:S04]  /*7dc60*/  STL [R1+0x2270], R68 ;  /* 0x0022704401007387 */ /* 0x0003e80000100800 */
[----:B------:R-:W2:Y:S04]  /*7dc70*/  LDL.LU R60, [R1+0x22fc] ;  /* 0x0022fc00013c7983 */ /* 0x000ea80000300800 */
[----:B------:R-:W2:Y:S01]  /*7dc80*/  LDL.LU R73, [R1+0x22f0] ;  /* 0x0022f00001497983 */ /* 0x000ea20000300800 */
[----:B------:R-:W-:-:S03]  /*7dc90*/  ISETP.NE.U32.AND P1, PT, RZ, UR9, PT ;  /* 0x00000009ff007c0c */ /* 0x000fc6000bf25070 */
[----:B------:R1:W-:Y:S02]  /*7dca0*/  LDGSTS.E [R56+0x23d80], desc[UR76][R58.64], P0 ;  /* 0x23d800003a387fae */ /* 0x0003e400081a104c */
[----:B-1----:R-:W-:Y:S02]  /*7dcb0*/  IMAD.MOV.U32 R58, RZ, RZ, R62 ;  /* 0x000000ffff3a7224 */ /* 0x002fe400078e003e */
[----:B------:R-:W2:Y:S01]  /*7dcc0*/  LDL.LU R62, [R1+0x22f8] ;  /* 0x0022f800013e7983 */ /* 0x000ea20000300800 */
[----:B------:R-:W-:-:S05]  /*7dcd0*/  IMAD.MOV.U32 R59, RZ, RZ, R68 ;  /* 0x000000ffff3b7224 */ /* 0x000fca00078e0044 */
[----:B------:R1:W-:Y:S01]  /*7dce0*/  LDGSTS.E [R56+0x24400], desc[UR76][R58.64], P1 ;  /* 0x244000003a387fae */ /* 0x0003e200089a104c */
[----:B------:R-:W-:-:S04]  /*7dcf0*/  IADD3 R66, P0, PT, R66, R63, RZ ;  /* 0x0000003f42427210 */ /* 0x000fc80007f1e0ff */
[----:B------:R-:W-:Y:S02]  /*7dd00*/  IADD3.X R67, PT, PT, R67, R2, RZ, P0, !PT ;  /* 0x0000000243437210 */ /* 0x000fe400007fe4ff */
[----:B---3--:R-:W-:Y:S01]  /*7dd10*/  IADD3 R61, P2, PT, R61, R63, RZ ;  /* 0x0000003f3d3d7210 */ /* 0x008fe20007f5e0ff */
[----:B------:R-:W-:Y:S04]  /*7dd20*/  STL [R1+0x227c], R66 ;  /* 0x00227c4201007387 */ /* 0x000fe80000100800 */
[----:B------:R-:W-:Y:S01]  /*7dd30*/  STL [R1+0x2278], R67 ;  /* 0x0022784301007387 */ /* 0x000fe20000100800 */
[----:B------:R-:W-:Y:S02]  /*7dd40*/  IMAD.X R65, R65, 0x1, R2, P2 ;  /* 0x0000000141417824 */ /* 0x000fe400010e0602 */
[----:B-1----:R-:W-:Y:S01]  /*7dd50*/  IMAD.MOV.U32 R58, RZ, RZ, R66 ;  /* 0x000000ffff3a7224 */ /* 0x002fe200078e0042 */
[----:B------:R1:W-:Y:S01]  /*7dd60*/  STL [R1+0x2284], R61 ;  /* 0x0022843d01007387 */ /* 0x0003e20000100800 */
[----:B------:R-:W-:-:S03]  /*7dd70*/  MOV R59, R67 ;  /* 0x00000043003b7202 */ /* 0x000fc60000000f00 */
[----:B------:R-:W3:Y:S04]  /*7dd80*/  LDL.LU R70, [R1+0x2304] ;  /* 0x0023040001467983 */ /* 0x000ee80000300800 */
[----:B------:R-:W-:Y:S04]  /*7dd90*/  STL [R1+0x2280], R65 ;  /* 0x0022804101007387 */ /* 0x000fe80000100800 */
[----:B------:R-:W3:Y:S04]  /*7dda0*/  LDL.LU R71, [R1+0x2300] ;  /* 0x0023000001477983 */ /* 0x000ee80000300800 */
[----:B------:R1:W-:Y:S04]  /*7ddb0*/  LDGSTS.E [R56+0x24480], desc[UR76][R58.64], P1 ;  /* 0x244800003a387fae */ /* 0x0003e800089a104c */
[----:B------:R-:W3:Y:S01]  /*7ddc0*/  LDL.LU R68, [R1+0x2308] ;  /* 0x0023080001447983 */ /* 0x000ee20000300800 */
[----:B-1----:R-:W-:-:S03]  /*7ddd0*/  IMAD.MOV.U32 R58, RZ, RZ, R61 ;  /* 0x000000ffff3a7224 */ /* 0x002fc600078e003d */
[----:B------:R-:W3:Y:S04]  /*7dde0*/  LDL.LU R61, [R1+0x230c] ;  /* 0x00230c00013d7983 */ /* 0x000ee80000300800 */
[----:B------:R-:W3:Y:S04]  /*7ddf0*/  LDL.LU R69, [R1+0x2370] ;  /* 0x0023700001457983 */ /* 0x000ee80000300800 */
[----:B------:R-:W3:Y:S01]  /*7de00*/  LDL.LU R67, [R1+0x2374] ;  /* 0x0023740001437983 */ /* 0x000ee20000300800 */
[----:B------:R-:W-:-:S05]  /*7de10*/  IMAD.MOV.U32 R59, RZ, RZ, R65 ;  /* 0x000000ffff3b7224 */ /* 0x000fca00078e0041 */
[----:B------:R1:W-:Y:S01]  /*7de20*/  LDGSTS.E [R56+0x24500], desc[UR76][R58.64], P1 ;  /* 0x245000003a387fae */ /* 0x0003e200089a104c */
[----:B----4-:R-:W-:-:S04]  /*7de30*/  IADD3 R57, P0, PT, R57, R63, RZ ;  /* 0x0000003f39397210 */ /* 0x010fc80007f1e0ff */
[----:B--2---:R-:W-:Y:S01]  /*7de40*/  IADD3.X R64, PT, PT, R64, R2, RZ, P0, !PT ;  /* 0x0000000240407210 */ /* 0x004fe200007fe4ff */
[----:B------:R2:W-:Y:S01]  /*7de50*/  STL [R1+0x228c], R57 ;  /* 0x00228c3901007387 */ /* 0x0005e20000100800 */
[----:B-1----:R-:W-:-:S03]  /*7de60*/  IMAD.MOV.U32 R58, RZ, RZ, R57 ;  /* 0x000000ffff3a7224 */ /* 0x002fc600078e0039 */
[----:B------:R1:W-:Y:S04]  /*7de70*/  STL [R1+0x2288], R64 ;  /* 0x0022884001007387 */ /* 0x0003e80000100800 */
[----:B------:R-:W4:Y:S01]  /*7de80*/  LDL.LU R66, [R1+0x2378] ;  /* 0x0023780001427983 */ /* 0x000f220000300800 */
[----:B------:R-:W-:-:S03]  /*7de90*/  IMAD.MOV.U32 R59, RZ, RZ, R64 ;  /* 0x000000ffff3b7224 */ /* 0x000fc600078e0040 */
[----:B--2---:R-:W2:Y:S04]  /*7dea0*/  LDL.LU R57, [R1+0x237c] ;  /* 0x00237c0001397983 */ /* 0x004ea80000300800 */
[----:B------:R-:W4:Y:S01]  /*7deb0*/  LDL.LU R65, [R1+0x2380] ;  /* 0x0023800001417983 */ /* 0x000f220000300800 */
[----:B------:R-:W-:-:S03]  /*7dec0*/  UISETP.GT.AND UP1, UPT, UR10, 0x26, UPT ;  /* 0x000000260a00788c */ /* 0x000fc6000bf24270 */
[----:B------:R1:W-:Y:S04]  /*7ded0*/  LDGSTS.E [R56+0x24580], desc[UR76][R58.64], P1 ;  /* 0x245800003a387fae */ /* 0x0003e800089a104c */
[----:B-1----:R-:W4:Y:S01]  /*7dee0*/  LDL.LU R64, [R1+0x2384] ;  /* 0x0023840001407983 */ /* 0x002f220000300800 */
[----:B------:R-:W-:-:S04]  /*7def0*/  USEL UR9, URZ, 0x4, !UP1 ;  /* 0x00000004ff097887 */ /* 0x000fc8000c800000 */
[----:B------:R-:W-:Y:S01]  /*7df00*/  USEL UR9, UR9, URZ, !UP0 ;  /* 0x000000ff09097287 */ /* 0x000fe2000c000000 */
[-C--:B------:R-:W-:Y:S02]  /*7df10*/  IADD3 R72, P1, PT, R72, R63.reuse, RZ ;  /* 0x0000003f48487210 */ /* 0x080fe40007f3e0ff */
[----:B------:R-:W-:-:S03]  /*7df20*/  IADD3 R60, P2, PT, R60, R63, RZ ;  /* 0x0000003f3c3c7210 */ /* 0x000fc60007f5e0ff */
[----:B------:R-:W-:Y:S02]  /*7df30*/  ISETP.NE.U32.AND P0, PT, RZ, UR9, PT ;  /* 0x00000009ff007c0c */ /* 0x000fe4000bf05070 */
[----:B------:R-:W-:Y:S01]  /*7df40*/  IADD3.X R73, PT, PT, R73, R2, RZ, P1, !PT ;  /* 0x0000000249497210 */ /* 0x000fe20000ffe4ff */
[----:B------:R-:W-:-:S03]  /*7df50*/  IMAD.MOV.U32 R58, RZ, RZ, R72 ;  /* 0x000000ffff3a7224 */ /* 0x000fc600078e0048 */
[----:B------:R-:W-:Y:S01]  /*7df60*/  MOV R59, R73 ;  /* 0x00000049003b7202 */ /* 0x000fe20000000f00 */
[----:B------:R-:W-:Y:S01]  /*7df70*/  IMAD.X R62, R62, 0x1, R2, P2 ;  /* 0x000000013e3e7824 */ /* 0x000fe200010e0602 */
[----:B------:R-:W-:Y:S04]  /*7df80*/  STL [R1+0x22f4], R72 ;  /* 0x0022f44801007387 */ /* 0x000fe80000100800 */
[----:B------:R-:W-:Y:S04]  /*7df90*/  STL [R1+0x22f0], R73 ;  /* 0x0022f04901007387 */ /* 0x000fe80000100800 */
[----:B------:R-:W-:Y:S04]  /*7dfa0*/  STL [R1+0x22fc], R60 ;  /* 0x0022fc3c01007387 */ /* 0x000fe80000100800 */
[----:B------:R1:W-:Y:S04]  /*7dfb0*/  STL [R1+0x22f8], R62 ;  /* 0x0022f83e01007387 */ /* 0x0003e80000100800 */
[----:B------:R1:W-:Y:S01]  /*7dfc0*/  LDGSTS.E [R56+0x24c00], desc[UR76][R58.64], P0 ;  /* 0x24c000003a387fae */ /* 0x0003e200081a104c */
[----:B------:R-:W-:Y:S01]  /*7dfd0*/  UISETP.GT.AND UP1, UPT, UR10, 0x2a, UPT ;  /* 0x0000002a0a00788c */ /* 0x000fe2000bf24270 */
[----:B-1----:R-:W-:-:S02]  /*7dfe0*/  IMAD.MOV.U32 R59, RZ, RZ, R62 ;  /* 0x000000ffff3b7224 */ /* 0x002fc400078e003e */
[----:B------:R-:W-:Y:S01]  /*7dff0*/  IMAD.MOV.U32 R58, RZ, RZ, R60 ;  /* 0x000000ffff3a7224 */ /* 0x000fe200078e003c */
[----:B------:R-:W4:Y:S04]  /*7e000*/  LDL.LU R62, [R1+0x2388] ;  /* 0x00238800013e7983 */ /* 0x000f280000300800 */
[----:B------:R-:W4:Y:S01]  /*7e010*/  LDL.LU R60, [R1+0x238c] ;  /* 0x00238c00013c7983 */ /* 0x000f220000300800 */
[----:B------:R-:W-:-:S03]  /*7e020*/  USEL UR9, URZ, 0x4, !UP1 ;  /* 0x00000004ff097887 */ /* 0x000fc6000c800000 */
[----:B------:R1:W-:Y:S01]  /*7e030*/  LDGSTS.E [R56+0x24c80], desc[UR76][R58.64], P0 ;  /* 0x24c800003a387fae */ /* 0x0003e200081a104c */
[----:B---3--:R-:W-:-:S04]  /*7e040*/  IADD3 R70, P1, PT, R70, R63, RZ ;  /* 0x0000003f46467210 */ /* 0x008fc80007f3e0ff */
[----:B------:R-:W-:Y:S01]  /*7e050*/  IADD3.X R71, PT, PT, R71, R2, RZ, P1, !PT ;  /* 0x0000000247477210 */ /* 0x000fe20000ffe4ff */
[----:B-1----:R-:W-:Y:S01]  /*7e060*/  IMAD.MOV.U32 R58, RZ, RZ, R70 ;  /* 0x000000ffff3a7224 */ /* 0x002fe200078e0046 */
[----:B------:R-:W-:-:S03]  /*7e070*/  USEL UR9, UR9, URZ, !UP0 ;  /* 0x000000ff09097287 */ /* 0x000fc6000c000000 */
[----:B------:R-:W-:Y:S01]  /*7e080*/  IMAD.MOV.U32 R59, RZ, RZ, R71 ;  /* 0x000000ffff3b7224 */ /* 0x000fe200078e0047 */
[----:B------:R-:W-:-:S04]  /*7e090*/  IADD3 R61, P2, PT, R61, R63, RZ ;  /* 0x0000003f3d3d7210 */ /* 0x000fc80007f5e0ff */
[----:B------:R1:W-:Y:S01]  /*7e0a0*/  LDGSTS.E [R56+0x24d00], desc[UR76][R58.64], P0 ;  /* 0x24d000003a387fae */ /* 0x0003e200081a104c */
[----:B------:R-:W-:Y:S02]  /*7e0b0*/  IADD3 R67, P3, PT, R67, R63, RZ ;  /* 0x0000003f43437210 */ /* 0x000fe40007f7e0ff */
[----:B------:R-:W-:Y:S01]  /*7e0c0*/  IADD3.X R68, PT, PT, R68, R2, RZ, P2, !PT ;  /* 0x0000000244447210 */ /* 0x000fe200017fe4ff */
[----:B------:R-:W-:Y:S04]  /*7e0d0*/  STL [R1+0x2304], R70 ;  /* 0x0023044601007387 */ /* 0x000fe80000100800 */
[----:B------:R-:W-:Y:S01]  /*7e0e0*/  STL [R1+0x2300], R71 ;  /* 0x0023004701007387 */ /* 0x000fe20000100800 */
[----:B------:R-:W-:Y:S01]  /*7e0f0*/  ISETP.NE.U32.AND P1, PT, RZ, UR9, PT ;  /* 0x00000009ff007c0c */ /* 0x000fe2000bf25070 */
[----:B------:R-:W-:-:S02]  /*7e100*/  IMAD.X R69, R69, 0x1, R2, P3 ;  /* 0x0000000145457824 */ /* 0x000fc400018e0602 */
[----:B------:R-:W-:Y:S01]  /*7e110*/  STL [R1+0x230c], R61 ;  /* 0x00230c3d01007387 */ /* 0x000fe20000100800 */
[----:B-1----:R-:W-:Y:S01]  /*7e120*/  IMAD.MOV.U32 R58, RZ, RZ, R61 ;  /* 0x000000ffff3a7224 */ /* 0x002fe200078e003d */
[----:B------:R-:W-:Y:S02]  /*7e130*/  MOV R59, R68 ;  /* 0x00000044003b7202 */ /* 0x000fe40000000f00 */
[----:B------:R1:W-:Y:S04]  /*7e140*/  STL [R1+0x2308], R68 ;  /* 0x0023084401007387 */ /* 0x0003e80000100800 */
[----:B------:R-:W-:Y:S04]  /*7e150*/  STL [R1+0x2374], R67 ;  /* 0x0023744301007387 */ /* 0x000fe80000100800 */
[----:B------:R3:W-:Y:S04]  /*7e160*/  LDGSTS.E [R56+0x24d80], desc[UR76][R58.64], P0 ;  /* 0x24d800003a387fae */ /* 0x0007e800081a104c */
[----:B-1----:R-:W4:Y:S04]  /*7e170*/  LDL.LU R68, [R1+0x23f4] ;  /* 0x0023f40001447983 */ /* 0x002f280000300800 */
[----:B------:R1:W-:Y:S04]  /*7e180*/  STL [R1+0x2370], R69 ;  /* 0x0023704501007387 */ /* 0x0003e80000100800 */
[----:B------:R-:W4:Y:S01]  /*7e190*/  LDL.LU R61, [R1+0x23fc] ;  /* 0x0023fc00013d7983 */ /* 0x000f220000300800 */
[----:B---3--:R-:W-:-:S02]  /*7e1a0*/  IMAD.MOV.U32 R59, RZ, RZ, R69 ;  /* 0x000000ffff3b7224 */ /* 0x008fc400078e0045 */
[----:B------:R-:W-:Y:S01]  /*7e1b0*/  IMAD.MOV.U32 R58, RZ, RZ, R67 ;  /* 0x000000ffff3a7224 */ /* 0x000fe200078e0043 */
[----:B-1----:R-:W3:Y:S04]  /*7e1c0*/  LDL.LU R69, [R1+0x23f0] ;  /* 0x0023f00001457983 */ /* 0x002ee80000300800 */
[----:B------:R-:W3:Y:S04]  /*7e1d0*/  LDL.LU R67, [R1+0x23f8] ;  /* 0x0023f80001437983 */ /* 0x000ee80000300800 */
[----:B------:R1:W-:Y:S01]  /*7e1e0*/  LDGSTS.E [R56+0x25400], desc[UR76][R58.64], P1 ;  /* 0x254000003a387fae */ /* 0x0003e200089a104c */
[----:B--2---:R-:W-:-:S02]  /*7e1f0*/  IADD3 R57, P0, PT, R57, R63, RZ ;  /* 0x0000003f39397210 */ /* 0x004fc40007f1e0ff */
[----:B----4-:R-:W-:Y:S02]  /*7e200*/  IADD3 R64, P2, PT, R64, R63, RZ ;  /* 0x0000003f40407210 */ /* 0x010fe40007f5e0ff */
[----:B------:R-:W-:Y:S01]  /*7e210*/  IADD3.X R66, PT, PT, R66, R2, RZ, P0, !PT ;  /* 0x0000000242427210 */ /* 0x000fe200007fe4ff */
[----:B------:R2:W-:Y:S01]  /*7e220*/  STL [R1+0x237c], R57 ;  /* 0x00237c3901007387 */ /* 0x0005e20000100800 */
[----:B-1----:R-:W-:Y:S02]  /*7e230*/  IMAD.MOV.U32 R58, RZ, RZ, R57 ;  /* 0x000000ffff3a7224 */ /* 0x002fe400078e0039 */
[----:B------:R-:W-:Y:S01]  /*7e240*/  IMAD.X R65, R65, 0x1, R2, P2 ;  /* 0x0000000141417824 */ /* 0x000fe200010e0602 */
[----:B------:R1:W-:Y:S04]  /*7e250*/  STL [R1+0x2378], R66 ;  /* 0x0023784201007387 */ /* 0x0003e80000100800 */
[----:B------:R-:W-:Y:S01]  /*7e260*/  STL [R1+0x2384], R64 ;  /* 0x0023844001007387 */ /* 0x000fe20000100800 */
[----:B------:R-:W-:-:S03]  /*7e270*/  MOV R59, R66 ;  /* 0x00000042003b7202 */ /* 0x000fc60000000f00 */
[----:B--2---:R-:W2:Y:S04]  /*7e280*/  LDL.LU R57, [R1+0x2404] ;  /* 0x0024040001397983 */ /* 0x004ea80000300800 */
[----:B------:R4:W-:Y:S01]  /*7e290*/  STL [R1+0x2380], R65 ;  /* 0x0023804101007387 */ /* 0x0009e20000100800 */
[----:B------:R-:W-:-:S03]  /*7e2a0*/  UISETP.GT.AND UP1, UPT, UR10, 0x2e, UPT ;  /* 0x0000002e0a00788c */ /* 0x000fc6000bf24270 */
[----:B------:R1:W-:Y:S04]  /*7e2b0*/  LDGSTS.E [R56+0x25480], desc[UR76][R58.64], P1 ;  /* 0x254800003a387fae */ /* 0x0003e800089a104c */
[----:B-1----:R-:W2:Y:S01]  /*7e2c0*/  LDL.LU R66, [R1+0x2400] ;  /* 0x0024000001427983 */ /* 0x002ea20000300800 */
[----:B------:R-:W-:Y:S01]  /*7e2d0*/  USEL UR9, URZ, 0x4, !UP1 ;  /* 0x00000004ff097887 */ /* 0x000fe2000c800000 */
[----:B------:R-:W-:-:S04]  /*7e2e0*/  IADD3 R60, P0, PT, R60, R63, RZ ;  /* 0x0000003f3c3c7210 */ /* 0x000fc80007f1e0ff */
[----:B------:R-:W-:Y:S01]  /*7e2f0*/  IADD3.X R62, PT, PT, R62, R2, RZ, P0, !PT ;  /* 0x000000023e3e7210 */ /* 0x000fe200007fe4ff */
[----:B------:R-:W-:Y:S04]  /*7e300*/  STL [R1+0x238c], R60 ;  /* 0x00238c3c01007387 */ /* 0x000fe80000100800 */
[----:B------:R1:W-:Y:S04]  /*7e310*/  STL [R1+0x2388], R62 ;  /* 0x0023883e01007387 */ /* 0x0003e80000100800 */
[----:B------:R-:W2:Y:S04]  /*7e320*/  LDL.LU R73, [R1+0x2408] ;  /* 0x0024080001497983 */ /* 0x000ea80000300800 */
[----:B------:R-:W2:Y:S01]  /*7e330*/  LDL.LU R72, [R1+0x240c] ;  /* 0x00240c0001487983 */ /* 0x000ea20000300800 */
[----:B------:R-:W-:-:S02]  /*7e340*/  IMAD.MOV.U32 R58, RZ, RZ, R64 ;  /* 0x000000ffff3a7224 */ /* 0x000fc400078e0040 */
[----:B------:R-:W-:Y:S01]  /*7e350*/  IMAD.MOV.U32 R59, RZ, RZ, R65 ;  /* 0x000000ffff3b7224 */ /* 0x000fe200078e0041 */
[----:B------:R-:W2:Y:S04]  /*7e360*/  LDL.LU R71, [R1+0x2470] ;  /* 0x0024700001477983 */ /* 0x000ea80000300800 */
[----:B------:R-:W2:Y:S01]  /*7e370*/  LDL.LU R70, [R1+0x2474] ;  /* 0x0024740001467983 */ /* 0x000ea20000300800 */
[----:B------:R-:W-:-:S03]  /*7e380*/  USEL UR9, UR9, URZ, !UP0 ;  /* 0x000000ff09097287 */ /* 0x000fc6000c000000 */
[----:B----4-:R-:W4:Y:S04]  /*7e390*/  LDL.LU R65, [R1+0x2478] ;  /* 0x0024780001417983 */ /* 0x010f280000300800 */
[----:B------:R1:W-:Y:S04]  /*7e3a0*/  LDGSTS.E [R56+0x25500], desc[UR76][R58.64], P1 ;  /* 0x255000003a387fae */ /* 0x0003e800089a104c */
[----:B------:R-:W4:Y:S01]  /*7e3b0*/  LDL.LU R64, [R1+0x247c] ;  /* 0x00247c0001407983 */ /* 0x000f220000300800 */
[----:B------:R-:W-:Y:S01]  /*7e3c0*/  ISETP.NE.U32.AND P0, PT, RZ, UR9, PT ;  /* 0x00000009ff007c0c */ /* 0x000fe2000bf05070 */
[----:B-1----:R-:W-:-:S02]  /*7e3d0*/  IMAD.MOV.U32 R58, RZ, RZ, R60 ;  /* 0x000000ffff3a7224 */ /* 0x002fc400078e003c */
[----:B------:R-:W-:Y:S02]  /*7e3e0*/  IMAD.MOV.U32 R59, RZ, RZ, R62 ;  /* 0x000000ffff3b7224 */ /* 0x000fe400078e003e */
[----:B------:R-:W4:Y:S04]  /*7e3f0*/  LDL.LU R62, [R1+0x2480] ;  /* 0x00248000013e7983 */ /* 0x000f280000300800 */
[----:B------:R1:W-:Y:S04]  /*7e400*/  LDGSTS.E [R56+0x25580], desc[UR76][R58.64], P1 ;  /* 0x255800003a387fae */ /* 0x0003e800089a104c */
[----:B------:R-:W4:Y:S01]  /*7e410*/  LDL.LU R60, [R1+0x2484] ;  /* 0x00248400013c7983 */ /* 0x000f220000300800 */
[----:B------:R-:W-:-:S02]  /*7e420*/  IADD3 R68, P1, PT, R68, R63, RZ ;  /* 0x0000003f44447210 */ /* 0x000fc40007f3e0ff */
[----:B------:R-:W-:-:S03]  /*7e430*/  IADD3 R61, P2, PT, R61, R63, RZ ;  /* 0x0000003f3d3d7210 */ /* 0x000fc60007f5e0ff */
[----:B-1----:R-:W-:Y:S01]  /*7e440*/  IMAD.MOV.U32 R58, RZ, RZ, R68 ;  /* 0x000000ffff3a7224 */ /* 0x002fe200078e0044 */
[----:B---3--:R-:W-:Y:S01]  /*7e450*/  IADD3.X R69, PT, PT, R69, R2, RZ, P1, !PT ;  /* 0x0000000245457210 */ /* 0x008fe20000ffe4ff */
[----:B------:R-:W-:-:S03]  /*7e460*/  IMAD.X R67, R67, 0x1, R2, P2 ;  /* 0x0000000143437824 */ /* 0x000fc600010e0602 */
[----:B------:R-:W-:Y:S01]  /*7e470*/  MOV R59, R69 ;  /* 0x00000045003b7202 */ /* 0x000fe20000000f00 */
[----:B------:R-:W-:Y:S04]  /*7e480*/  STL [R1+0x23f4], R68 ;  /* 0x0023f44401007387 */ /* 0x000fe80000100800 */
[----:B------:R-:W-:Y:S04]  /*7e490*/  STL [R1+0x23f0], R69 ;  /* 0x0023f04501007387 */ /* 0x000fe80000100800 */
[----:B------:R1:W-:Y:S04]  /*7e4a0*/  STL [R1+0x23fc], R61 ;  /* 0x0023fc3d01007387 */ /* 0x0003e80000100800 */
[----:B------:R3:W-:Y:S04]  /*7e4b0*/  LDGSTS.E [R56+0x25c00], desc[UR76][R58.64], P0 ;  /* 0x25c000003a387fae */ /* 0x0007e800081a104c */
[----:B------:R-:W-:Y:S01]  /*7e4c0*/  STL [R1+0x23f8], R67 ;  /* 0x0023f84301007387 */ /* 0x000fe20000100800 */
[----:B---3--:R-:W-:-:S02]  /*7e4d0*/  IMAD.MOV.U32 R58, RZ, RZ, R61 ;  /* 0x000000ffff3a7224 */ /* 0x008fc400078e003d */
[----:B------:R-:W-:Y:S01]  /*7e4e0*/  IMAD.MOV.U32 R59, RZ, RZ, R67 ;  /* 0x000000ffff3b7224 */ /* 0x000fe200078e0043 */
[----:B-1----:R-:W3:Y:S04]  /*7e4f0*/  LDL.LU R61, [R1+0x248c] ;  /* 0x00248c00013d7983 */ /* 0x002ee80000300800 */
[----:B------:R1:W-:Y:S01]  /*7e500*/  LDGSTS.E [R56+0x25c80], desc[UR76][R58.64], P0 ;  /* 0x25c800003a387fae */ /* 0x0003e200081a104c */
[----:B--2---:R-:W-:-:S04]  /*7e510*/  IADD3 R57, P1, PT, R57, R63, RZ ;  /* 0x0000003f39397210 */ /* 0x004fc80007f3e0ff */
[----:B------:R-:W-:Y:S01]  /*7e520*/  IADD3.X R66, PT, PT, R66, R2, RZ, P1, !PT ;  /* 0x0000000242427210 */ /* 0x000fe20000ffe4ff */
[----:B------:R-:W-:Y:S04]  /*7e530*/  STL [R1+0x2404], R57 ;  /* 0x0024043901007387 */ /* 0x000fe80000100800 */
[----:B------:R2:W-:Y:S01]  /*7e540*/  STL [R1+0x2400], R66 ;  /* 0x0024004201007387 */ /* 0x0005e20000100800 */
[----:B-1----:R-:W-:-:S03]  /*7e550*/  IMAD.MOV.U32 R59, RZ, RZ, R66 ;  /* 0x000000ffff3b7224 */ /* 0x002fc600078e0042 */
[----:B--2---:R-:W2:Y:S01]  /*7e560*/  LDL.LU R66, [R1+0x2488] ;  /* 0x0024880001427983 */ /* 0x004ea20000300800 */
[----:B------:R-:W-:Y:S01]  /*7e570*/  UISETP.GT.AND UP1, UPT, UR10, 0x32, UPT ;  /* 0x000000320a00788c */ /* 0x000fe2000bf24270 */
[----:B------:R-:W-:Y:S02]  /*7e580*/  IMAD.MOV.U32 R58, RZ, RZ, R57 ;  /* 0x000000ffff3a7224 */ /* 0x000fe400078e0039 */
[----:B------:R-:W2:Y:S04]  /*7e590*/  LDL.LU R69, [R1+0x24f0] ;  /* 0x0024f00001457983 */ /* 0x000ea80000300800 */
[----:B------:R-:W2:Y:S01]  /*7e5a0*/  LDL.LU R68, [R1+0x24f4] ;  /* 0x0024f40001447983 */ /* 0x000ea20000300800 */
[----:B------:R-:W-:-:S03]  /*7e5b0*/  USEL UR9, URZ, 0x4, !UP1 ;  /* 0x00000004ff097887 */ /* 0x000fc6000c800000 */
[----:B------:R1:W-:Y:S04]  /*7e5c0*/  LDGSTS.E [R56+0x25d00], desc[UR76][R58.64], P0 ;  /* 0x25d000003a387fae */ /* 0x0003e800081a104c */
[----:B------:R-:W2:Y:S04]  /*7e5d0*/  LDL.LU R67, [R1+0x24f8] ;  /* 0x0024f80001437983 */ /* 0x000ea80000300800 */
[----:B------:R-:W2:Y:S01]  /*7e5e0*/  LDL.LU R57, [R1+0x24fc] ;  /* 0x0024fc0001397983 */ /* 0x000ea20000300800 */
[----:B------:R-:W-:Y:S01]  /*7e5f0*/  USEL UR9, UR9, URZ, !UP0 ;  /* 0x000000ff09097287 */ /* 0x000fe2000c000000 */
[----:B------:R-:W-:-:S04]  /*7e600*/  IADD3 R72, P2, PT, R72, R63, RZ ;  /* 0x0000003f48487210 */ /* 0x000fc80007f5e0ff */
[----:B------:R-:W-:Y:S01]  /*7e610*/  IADD3.X R73, PT, PT, R73, R2, RZ, P2, !PT ;  /* 0x0000000249497210 */ /* 0x000fe200017fe4ff */
[----:B-1----:R-:W-:Y:S01]  /*7e620*/  IMAD.MOV.U32 R58, RZ, RZ, R72 ;  /* 0x000000ffff3a7224 */ /* 0x002fe200078e0048 */
[----:B------:R-:W-:Y:S02]  /*7e630*/  IADD3 R70, P3, PT, R70, R63, RZ ;  /* 0x0000003f46467210 */ /* 0x000fe40007f7e0ff */
[----:B------:R-:W-:Y:S02]  /*7e640*/  MOV R59, R73 ;  /* 0x00000049003b7202 */ /* 0x000fe40000000f00 */
[----:B------:R-:W-:Y:S01]  /*7e650*/  ISETP.NE.U32.AND P1, PT, RZ, UR9, PT ;  /* 0x00000009ff007c0c */ /* 0x000fe2000bf25070 */
[----:B------:R-:W-:Y:S02]  /*7e660*/  IMAD.X R71, R71, 0x1, R2, P3 ;  /* 0x0000000147477824 */ /* 0x000fe400018e0602 */
[----:B------:R1:W-:Y:S01]  /*7e670*/  LDGSTS.E [R56+0x25d80], desc[UR76][R58.64], P0 ;  /* 0x25d800003a387fae */ /* 0x0003e200081a104c */
[----:B----4-:R-:W-:-:S03]  /*7e680*/  IADD3 R64, P0, PT, R64, R63, RZ ;  /* 0x0000003f40407210 */ /* 0x010fc60007f1e0ff */
[----:B------:R-:W-:Y:S04]  /*7e690*/  STL [R1+0x240c], R72 ;  /* 0x00240c4801007387 */ /* 0x000fe80000100800 */
[----:B------:R-:W-:Y:S01]  /*7e6a0*/  STL [R1+0x2408], R73 ;  /* 0x0024084901007387 */ /* 0x000fe20000100800 */
[----:B------:R-:W-:-:S03]  /*7e6b0*/  IADD3.X R65, PT, PT, R65, R2, RZ, P0, !PT ;  /* 0x0000000241417210 */ /* 0x000fc600007fe4ff */
[----:B------:R-:W-:Y:S04]  /*7e6c0*/  STL [R1+0x2474], R70 ;  /* 0x0024744601007387 */ /* 0x000fe80000100800 */
[----:B------:R-:W-:Y:S01]  /*7e6d0*/  STL [R1+0x2470], R71 ;  /* 0x0024704701007387 */ /* 0x000fe20000100800 */
[----:B------:R-:W-:Y:S01]  /*7e6e0*/  IADD3 R60, P2, PT, R60, R63, RZ ;  /* 0x0000003f3c3c7210 */ /* 0x000fe20007f5e0ff */
[----:B-1----:R-:W-:Y:S02]  /*7e6f0*/  IMAD.MOV.U32 R58, RZ, RZ, R70 ;  /* 0x000000ffff3a7224 */ /* 0x002fe400078e0046 */
[----:B------:R-:W-:Y:S01]  /*7e700*/  IMAD.MOV.U32 R59, RZ, RZ, R71 ;  /* 0x000000ffff3b7224 */ /* 0x000fe200078e0047 */
[----:B------:R1:W-:Y:S04]  /*7e710*/  STL [R1+0x247c], R64 ;  /* 0x00247c4001007387 */ /* 0x0003e80000100800 */
[----:B------:R4:W-:Y:S01]  /*7e720*/  STL [R1+0x2478], R65 ;  /* 0x0024784101007387 */ /* 0x0009e20000100800 */
[----:B------:R-:W-:-:S03]  /*7e730*/  IMAD.X R62, R62, 0x1, R2, P2 ;  /* 0x000000013e3e7824 */ /* 0x000fc600010e0602 */
[----:B------:R-:W-:Y:S04]  /*7e740*/  STL [R1+0x2484], R60 ;  /* 0x0024843c01007387 */ /* 0x000fe80000100800 */
[----:B------:R1:W-:Y:S02]  /*7e750*/  LDGSTS.E [R56+0x26400], desc[UR76][R58.64], P1 ;  /* 0x264000003a387fae */ /* 0x0003e400089a104c */
[----:B-1----:R-:W-:Y:S02]  /*7e760*/  IMAD.MOV.U32 R58, RZ, RZ, R64 ;  /* 0x000000ffff3a7224 */ /* 0x002fe400078e0040 */
[----:B------:R-:W2:Y:S01]  /*7e770*/  LDL.LU R64, [R1+0x2504] ;  /* 0x0025040001407983 */ /* 0x000ea20000300800 */
[----:B------:R-:W-:-:S03]  /*7e780*/  MOV R59, R65 ;  /* 0x00000041003b7202 */ /* 0x000fc60000000f00 */
[----:B------:R1:W-:Y:S04]  /*7e790*/  STL [R1+0x2480], R62 ;  /* 0x0024803e01007387 */ /* 0x0003e80000100800 */
[----:B----4-:R-:W4:Y:S04]  /*7e7a0*/  LDL.LU R65, [R1+0x2500] ;  /* 0x0025000001417983 */ /* 0x010f280000300800 */
        /* <DEDUP_REMOVED lines=17> */
[-C--:B------:R-:W-:Y:S01]  /*7e8c0*/  IADD3 R68, P1, PT, R68, R63.reuse, RZ ;  /* 0x0000003f44447210 */ /* 0x080fe20007f3e0ff */
        /* <DEDUP_REMOVED lines=8> */
[----:B------:R-:W3:Y:S01]  /*7e950*/  LDL.LU R72, [R1+0x257c] ;  /* 0x00257c0001487983 */ /* 0x000ee20000300800 */
[----:B-1----:R-:W-:Y:S01]  /*7e960*/  IMAD.MOV.U32 R58, RZ, RZ, R68 ;  /* 0x000000ffff3a7224 */ /* 0x002fe200078e0044 */
[----:B------:R-:W-:-:S02]  /*7e970*/  MOV R59, R69 ;  /* 0x00000045003b7202 */ /* 0x000fc40000000f00 */
[----:B------:R-:W-:Y:S04]  /*7e980*/  STL [R1+0x24f8], R67 ;  /* 0x0024f84301007387 */ /* 0x000fe80000100800 */
[----:B------:R-:W3:Y:S04]  /*7e990*/  LDL.LU R70, [R1+0x2584] ;  /* 0x0025840001467983 */ /* 0x000ee80000300800 */
[----:B------:R-:W3:Y:S04]  /*7e9a0*/  LDL.LU R73, [R1+0x2578] ;  /* 0x0025780001497983 */ /* 0x000ee80000300800 */
[----:B------:R-:W3:Y:S04]  /*7e9b0*/  LDL.LU R71, [R1+0x2580] ;  /* 0x0025800001477983 */ /* 0x000ee80000300800 */
[----:B------:R1:W-:Y:S02]  /*7e9c0*/  LDGSTS.E [R56+0x26c00], desc[UR76][R58.64], P0 ;  /* 0x26c000003a387fae */ /* 0x0003e400081a104c */
[----:B-1----:R-:W-:-:S02]  /*7e9d0*/  IMAD.MOV.U32 R58, RZ, RZ, R57 ;  /* 0x000000ffff3a7224 */ /* 0x002fc400078e0039 */
[----:B------:R-:W-:Y:S01]  /*7e9e0*/  IMAD.MOV.U32 R59, RZ, RZ, R67 ;  /* 0x000000ffff3b7224 */ /* 0x000fe200078e0043 */
[----:B------:R-:W3:Y:S04]  /*7e9f0*/  LDL.LU R57, [R1+0x258c] ;  /* 0x00258c0001397983 */ /* 0x000ee80000300800 */
[----:B------:R1:W-:Y:S01]  /*7ea00*/  LDGSTS.E [R56+0x26c80], desc[UR76][R58.64], P0 ;  /* 0x26c800003a387fae */ /* 0x0003e200081a104c */
[----:B------:R-:W-:-:S04]  /*7ea10*/  IADD3 R64, P1, PT, R64, R63, RZ ;  /* 0x0000003f40407210 */ /* 0x000fc80007f3e0ff */
[----:B----4-:R-:W-:Y:S01]  /*7ea20*/  IADD3.X R65, PT, PT, R65, R2, RZ, P1, !PT ;  /* 0x0000000241417210 */ /* 0x010fe20000ffe4ff */
[----:B------:R4:W-:Y:S01]  /*7ea30*/  STL [R1+0x2504], R64 ;  /* 0x0025044001007387 */ /* 0x0009e20000100800 */
[----:B-1----:R-:W-:-:S03]  /*7ea40*/  IMAD.MOV.U32 R58, RZ, RZ, R64 ;  /* 0x000000ffff3a7224 */ /* 0x002fc600078e0040 */
[----:B------:R1:W-:Y:S04]  /*7ea50*/  STL [R1+0x2500], R65 ;  /* 0x0025004101007387 */ /* 0x0003e80000100800 */
[----:B----4-:R-:W4:Y:S01]  /*7ea60*/  LDL.LU R64, [R1+0x2588] ;  /* 0x0025880001407983 */ /* 0x010f220000300800 */
[----:B------:R-:W-:-:S03]  /*7ea70*/  IMAD.MOV.U32 R59, RZ, RZ, R65 ;  /* 0x000000ffff3b7224 */ /* 0x000fc600078e0041 */
[----:B-1----:R-:W4:Y:S04]  /*7ea80*/  LDL.LU R65, [R1+0x25f4] ;  /* 0x0025f40001417983 */ /* 0x002f280000300800 */
[----:B------:R-:W4:Y:S01]  /*7ea90*/  LDL.LU R67, [R1+0x25fc] ;  /* 0x0025fc0001437983 */ /* 0x000f220000300800 */
[-C--:B------:R-:W-:Y:S02]  /*7eaa0*/  IADD3 R62, P2, PT, R62, R63.reuse, RZ ;  /* 0x0000003f3e3e7210 */ /* 0x080fe40007f5e0ff */
[----:B------:R-:W-:Y:S01]  /*7eab0*/  IADD3 R60, P3, PT, R60, R63, RZ ;  /* 0x0000003f3c3c7210 */ /* 0x000fe20007f7e0ff */
[----:B------:R-:W-:Y:S01]  /*7eac0*/  UISETP.GT.AND UP1, UPT, UR10, 0x3a, UPT ;  /* 0x0000003a0a00788c */ /* 0x000fe2000bf24270 */
[----:B------:R1:W-:Y:S04]  /*7ead0*/  LDGSTS.E [R56+0x26d00], desc[UR76][R58.64], P0 ;  /* 0x26d000003a387fae */ /* 0x0003e800081a104c */
[----:B------:R-:W-:Y:S01]  /*7eae0*/  STL [R1+0x250c], R62 ;  /* 0x00250c3e01007387 */ /* 0x000fe20000100800 */
[----:B--2---:R-:W-:Y:S01]  /*7eaf0*/  IADD3.X R66, PT, PT, R66, R2, RZ, P2, !PT ;  /* 0x0000000242427210 */ /* 0x004fe200017fe4ff */
[----:B---3--:R-:W-:-:S04]  /*7eb00*/  IMAD.X R61, R61, 0x1, R2, P3 ;  /* 0x000000013d3d7824 */ /* 0x008fc800018e0602 */
[----:B------:R2:W-:Y:S04]  /*7eb10*/  STL [R1+0x2508], R66 ;  /* 0x0025084201007387 */ /* 0x0005e80000100800 */
[----:B------:R3:W-:Y:S04]  /*7eb20*/  STL [R1+0x2574], R60 ;  /* 0x0025743c01007387 */ /* 0x0007e80000100800 */
[----:B------:R-:W4:Y:S04]  /*7eb30*/  LDL.LU R68, [R1+0x25f0] ;  /* 0x0025f00001447983 */ /* 0x000f280000300800 */
[----:B------:R2:W-:Y:S04]  /*7eb40*/  STL [R1+0x2570], R61 ;  /* 0x0025703d01007387 */ /* 0x0005e80000100800 */
[----:B------:R-:W4:Y:S01]  /*7eb50*/  LDL.LU R69, [R1+0x25f8] ;  /* 0x0025f80001457983 */ /* 0x000f220000300800 */
[----:B------:R-:W-:Y:S01]  /*7eb60*/  USEL UR9, URZ, 0x4, !UP1 ;  /* 0x00000004ff097887 */ /* 0x000fe2000c800000 */
[----:B-1----:R-:W-:Y:S01]  /*7eb70*/  IMAD.MOV.U32 R58, RZ, RZ, R62 ;  /* 0x000000ffff3a7224 */ /* 0x002fe200078e003e */
[----:B------:R-:W-:-:S02]  /*7eb80*/  MOV R59, R66 ;  /* 0x00000042003b7202 */ /* 0x000fc40000000f00 */
[----:B------:R-:W-:Y:S01]  /*7eb90*/  USEL UR9, UR9, URZ, !UP0 ;  /* 0x000000ff09097287 */ /* 0x000fe2000c000000 */
[----:B--2---:R-:W2:Y:S04]  /*7eba0*/  LDL.LU R66, [R1+0x2600] ;  /* 0x0026000001427983 */ /* 0x004ea80000300800 */
[----:B------:R1:W-:Y:S01]  /*7ebb0*/  LDGSTS.E [R56+0x26d80], desc[UR76][R58.64], P0 ;  /* 0x26d800003a387fae */ /* 0x0003e200081a104c */
[----:B------:R-:W-:Y:S02]  /*7ebc0*/  ISETP.NE.U32.AND P1, PT, RZ, UR9, PT ;  /* 0x00000009ff007c0c */ /* 0x000fe4000bf25070 */
[----:B------:R-:W-:Y:S01]  /*7ebd0*/  IADD3 R72, P0, PT, R72, R63, RZ ;  /* 0x0000003f48487210 */ /* 0x000fe20007f1e0ff */
[----:B-1----:R-:W-:Y:S02]  /*7ebe0*/  IMAD.MOV.U32 R58, RZ, RZ, R60 ;  /* 0x000000ffff3a7224 */ /* 0x002fe400078e003c */
[----:B---3--:R-:W3:Y:S01]  /*7ebf0*/  LDL.LU R60, [R1+0x2604] ;  /* 0x00260400013c7983 */ /* 0x008ee20000300800 */
[----:B------:R-:W-:-:S03]  /*7ec00*/  IMAD.MOV.U32 R59, RZ, RZ, R61 ;  /* 0x000000ffff3b7224 */ /* 0x000fc600078e003d */
[----:B------:R-:W2:Y:S04]  /*7ec10*/  LDL.LU R62, [R1+0x2608] ;  /* 0x00260800013e7983 */ /* 0x000ea80000300800 */
[----:B------:R-:W2:Y:S01]  /*7ec20*/  LDL.LU R61, [R1+0x260c] ;  /* 0x00260c00013d7983 */ /* 0x000ea20000300800 */
[----:B------:R-:W-:Y:S02]  /*7ec30*/  IADD3.X R73, PT, PT, R73, R2, RZ, P0, !PT ;  /* 0x0000000249497210 */ /* 0x000fe400007fe4ff */
[-C--:B------:R-:W-:Y:S01]  /*7ec40*/  IADD3 R70, P2, PT, R70, R63.reuse, RZ ;  /* 0x0000003f46467210 */ /* 0x080fe20007f5e0ff */
[----:B------:R1:W-:Y:S01]  /*7ec50*/  LDGSTS.E [R56+0x27400], desc[UR76][R58.64], P1 ;  /* 0x274000003a387fae */ /* 0x0003e200089a104c */
[----:B------:R-:W-:-:S03]  /*7ec60*/  IADD3 R57, P0, PT, R57, R63, RZ ;  /* 0x0000003f39397210 */ /* 0x000fc60007f1e0ff */
[----:B------:R-:W-:Y:S02]  /*7ec70*/  IMAD.X R71, R71, 0x1, R2, P2 ;  /* 0x0000000147477824 */ /* 0x000fe400010e0602 */
[----:B-1----:R-:W-:Y:S01]  /*7ec80*/  IMAD.MOV.U32 R58, RZ, RZ, R72 ;  /* 0x000000ffff3a7224 */ /* 0x002fe200078e0048 */
[----:B------:R-:W-:-:S05]  /*7ec90*/  MOV R59, R73 ;  /* 0x00000049003b7202 */ /* 0x000fca0000000f00 */
[----:B------:R1:W-:Y:S04]  /*7eca0*/  LDGSTS.E [R56+0x27480], desc[UR76][R58.64], P1 ;  /* 0x274800003a387fae */ /* 0x0003e800089a104c */
[----:B------:R-:W-:Y:S04]  /*7ecb0*/  STL [R1+0x257c], R72 ;  /* 0x00257c4801007387 */ /* 0x000fe80000100800 */
[----:B------:R-:W-:Y:S04]  /*7ecc0*/  STL [R1+0x2578], R73 ;  /* 0x0025784901007387 */ /* 0x000fe80000100800 */
[----:B------:R-:W-:Y:S01]  /*7ecd0*/  STL [R1+0x2584], R70 ;  /* 0x0025844601007387 */ /* 0x000fe20000100800 */
[----:B----4-:R-:W-:Y:S01]  /*7ece0*/  IADD3.X R64, PT, PT, R64, R2, RZ, P0, !PT ;  /* 0x0000000240407210 */ /* 0x010fe200007fe4ff */
[----:B-1----:R-:W-:-:S02]  /*7ecf0*/  IMAD.MOV.U32 R58, RZ, RZ, R70 ;  /* 0x000000ffff3a7224 */ /* 0x002fc400078e0046 */
[----:B------:R-:W-:Y:S01]  /*7ed00*/  IMAD.MOV.U32 R59, RZ, RZ, R71 ;  /* 0x000000ffff3b7224 */ /* 0x000fe200078e0047 */
[----:B------:R1:W-:Y:S04]  /*7ed10*/  STL [R1+0x2580], R71 ;  /* 0x0025804701007387 */ /* 0x0003e80000100800 */
[----:B------:R4:W-:Y:S04]  /*7ed20*/  LDGSTS.E [R56+0x27500], desc[UR76][R58.64], P1 ;  /* 0x275000003a387fae */ /* 0x0009e800089a104c */
[----:B------:R-:W-:Y:S04]  /*7ed30*/  STL [R1+0x258c], R57 ;  /* 0x00258c3901007387 */ /* 0x000fe80000100800 */
[----:B------:R4:W-:Y:S04]  /*7ed40*/  STL [R1+0x2588], R64 ;  /* 0x0025884001007387 */ /* 0x0009e80000100800 */
[----:B-1----:R-:W2:Y:S04]  /*7ed50*/  LDL.LU R71, [R1+0x2ed0] ;  /* 0x002ed00001477983 */ /* 0x002ea80000300800 */
[----:B------:R-:W2:Y:S01]  /*7ed60*/  LDL.LU R70, [R1+0x2edc] ;  /* 0x002edc0001467983 */ /* 0x000ea20000300800 */
[----:B----4-:R-:W-:-:S02]  /*7ed70*/  IMAD.MOV.U32 R58, RZ, RZ, R57 ;  /* 0x000000ffff3a7224 */ /* 0x010fc400078e0039 */
[----:B------:R-:W-:Y:S01]  /*7ed80*/  IMAD.MOV.U32 R59, RZ, RZ, R64 ;  /* 0x000000ffff3b7224 */ /* 0x000fe200078e0040 */
[-C--:B------:R-:W-:Y:S01]  /*7ed90*/  IADD3 R67, P2, PT, R67, R63.reuse, RZ ;  /* 0x0000003f43437210 */ /* 0x080fe20007f5e0ff */
[----:B------:R-:W4:Y:S04]  /*7eda0*/  LDL.LU R64, [R1+0x2ed4] ;  /* 0x002ed40001407983 */ /* 0x000f280000300800 */
[----:B------:R1:W-:Y:S01]  /*7edb0*/  LDGSTS.E [R56+0x27580], desc[UR76][R58.64], P1 ;  /* 0x275800003a387fae */ /* 0x0003e200089a104c */
[----:B------:R-:W-:-:S03]  /*7edc0*/  IADD3 R65, P1, PT, R65, R63, RZ ;  /* 0x0000003f41417210 */ /* 0x000fc60007f3e0ff */
[----:B------:R-:W4:Y:S04]  /*7edd0*/  LDL.LU R57, [R1+0x2ecc] ;  /* 0x002ecc0001397983 */ /* 0x000f280000300800 */
[----:B------:R-:W-:Y:S01]  /*7ede0*/  STL [R1+0x25f4], R65 ;  /* 0x0025f44101007387 */ /* 0x000fe20000100800 */
[----:B-1----:R-:W-:Y:S01]  /*7edf0*/  IMAD.MOV.U32 R58, RZ, RZ, R65 ;  /* 0x000000ffff3a7224 */ /* 0x002fe200078e0041 */
[----:B------:R-:W-:Y:S01]  /*7ee00*/  IADD3.X R68, PT, PT, R68, R2, RZ, P1, !PT ;  /* 0x0000000244447210 */ /* 0x000fe20000ffe4ff */
[----:B------:R-:W-:-:S03]  /*7ee10*/  IMAD.X R69, R69, 0x1, R2, P2 ;  /* 0x0000000145457824 */ /* 0x000fc600010e0602 */
[----:B------:R-:W-:Y:S01]  /*7ee20*/  MOV R59, R68 ;  /* 0x00000044003b7202 */ /* 0x000fe20000000f00 */
[----:B------:R1:W-:Y:S04]  /*7ee30*/  STL [R1+0x25f0], R68 ;  /* 0x0025f04401007387 */ /* 0x0003e80000100800 */
[----:B------:R-:W-:Y:S04]  /*7ee40*/  STL [R1+0x25fc], R67 ;  /* 0x0025fc4301007387 */ /* 0x000fe80000100800 */
[----:B-1----:R-:W4:Y:S04]  /*7ee50*/  LDL.LU R68, [R1+0x2ec8] ;  /* 0x002ec80001447983 */ /* 0x002f280000300800 */
[----:B------:R-:W-:Y:S04]  /*7ee60*/  STL [R1+0x25f8], R69 ;  /* 0x0025f84501007387 */ /* 0x000fe80000100800 */
[----:B------:R-:W4:Y:S01]  /*7ee70*/  LDL.LU R65, [R1+0x2ec0] ;  /* 0x002ec00001417983 */ /* 0x000f220000300800 */
[----:B------:R-:W-:-:S04]  /*7ee80*/  UISETP.GT.AND UP1, UPT, UR10, 0x3e, UPT ;  /* 0x0000003e0a00788c */ /* 0x000fc8000bf24270 */
[----:B------:R-:W-:-:S04]  /*7ee90*/  USEL UR9, URZ, 0x4, !UP1 ;  /* 0x00000004ff097887 */ /* 0x000fc8000c800000 */
[----:B------:R-:W-:-:S06]  /*7eea0*/  USEL UR9, UR9, URZ, !UP0 ;  /* 0x000000ff09097287 */ /* 0x000fcc000c000000 */
[----:B------:R-:W-:Y:S02]  /*7eeb0*/  ISETP.NE.U32.AND P0, PT, RZ, UR9, PT ;  /* 0x00000009ff007c0c */ /* 0x000fe4000bf05070 */
[-C--:B---3--:R-:W-:Y:S02]  /*7eec0*/  IADD3 R60, P1, PT, R60, R63.reuse, RZ ;  /* 0x0000003f3c3c7210 */ /* 0x088fe40007f3e0ff */
[----:B--2---:R-:W-:Y:S02]  /*7eed0*/  IADD3 R61, P2, PT, R61, R63, RZ ;  /* 0x0000003f3d3d7210 */ /* 0x004fe40007f5e0ff */
[----:B------:R-:W-:Y:S01]  /*7eee0*/  IADD3.X R66, PT, PT, R66, R2, RZ, P1, !PT ;  /* 0x0000000242427210 */ /* 0x000fe20000ffe4ff */
[----:B------:R1:W-:Y:S06]  /*7eef0*/  STL [R1+0x2604], R60 ;  /* 0x0026043c01007387 */ /* 0x0003ec0000100800 */
[----:B------:R2:W-:Y:S04]  /*7ef00*/  LDGSTS.E [R56+0x27c00], desc[UR76][R58.64], P0 ;  /* 0x27c000003a387fae */ /* 0x0005e800081a104c */
[----:B------:R-:W-:Y:S01]  /*7ef10*/  STL [R1+0x2600], R66 ;  /* 0x0026004201007387 */ /* 0x000fe20000100800 */
[----:B------:R-:W-:-:S03]  /*7ef20*/  IMAD.X R62, R62, 0x1, R2, P2 ;  /* 0x000000013e3e7824 */ /* 0x000fc600010e0602 */
[----:B------:R3:W-:Y:S01]  /*7ef30*/  STL [R1+0x260c], R61 ;  /* 0x00260c3d01007387 */ /* 0x0007e20000100800 */
[----:B--2---:R-:W-:Y:S02]  /*7ef40*/  IMAD.MOV.U32 R58, RZ, RZ, R67 ;  /* 0x000000ffff3a7224 */ /* 0x004fe400078e0043 */
[----:B------:R-:W-:-:S05]  /*7ef50*/  IMAD.MOV.U32 R59, RZ, RZ, R69 ;  /* 0x000000ffff3b7224 */ /* 0x000fca00078e0045 */
        /* <DEDUP_REMOVED lines=9> */
[----:B---3--:R-:W3:Y:S04]  /*7eff0*/  LDL.LU R61, [R1+0x2e98] ;  /* 0x002e9800013d7983 */ /* 0x008ee80000300800 */
[----:B------:R-:W3:Y:S04]  /*7f000*/  LDL.LU R69, [R1+0x2e50] ;  /* 0x002e500001457983 */ /* 0x000ee80000300800 */
[----:B------:R-:W3:Y:S01]  /*7f010*/  LDL.LU R66, [R1+0x2e5c] ;  /* 0x002e5c0001427983 */ /* 0x000ee20000300800 */
[----:B------:R-:W-:Y:S01]  /*7f020*/  IMAD.MOV.U32 R59, RZ, RZ, R62 ;  /* 0x000000ffff3b7224 */ /* 0x000fe200078e003e */
[----:B------:R-:W-:-:S02]  /*7f030*/  USEL UR9, UR9, URZ, !UP0 ;  /* 0x000000ff09097287 */ /* 0x000fc4000c000000 */
[----:B------:R-:W3:Y:S04]  /*7f040*/  LDL.LU R67, [R1+0x2e48] ;  /* 0x002e480001437983 */ /* 0x000ee80000300800 */
[----:B------:R-:W3:Y:S04]  /*7f050*/  LDL.LU R62, [R1+0x2e54] ;  /* 0x002e5400013e7983 */ /* 0x000ee80000300800 */
[----:B------:R1:W-:Y:S01]  /*7f060*/  LDGSTS.E [R56+0x27d80], desc[UR76][R58.64], P0 ;  /* 0x27d800003a387fae */ /* 0x0003e200081a104c */
[----:B------:R-:W-:Y:S02]  /*7f070*/  IADD3 R70, P1, PT, R70, R63, RZ ;  /* 0x0000003f46467210 */ /* 0x000fe40007f3e0ff */
[----:B------:R-:W-:-:S02]  /*7f080*/  ISETP.NE.U32.AND P0, PT, RZ, UR9, PT ;  /* 0x00000009ff007c0c */ /* 0x000fc4000bf05070 */
[----:B------:R-:W-:Y:S02]  /*7f090*/  IADD3.X R71, PT, PT, R71, R2, RZ, P1, !PT ;  /* 0x0000000247477210 */ /* 0x000fe40000ffe4ff */
[----:B----4-:R-:W-:Y:S02]  /*7f0a0*/  IADD3 R64, P1, PT, R64, R63, RZ ;  /* 0x0000003f40407210 */ /* 0x010fe40007f3e0ff */
[----:B-1----:R-:W-:Y:S01]  /*7f0b0*/  LOP3.LUT R56, R133, 0x60, RZ, 0x3c, !PT ;  /* 0x0000006085387812 */ /* 0x002fe200078e3cff */
[----:B------:R-:W-:Y:S01]  /*7f0c0*/  IMAD.MOV.U32 R58, RZ, RZ, R70 ;  /* 0x000000ffff3a7224 */ /* 0x000fe200078e0046 */
[----:B------:R-:W-:Y:S02]  /*7f0d0*/  MOV R59, R71 ;  /* 0x00000047003b7202 */ /* 0x000fe40000000f00 */
[----:B------:R-:W-:Y:S01]  /*7f0e0*/  IADD3 R57, P2, PT, R57, R63, RZ ;  /* 0x0000003f39397210 */ /* 0x000fe20007f5e0ff */
[----:B------:R-:W-:Y:S01]  /*7f0f0*/  VIADD R56, R56, UR11 ;  /* 0x0000000b38387c36 */ /* 0x000fe20008000000 */
[----:B------:R-:W-:Y:S04]  /*7f100*/  STL [R1+0x2edc], R70 ;  /* 0x002edc4601007387 */ /* 0x000fe80000100800 */
[----:B------:R-:W-:Y:S04]  /*7f110*/  STL [R1+0x2ed0], R71 ;  /* 0x002ed04701007387 */ /* 0x000fe80000100800 */
[----:B------:R1:W-:Y:S04]  /*7f120*/  STL [R1+0x2ed4], R64 ;  /* 0x002ed44001007387 */ /* 0x0003e80000100800 */
[----:B------:R4:W-:Y:S02]  /*7f130*/  LDGSTS.E [R56+0x20600], desc[UR76][R58.64], P0 ;  /* 0x206000003a387fae */ /* 0x0009e400081a104c */
[----:B----4-:R-:W-:Y:S01]  /*7f140*/  MOV R58, R64 ;  /* 0x00000040003a7202 */ /* 0x010fe20000000f00 */
[----:B------:R-:W-:-:S02]  /*7f150*/  IMAD.X R68, R68, 0x1, R2, P1 ;  /* 0x0000000144447824 */ /* 0x000fc400008e0602 */
[----:B------:R-:W-:Y:S02]  /*7f160*/  IMAD.X R65, R65, 0x1, R2, P2 ;  /* 0x0000000141417824 */ /* 0x000fe400010e0602 */
[----:B------:R-:W-:Y:S01]  /*7f170*/  IMAD.MOV.U32 R59, RZ, RZ, R68 ;  /* 0x000000ffff3b7224 */ /* 0x000fe200078e0044 */
[----:B------:R-:W-:Y:S04]  /*7f180*/  STL [R1+0x2ec8], R68 ;  /* 0x002ec84401007387 */ /* 0x000fe80000100800 */
[----:B------:R-:W-:Y:S04]  /*7f190*/  STL [R1+0x2ecc], R57 ;  /* 0x002ecc3901007387 */ /* 0x000fe80000100800 */
[----:B-1----:R-:W4:Y:S04]  /*7f1a0*/  LDL.LU R64, [R1+0x2e4c] ;  /* 0x002e4c0001407983 */ /* 0x002f280000300800 */
[----:B------:R1:W-:Y:S04]  /*7f1b0*/  STL [R1+0x2ec0], R65 ;  /* 0x002ec04101007387 */ /* 0x0003e80000100800 */
[----:B------:R1:W-:Y:S02]  /*7f1c0*/  LDGSTS.E [R56+0x20680], desc[UR76][R58.64], P0 ;  /* 0x206800003a387fae */ /* 0x0003e400081a104c */
[----:B-1----:R-:W-:-:S02]  /*7f1d0*/  MOV R59, R65 ;  /* 0x00000041003b7202 */ /* 0x002fc40000000f00 */
[----:B------:R-:W4:Y:S04]  /*7f1e0*/  LDL.LU R65, [R1+0x2e40] ;  /* 0x002e400001417983 */ /* 0x000f280000300800 */
[----:B------:R-:W4:Y:S01]  /*7f1f0*/  LDL.LU R68, [R1+0x2e44] ;  /* 0x002e440001447983 */ /* 0x000f220000300800 */
[----:B------:R-:W-:-:S03]  /*7f200*/  IMAD.MOV.U32 R58, RZ, RZ, R57 ;  /* 0x000000ffff3a7224 */ /* 0x000fc600078e0039 */
[----:B------:R-:W4:Y:S01]  /*7f210*/  LDL.LU R57, [R1+0x2ddc] ;  /* 0x002ddc0001397983 */ /* 0x000f220000300800 */
[----:B------:R-:W-:-:S03]  /*7f220*/  UISETP.GT.AND UP1, UPT, UR10, 0x7, UPT ;  /* 0x000000070a00788c */ /* 0x000fc6000bf24270 */
[----:B------:R1:W-:Y:S01]  /*7f230*/  LDGSTS.E [R56+0x20700], desc[UR76][R58.64], P0 ;  /* 0x207000003a387fae */ /* 0x0003e200081a104c */
[----:B------:R-:W-:-:S04]  /*7f240*/  USEL UR9, URZ, 0x4, !UP1 ;  /* 0x00000004ff097887 */ /* 0x000fc8000c800000 */
[----:B------:R-:W-:Y:S01]  /*7f250*/  USEL UR9, UR9, URZ, !UP0 ;  /* 0x000000ff09097287 */ /* 0x000fe2000c000000 */
[----:B--2---:R-:W-:-:S05]  /*7f260*/  IADD3 R60, P1, PT, R60, R63, RZ ;  /* 0x0000003f3c3c7210 */ /* 0x004fca0007f3e0ff */
[----:B------:R-:W-:Y:S01]  /*7f270*/  STL [R1+0x2ec4], R60 ;  /* 0x002ec43c01007387 */ /* 0x000fe20000100800 */
[----:B---3--:R-:W-:-:S05]  /*7f280*/  IMAD.X R61, R61, 0x1, R2, P1 ;  /* 0x000000013d3d7824 */ /* 0x008fca00008e0602 */
[----:B------:R2:W-:Y:S04]  /*7f290*/  STL [R1+0x2e98], R61 ;  /* 0x002e983d01007387 */ /* 0x0005e80000100800 */
[----:B------:R-:W3:Y:S01]  /*7f2a0*/  LDL.LU R70, [R1+0x2df8] ;  /* 0x002df80001467983 */ /* 0x000ee20000300800 */
[----:B------:R-:W-:Y:S01]  /*7f2b0*/  IADD3 R66, P1, PT, R66, R63, RZ ;  /* 0x0000003f42427210 */ /* 0x000fe20007f3e0ff */
[----:B-1----:R-:W-:Y:S01]  /*7f2c0*/  IMAD.MOV.U32 R58, RZ, RZ, R60 ;  /* 0x000000ffff3a7224 */ /* 0x002fe200078e003c */
[----:B------:R-:W-:Y:S01]  /*7f2d0*/  MOV R59, R61 ;  /* 0x0000003d003b7202 */ /* 0x000fe20000000f00 */
[----:B------:R-:W3:Y:S01]  /*7f2e0*/  LDL.LU R71, [R1+0x2dd0] ;  /* 0x002dd00001477983 */ /* 0x000ee20000300800 */
[----:B------:R-:W-:Y:S01]  /*7f2f0*/  IADD3 R62, P2, PT, R62, R63, RZ ;  /* 0x0000003f3e3e7210 */ /* 0x000fe20007f5e0ff */
[----:B------:R-:W-:-:S02]  /*7f300*/  IMAD.X R69, R69, 0x1, R2, P1 ;  /* 0x0000000145457824 */ /* 0x000fc400008e0602 */
[----:B------:R1:W-:Y:S04]  /*7f310*/  LDGSTS.E [R56+0x20780], desc[UR76][R58.64], P0 ;  /* 0x207800003a387fae */ /* 0x0003e800081a104c */
[----:B--2---:R-:W2:Y:S04]  /*7f320*/  LDL.LU R61, [R1+0x2dd4] ;  /* 0x002dd400013d7983 */ /* 0x004ea80000300800 */
[----:B------:R-:W2:Y:S04]  /*7f330*/  LDL.LU R60, [R1+0x2dcc] ;  /* 0x002dcc00013c7983 */ /* 0x000ea80000300800 */
[----:B------:R-:W-:Y:S04]  /*7f340*/  STL [R1+0x2e5c], R66 ;  /* 0x002e5c4201007387 */ /* 0x000fe80000100800 */
[----:B------:R1:W-:Y:S04]  /*7f350*/  STL [R1+0x2e50], R69 ;  /* 0x002e504501007387 */ /* 0x0003e80000100800 */
[----:B------:R1:W-:Y:S01]  /*7f360*/  STL [R1+0x2e54], R62 ;  /* 0x002e543e01007387 */ /* 0x0003e20000100800 */
[----:B------:R-:W-:Y:S01]  /*7f370*/  ISETP.NE.U32.AND P0, PT, RZ, UR9, PT ;  /* 0x00000009ff007c0c */ /* 0x000fe2000bf05070 */
[----:B-1----:R-:W-:-:S02]  /*7f380*/  IMAD.MOV.U32 R59, RZ, RZ, R69 ;  /* 0x000000ffff3b7224 */ /* 0x002fc400078e0045 */
[----:B------:R-:W2:Y:S01]  /*7f390*/  LDL.LU R69, [R1+0x2dc8] ;  /* 0x002dc80001457983 */ /* 0x000ea20000300800 */
[----:B------:R-:W-:Y:S01]  /*7f3a0*/  MOV R58, R66 ;  /* 0x00000042003a7202 */ /* 0x000fe20000000f00 */
[----:B------:R-:W-:-:S08]  /*7f3b0*/  IMAD.X R67, R67, 0x1, R2, P2 ;  /* 0x0000000143437824 */ /* 0x000fd000010e0602 */
[----:B------:R1:W-:Y:S04]  /*7f3c0*/  LDGSTS.E [R56+0x20e00], desc[UR76][R58.64], P0 ;  /* 0x20e000003a387fae */ /* 0x0003e800081a104c */
[----:B------:R-:W-:Y:S04]  /*7f3d0*/  STL [R1+0x2e48], R67 ;  /* 0x002e484301007387 */ /* 0x000fe80000100800 */
[----:B------:R-:W2:Y:S01]  /*7f3e0*/  LDL.LU R66, [R1+0x2dc0] ;  /* 0x002dc00001427983 */ /* 0x000ea20000300800 */
[----:B-1----:R-:W-:Y:S01]  /*7f3f0*/  IMAD.MOV.U32 R58, RZ, RZ, R62 ;  /* 0x000000ffff3a7224 */ /* 0x002fe200078e003e */
[----:B------:R-:W-:-:S02]  /*7f400*/  MOV R59, R67 ;  /* 0x00000043003b7202 */ /* 0x000fc40000000f00 */
[----:B------:R-:W2:Y:S04]  /*7f410*/  LDL.LU R62, [R1+0x2dc4] ;  /* 0x002dc400013e7983 */ /* 0x000ea80000300800 */
[----:B------:R1:W-:Y:S01]  /*7f420*/  LDGSTS.E [R56+0x20e80], desc[UR76][R58.64], P0 ;  /* 0x20e800003a387fae */ /* 0x0003e200081a104c */
[----:B----4-:R-:W-:-:S05]  /*7f430*/  IADD3 R64, P1, PT, R64, R63, RZ ;  /* 0x0000003f40407210 */ /* 0x010fca0007f3e0ff */
[----:B------:R-:W-:Y:S01]  /*7f440*/  STL [R1+0x2e4c], R64 ;  /* 0x002e4c4001007387 */ /* 0x000fe20000100800 */
[----:B------:R-:W-:-:S05]  /*7f450*/  IMAD.X R65, R65, 0x1, R2, P1 ;  /* 0x0000000141417824 */ /* 0x000fca00008e0602 */
[----:B------:R4:W-:Y:S01]  /*7f460*/  STL [R1+0x2e40], R65 ;  /* 0x002e404101007387 */ /* 0x0009e20000100800 */
[----:B-1----:R-:W-:-:S03]  /*7f470*/  MOV R59, R65 ;  /* 0x00000041003b7202 */ /* 0x002fc60000000f00 */
[----:B----4-:R-:W4:Y:S01]  /*7f480*/  LDL.LU R65, [R1+0x2d78] ;  /* 0x002d780001417983 */ /* 0x010f220000300800 */
[----:B------:R-:W-:Y:S01]  /*7f490*/  UISETP.GT.AND UP1, UPT, UR10, 0xb, UPT ;  /* 0x0000000b0a00788c */ /* 0x000fe2000bf24270 */
[-C--:B------:R-:W-:Y:S01]  /*7f4a0*/  IADD3 R68, P2, PT, R68, R63.reuse, RZ ;  /* 0x0000003f44447210 */ /* 0x080fe20007f5e0ff */
[----:B------:R-:W-:Y:S01]  /*7f4b0*/  IMAD.MOV.U32 R58, RZ, RZ, R64 ;  /* 0x000000ffff3a7224 */ /* 0x000fe200078e0040 */
[----:B------:R-:W-:Y:S01]  /*7f4c0*/  IADD3 R57, P3, PT, R57, R63, RZ ;  /* 0x0000003f39397210 */ /* 0x000fe20007f7e0ff */
[----:B------:R-:W-:Y:S01]  /*7f4d0*/  USEL UR9, URZ, 0x4, !UP1 ;  /* 0x00000004ff097887 */ /* 0x000fe2000c800000 */
[----:B------:R-:W4:Y:S04]  /*7f4e0*/  LDL.LU R67, [R1+0x2d5c] ;  /* 0x002d5c0001437983 */ /* 0x000f280000300800 */
[----:B------:R1:W-:Y:S04]  /*7f4f0*/  LDGSTS.E [R56+0x20f00], desc[UR76][R58.64], P0 ;  /* 0x20f000003a387fae */ /* 0x0003e800081a104c */
[----:B------:R-:W4:Y:S01]  /*7f500*/  LDL.LU R64, [R1+0x2d54] ;  /* 0x002d540001407983 */ /* 0x000f220000300800 */
[----:B------:R-:W-:-:S03]  /*7f510*/  USEL UR9, UR9, URZ, !UP0 ;  /* 0x000000ff09097287 */ /* 0x000fc6000c000000 */
[----:B------:R3:W-:Y:S03]  /*7f520*/  STL [R1+0x2e44], R68 ;  /* 0x002e444401007387 */ /* 0x0007e60000100800 */
[----:B------:R-:W-:Y:S02]  /*7f530*/  ISETP.NE.U32.AND P1, PT, RZ, UR9, PT ;  /* 0x00000009ff007c0c */ /* 0x000fe4000bf25070 */
[----:B-1----:R-:W-:Y:S01]  /*7f540*/  MOV R58, R68 ;  /* 0x00000044003a7202 */ /* 0x002fe20000000f00 */
[----:B---3--:R-:W-:-:S04]  /*7f550*/  IMAD.X R70, R70, 0x1, R2, P2 ;  /* 0x0000000146467824 */ /* 0x008fc800010e0602 */
[----:B------:R-:W-:Y:S01]  /*7f560*/  IMAD.MOV.U32 R59, RZ, RZ, R70 ;  /* 0x000000ffff3b7224 */ /* 0x000fe200078e0046 */
[----:B------:R1:W-:Y:S01]  /*7f570*/  STL [R1+0x2df8], R70 ;  /* 0x002df84601007387 */ /* 0x0003e20000100800 */
[----:B------:R-:W-:-:S03]  /*7f580*/  IMAD.X R71, R71, 0x1, R2, P3 ;  /* 0x0000000147477824 */ /* 0x000fc600018e0602 */
[----:B------:R3:W-:Y:S04]  /*7f590*/  STL [R1+0x2ddc], R57 ;  /* 0x002ddc3901007387 */ /* 0x0007e80000100800 */
[----:B------:R-:W4:Y:S04]  /*7f5a0*/  LDL.LU R68, [R1+0x2d50] ;  /* 0x002d500001447983 */ /* 0x000f280000300800 */
[----:B------:R2:W-:Y:S02]  /*7f5b0*/  LDGSTS.E [R56+0x20f80], desc[UR76][R58.64], P0 ;  /* 0x20f800003a387fae */ /* 0x0005e400081a104c */
[----:B--2---:R-:W-:-:S02]  /*7f5c0*/  IADD3 R61, P0, PT, R61, R63, RZ ;  /* 0x0000003f3d3d7210 */ /* 0x004fc40007f1e0ff */
[----:B------:R-:W-:Y:S01]  /*7f5d0*/  STL [R1+0x2dd0], R71 ;  /* 0x002dd04701007387 */ /* 0x000fe20000100800 */
[----:B------:R-:W-:-:S03]  /*7f5e0*/  IADD3 R60, P2, PT, R60, R63, RZ ;  /* 0x0000003f3c3c7210 */ /* 0x000fc60007f5e0ff */
[----:B-1----:R-:W2:Y:S01]  /*7f5f0*/  LDL.LU R70, [R1+0x2d48] ;  /* 0x002d480001467983 */ /* 0x002ea20000300800 */
[----:B------:R-:W-:Y:S01]  /*7f600*/  IMAD.MOV.U32 R58, RZ, RZ, R57 ;  /* 0x000000ffff3a7224 */ /* 0x000fe200078e0039 */
[----:B------:R-:W-:Y:S01]  /*7f610*/  MOV R59, R71 ;  /* 0x00000047003b7202 */ /* 0x000fe20000000f00 */
[----:B------:R-:W-:Y:S01]  /*7f620*/  IMAD.X R69, R69, 0x1, R2, P0 ;  /* 0x0000000145457824 */ /* 0x000fe200000e0602 */
[----:B---3--:R-:W3:Y:S04]  /*7f630*/  LDL.LU R57, [R1+0x2d4c] ;  /* 0x002d4c0001397983 */ /* 0x008ee80000300800 */
[----:B------:R1:W-:Y:S04]  /*7f640*/  STL [R1+0x2dd4], R61 ;  /* 0x002dd43d01007387 */ /* 0x0003e80000100800 */
[----:B------:R1:W-:Y:S04]  /*7f650*/  LDGSTS.E [R56+0x21600], desc[UR76][R58.64], P1 ;  /* 0x216000003a387fae */ /* 0x0003e800089a104c */
[----:B------:R-:W-:Y:S04]  /*7f660*/  STL [R1+0x2dc8], R69 ;  /* 0x002dc84501007387 */ /* 0x000fe80000100800 */
[----:B------:R-:W-:Y:S01]  /*7f670*/  STL [R1+0x2dcc], R60 ;  /* 0x002dcc3c01007387 */ /* 0x000fe20000100800 */
[----:B-1----:R-:W-:-:S03]  /*7f680*/  MOV R58, R61 ;  /* 0x0000003d003a7202 */ /* 0x002fc60000000f00 */
[----:B------:R-:W3:Y:S01]  /*7f690*/  LDL.LU R61, [R1+0x2d40] ;  /* 0x002d4000013d7983 */ /* 0x000ee20000300800 */
[----:B------:R-:W-:Y:S02]  /*7f6a0*/  IMAD.MOV.U32 R59, RZ, RZ, R69 ;  /* 0x000000ffff3b7224 */ /* 0x000fe400078e0045 */
[----:B------:R-:W-:Y:S01]  /*7f6b0*/  IMAD.X R66, R66, 0x1, R2, P2 ;  /* 0x0000000142427824 */ /* 0x000fe200010e0602 */
[----:B------:R-:W-:Y:S02]  /*7f6c0*/  IADD3 R62, P0, PT, R62, R63, RZ ;  /* 0x0000003f3e3e7210 */ /* 0x000fe40007f1e0ff */
[----:B------:R1:W-:Y:S04]  /*7f6d0*/  LDGSTS.E [R56+0x21680], desc[UR76][R58.64], P1 ;  /* 0x216800003a387fae */ /* 0x0003e800089a104c */
[----:B------:R1:W-:Y:S02]  /*7f6e0*/  STL [R1+0x2dc0], R66 ;  /* 0x002dc04201007387 */ /* 0x0003e40000100800 */
[----:B-1----:R-:W-:Y:S01]  /*7f6f0*/  MOV R59, R66 ;  /* 0x00000042003b7202 */ /* 0x002fe20000000f00 */
[----:B------:R-:W-:Y:S01]  /*7f700*/  IMAD.MOV.U32 R58, RZ, RZ, R60 ;  /* 0x000000ffff3a7224 */ /* 0x000fe200078e003c */
[----:B------:R-:W3:Y:S04]  /*7f710*/  LDL.LU R66, [R1+0x2d44] ;  /* 0x002d440001427983 */ /* 0x000ee80000300800 */
[----:B------:R-:W3:Y:S04]  /*7f720*/  LDL.LU R60, [R1+0x2d3c] ;  /* 0x002d3c00013c7983 */ /* 0x000ee80000300800 */
[----:B------:R-:W-:Y:S01]  /*7f730*/  STL [R1+0x2dc4], R62 ;  /* 0x002dc43e01007387 */ /* 0x000fe20000100800 */
[----:B------:R-:W-:-:S03]  /*7f740*/  UISETP.GT.AND UP1, UPT, UR10, 0xf, UPT ;  /* 0x0000000f0a00788c */ /* 0x000fc6000bf24270 */
[----:B------:R1:W-:Y:S01]  /*7f750*/  LDGSTS.E [R56+0x21700], desc[UR76][R58.64], P1 ;  /* 0x217000003a387fae */ /* 0x0003e200089a104c */
[----:B----4-:R-:W-:-:S05]  /*7f760*/  IMAD.X R65, R65, 0x1, R2, P0 ;  /* 0x0000000141417824 */ /* 0x010fca00000e0602 */
[----:B------:R4:W-:Y:S04]  /*7f770*/  STL [R1+0x2d78], R65 ;  /* 0x002d784101007387 */ /* 0x0009e80000100800 */
[----:B------:R-:W3:Y:S04]  /*7f780*/  LDL.LU R71, [R1+0x2cd8] ;  /* 0x002cd80001477983 */ /* 0x000ee80000300800 */
[----:B------:R-:W3:Y:S01]  /*7f790*/  LDL.LU R69, [R1+0x2cd0] ;  /* 0x002cd00001457983 */ /* 0x000ee20000300800 */
[----:B------:R-:W-:Y:S01]  /*7f7a0*/  USEL UR9, URZ, 0x4, !UP1 ;  /* 0x00000004ff097887 */ /* 0x000fe2000c800000 */
[----:B-1----:R-:W-:Y:S01]  /*7f7b0*/  IMAD.MOV.U32 R58, RZ, RZ, R62 ;  /* 0x000000ffff3a7224 */ /* 0x002fe200078e003e */
[----:B------:R-:W-:-:S02]  /*7f7c0*/  MOV R59, R65 ;  /* 0x00000041003b7202 */ /* 0x000fc40000000f00 */
[----:B------:R-:W-:-:S03]  /*7f7d0*/  USEL UR9, UR9, URZ, !UP0 ;  /* 0x000000ff09097287 */ /* 0x000fc6000c000000 */
[----:B------:R1:W-:Y:S01]  /*7f7e0*/  LDGSTS.E [R56+0x21780], desc[UR76][R58.64], P1 ;  /* 0x217800003a387fae */ /* 0x0003e200089a104c */
[-C--:B------:R-:W-:Y:S02]  /*7f7f0*/  IADD3 R67, P1, PT, R67, R63.reuse, RZ ;  /* 0x0000003f43437210 */ /* 0x080fe40007f3e0ff */
[----:B------:R-:W-:Y:S02]  /*7f800*/  IADD3 R64, P2, PT, R64, R63, RZ ;  /* 0x0000003f40407210 */ /* 0x000fe40007f5e0ff */
[----:B------:R-:W-:Y:S01]  /*7f810*/  ISETP.NE.U32.AND P0, PT, RZ, UR9, PT ;  /* 0x00000009ff007c0c */ /* 0x000fe2000bf05070 */
[----:B----4-:R-:W4:Y:S04]  /*7f820*/  LDL.LU R65, [R1+0x2cd4] ;  /* 0x002cd40001417983 */ /* 0x010f280000300800 */
[----:B------:R-:W4:Y:S04]  /*7f830*/  LDL.LU R62, [R1+0x2ccc] ;  /* 0x002ccc00013e7983 */ /* 0x000f280000300800 */
[----:B------:R-:W-:Y:S01]  /*7f840*/  STL [R1+0x2d5c], R67 ;  /* 0x002d5c4301007387 */ /* 0x000fe20000100800 */
[----:B-1----:R-:W-:Y:S01]  /*7f850*/  MOV R58, R67 ;  /* 0x00000043003a7202 */ /* 0x002fe20000000f00 */
[----:B------:R-:W-:-:S04]  /*7f860*/  IMAD.X R68, R68, 0x1, R2, P1 ;  /* 0x0000000144447824 */ /* 0x000fc800008e0602 */
[----:B------:R-:W-:Y:S01]  /*7f870*/  IMAD.MOV.U32 R59, RZ, RZ, R68 ;  /* 0x000000ffff3b7224 */ /* 0x000fe200078e0044 */
        /* <DEDUP_REMOVED lines=8> */
[----:B--2---:R-:W-:Y:S01]  /*7f900*/  IMAD.MOV.U32 R58, RZ, RZ, R64 ;  /* 0x000000ffff3a7224 */ /* 0x004fe200078e0040 */
[----:B------:R-:W-:Y:S02]  /*7f910*/  MOV R59, R70 ;  /* 0x00000046003b7202 */ /* 0x000fe40000000f00 */
[----:B------:R1:W-:Y:S04]  /*7f920*/  STL [R1+0x2d4c], R57 ;  /* 0x002d4c3901007387 */ /* 0x0003e80000100800 */
[----:B------:R2:W-:Y:S01]  /*7f930*/  LDGSTS.E [R56+0x21e80], desc[UR76][R58.64], P0 ;  /* 0x21e800003a387fae */ /* 0x0005e200081a104c */
[----:B------:R-:W-:-:S05]  /*7f940*/  IMAD.X R61, R61, 0x1, R2, P1 ;  /* 0x000000013d3d7824 */ /* 0x000fca00008e0602 */
[----:B------:R1:W-:Y:S01]  /*7f950*/  STL [R1+0x2d40], R61 ;  /* 0x002d403d01007387 */ /* 0x0003e20000100800 */
[----:B--2---:R-:W-:-:S03]  /*7f960*/  IMAD.MOV.U32 R58, RZ, RZ, R57 ;  /* 0x000000ffff3a7224 */ /* 0x004fc600078e0039 */
[----:B------:R-:W2:Y:S04]  /*7f970*/  LDL.LU R64, [R1+0x2c58] ;  /* 0x002c580001407983 */ /* 0x000ea80000300800 */
[----:B-1----:R-:W2:Y:S01]  /*7f980*/  LDL.LU R57, [R1+0x2cc4] ;  /* 0x002cc40001397983 */ /* 0x002ea20000300800 */
[----:B------:R-:W-:-:S05]  /*7f990*/  MOV R59, R61 ;  /* 0x0000003d003b7202 */ /* 0x000fca0000000f00 */
[----:B------:R1:W-:Y:S04]  /*7f9a0*/  LDGSTS.E [R56+0x21f00], desc[UR76][R58.64], P0 ;  /* 0x21f000003a387fae */ /* 0x0003e800081a104c */
[----:B------:R-:W2:Y:S04]  /*7f9b0*/  LDL.LU R61, [R1+0x2cbc] ;  /* 0x002cbc00013d7983 */ /* 0x000ea80000300800 */
[----:B------:R-:W2:Y:S01]  /*7f9c0*/  LDL.LU R70, [R1+0x2c54] ;  /* 0x002c540001467983 */ /* 0x000ea20000300800 */
[-C--:B------:R-:W-:Y:S02]  /*7f9d0*/  IADD3 R66, P2, PT, R66, R63.reuse, RZ ;  /* 0x0000003f42427210 */ /* 0x080fe40007f5e0ff */
[----:B------:R-:W-:-:S03]  /*7f9e0*/  IADD3 R60, P3, PT, R60, R63, RZ ;  /* 0x0000003f3c3c7210 */ /* 0x000fc60007f7e0ff */
[----:B------:R1:W-:Y:S02]  /*7f9f0*/  STL [R1+0x2d44], R66 ;  /* 0x002d444201007387 */ /* 0x0003e40000100800 */
[----:B-1----:R-:W-:Y:S01]  /*7fa00*/  MOV R58, R66 ;  /* 0x00000042003a7202 */ /* 0x002fe20000000f00 */
[----:B------:R-:W-:-:S05]  /*7fa10*/  IMAD.X R71, R71, 0x1, R2, P2 ;  /* 0x0000000147477824 */ /* 0x000fca00010e0602 */
[----:B------:R1:W-:Y:S04]  /*7fa20*/  STL [R1+0x2cd8], R71 ;  /* 0x002cd84701007387 */ /* 0x0003e80000100800 */
[----:B------:R1:W-:Y:S04]  /*7fa30*/  STL [R1+0x2d3c], R60 ;  /* 0x002d3c3c01007387 */ /* 0x0003e80000100800 */
[----:B------:R-:W2:Y:S01]  /*7fa40*/  LDL.LU R66, [R1+0x2c50] ;  /* 0x002c500001427983 */ /* 0x000ea20000300800 */
[----:B------:R-:W-:Y:S02]  /*7fa50*/  IMAD.X R69, R69, 0x1, R2, P3 ;  /* 0x0000000145457824 */ /* 0x000fe400018e0602 */
[----:B------:R-:W-:-:S03]  /*7fa60*/  IMAD.MOV.U32 R59, RZ, RZ, R71 ;  /* 0x000000ffff3b7224 */ /* 0x000fc600078e0047 */
[----:B------:R-:W-:Y:S04]  /*7fa70*/  STL [R1+0x2cd0], R69 ;  /* 0x002cd04501007387 */ /* 0x000fe80000100800 */
[----:B-1----:R-:W2:Y:S01]  /*7fa80*/  LDL.LU R71, [R1+0x2c48] ;  /* 0x002c480001477983 */ /* 0x002ea20000300800 */
[----:B------:R-:W-:-:S03]  /*7fa90*/  UISETP.GT.AND UP1, UPT, UR10, 0x13, UPT ;  /* 0x000000130a00788c */ /* 0x000fc6000bf24270 */
[----:B------:R1:W-:Y:S01]  /*7faa0*/  LDGSTS.E [R56+0x21f80], desc[UR76][R58.64], P0 ;  /* 0x21f800003a387fae */ /* 0x0003e200081a104c */
[----:B------:R-:W-:-:S04]  /*7fab0*/  USEL UR9, URZ, 0x4, !UP1 ;  /* 0x00000004ff097887 */ /* 0x000fc8000c800000 */
[----:B------:R-:W-:Y:S01]  /*7fac0*/  USEL UR9, UR9, URZ, !UP0 ;  /* 0x000000ff09097287 */ /* 0x000fe2000c000000 */
[----:B----4-:R-:W-:-:S05]  /*7fad0*/  IADD3 R65, P0, PT, R65, R63, RZ ;  /* 0x0000003f41417210 */ /* 0x010fca0007f1e0ff */
[----:B------:R-:W-:Y:S01]  /*7fae0*/  ISETP.NE.U32.AND P1, PT, RZ, UR9, PT ;  /* 0x00000009ff007c0c */ /* 0x000fe2000bf25070 */
[----:B-1----:R-:W-:Y:S01]  /*7faf0*/  IMAD.MOV.U32 R58, RZ, RZ, R60 ;  /* 0x000000ffff3a7224 */ /* 0x002fe200078e003c */
[----:B------:R-:W-:Y:S02]  /*7fb00*/  MOV R59, R69 ;  /* 0x00000045003b7202 */ /* 0x000fe40000000f00 */
[----:B------:R-:W-:Y:S01]  /*7fb10*/  IADD3 R62, P2, PT, R62, R63, RZ ;  /* 0x0000003f3e3e7210 */ /* 0x000fe20007f5e0ff */
[----:B------:R-:W4:Y:S04]  /*7fb20*/  LDL.LU R60, [R1+0x2c4c] ;  /* 0x002c4c00013c7983 */ /* 0x000f280000300800 */
[----:B------:R1:W-:Y:S04]  /*7fb30*/  STL [R1+0x2cd4], R65 ;  /* 0x002cd44101007387 */ /* 0x0003e80000100800 */
[----:B------:R1:W-:Y:S02]  /*7fb40*/  LDGSTS.E [R56+0x22600], desc[UR76][R58.64], P1 ;  /* 0x226000003a387fae */ /* 0x0003e400089a104c */
[----:B-1----:R-:W-:Y:S01]  /*7fb50*/  MOV R58, R65 ;  /* 0x00000041003a7202 */ /* 0x002fe20000000f00 */
[----:B------:R-:W-:-:S05]  /*7fb60*/  IMAD.X R68, R68, 0x1, R2, P0 ;  /* 0x0000000144447824 */ /* 0x000fca00000e0602 */
[----:B------:R1:W-:Y:S04]  /*7fb70*/  STL [R1+0x2cc8], R68 ;  /* 0x002cc84401007387 */ /* 0x0003e80000100800 */
[----:B------:R-:W-:Y:S04]  /*7fb80*/  STL [R1+0x2ccc], R62 ;  /* 0x002ccc3e01007387 */ /* 0x000fe80000100800 */
[----:B------:R-:W4:Y:S01]  /*7fb90*/  LDL.LU R65, [R1+0x2c40] ;  /* 0x002c400001417983 */ /* 0x000f220000300800 */
[----:B------:R-:W-:Y:S02]  /*7fba0*/  IMAD.MOV.U32 R59, RZ, RZ, R68 ;  /* 0x000000ffff3b7224 */ /* 0x000fe400078e0044 */
[----:B---3--:R-:W-:-:S03]  /*7fbb0*/  IMAD.X R67, R67, 0x1, R2, P2 ;  /* 0x0000000143437824 */ /* 0x008fc600010e0602 */
[----:B------:R3:W-:Y:S04]  /*7fbc0*/  LDGSTS.E [R56+0x22680], desc[UR76][R58.64], P1 ;  /* 0x226800003a387fae */ /* 0x0007e800089a104c */
[----:B------:R2:W-:Y:S04]  /*7fbd0*/  STL [R1+0x2cc0], R67 ;  /* 0x002cc04301007387 */ /* 0x0005e80000100800 */
[----:B------:R-:W4:Y:S04]  /*7fbe0*/  LDL.LU R69, [R1+0x212c] ;  /* 0x00212c0001457983 */ /* 0x000f280000300800 */
[----:B-1----:R-:W4:Y:S01]  /*7fbf0*/  LDL.LU R68, [R1+0x2c44] ;  /* 0x002c440001447983 */ /* 0x002f220000300800 */
[----:B--2---:R-:W-:Y:S01]  /*7fc00*/  IADD3 R57, P0, PT, R57, R63, RZ ;  /* 0x0000003f39397210 */ /* 0x004fe20007f1e0ff */
[----:B---3--:R-:W-:Y:S01]  /*7fc10*/  IMAD.MOV.U32 R58, RZ, RZ, R62 ;  /* 0x000000ffff3a7224 */ /* 0x008fe200078e003e */
[----:B------:R-:W-:-:S02]  /*7fc20*/  MOV R59, R67 ;  /* 0x00000043003b7202 */ /* 0x000fc40000000f00 */
[----:B------:R-:W2:Y:S01]  /*7fc30*/  LDL.LU R67, [R1+0x2190] ;  /* 0x0021900001437983 */ /* 0x000ea20000300800 */
[----:B------:R-:W-:-:S03]  /*7fc40*/  IMAD.X R64, R64, 0x1, R2, P0 ;  /* 0x0000000140407824 */ /* 0x000fc600000e0602 */
[----:B------:R1:W-:Y:S04]  /*7fc50*/  LDGSTS.E [R56+0x22700], desc[UR76][R58.64], P1 ;  /* 0x227000003a387fae */ /* 0x0003e800089a104c */
[----:B------:R-:W3:Y:S01]  /*7fc60*/  LDL.LU R62, [R1+0x2194] ;  /* 0x00219400013e7983 */ /* 0x000ee20000300800 */
[----:B-1----:R-:W-:Y:S01]  /*7fc70*/  IMAD.MOV.U32 R58, RZ, RZ, R57 ;  /* 0x000000ffff3a7224 */ /* 0x002fe200078e0039 */
[----:B------:R-:W-:-:S05]  /*7fc80*/  MOV R59, R64 ;  /* 0x00000040003b7202 */ /* 0x000fca0000000f00 */
[----:B------:R1:W-:Y:S01]  /*7fc90*/  LDGSTS.E [R56+0x22780], desc[UR76][R58.64], P1 ;  /* 0x227800003a387fae */ /* 0x0003e200089a104c */
[----:B------:R-:W-:-:S03]  /*7fca0*/  IADD3 R61, P1, PT, R61, R63, RZ ;  /* 0x0000003f3d3d7210 */ /* 0x000fc60007f3e0ff */
[----:B------:R-:W-:Y:S04]  /*7fcb0*/  STL [R1+0x2cc4], R57 ;  /* 0x002cc43901007387 */ /* 0x000fe80000100800 */
[----:B------:R1:W-:Y:S01]  /*7fcc0*/  STL [R1+0x2c58], R64 ;  /* 0x002c584001007387 */ /* 0x0003e20000100800 */
[----:B------:R-:W-:-:S03]  /*7fcd0*/  IADD3 R70, P2, PT, R70, R63, RZ ;  /* 0x0000003f46467210 */ /* 0x000fc60007f5e0ff */
[----:B-1----:R-:W2:Y:S04]  /*7fce0*/  LDL.LU R64, [R1+0x219c] ;  /* 0x00219c0001407983 */ /* 0x002ea80000300800 */
[----:B------:R-:W2:Y:S04]  /*7fcf0*/  LDL.LU R57, [R1+0x21a4] ;  /* 0x0021a40001397983 */ /* 0x000ea80000300800 */
[----:B------:R-:W-:Y:S01]  /*7fd00*/  STL [R1+0x2cbc], R61 ;  /* 0x002cbc3d01007387 */ /* 0x000fe20000100800 */
[----:B------:R-:W-:Y:S01]  /*7fd10*/  MOV R58, R61 ;  /* 0x0000003d003a7202 */ /* 0x000fe20000000f00 */
[----:B------:R-:W-:-:S04]  /*7fd20*/  IMAD.X R66, R66, 0x1, R2, P1 ;  /* 0x0000000142427824 */ /* 0x000fc800008e0602 */
[----:B------:R-:W-:Y:S01]  /*7fd30*/  IMAD.MOV.U32 R59, RZ, RZ, R66 ;  /* 0x000000ffff3b7224 */ /* 0x000fe200078e0042 */
[----:B------:R1:W-:Y:S04]  /*7fd40*/  STL [R1+0x2c50], R66 ;  /* 0x002c504201007387 */ /* 0x0003e80000100800 */
[----:B------:R-:W-:Y:S01]  /*7fd50*/  STL [R1+0x2c54], R70 ;  /* 0x002c544601007387 */ /* 0x000fe20000100800 */
[----:B------:R-:W-:-:S03]  /*7fd60*/  IMAD.X R71, R71, 0x1, R2, P2 ;  /* 0x0000000147477824 */ /* 0x000fc600010e0602 */
[----:B-1----:R-:W2:Y:S04]  /*7fd70*/  LDL.LU R66, [R1+0x2198] ;  /* 0x0021980001427983 */ /* 0x002ea80000300800 */
[----:B------:R-:W-:Y:S04]  /*7fd80*/  STL [R1+0x2c48], R71 ;  /* 0x002c484701007387 */ /* 0x000fe80000100800 */
[----:B------:R-:W2:Y:S01]  /*7fd90*/  LDL.LU R61, [R1+0x21a0] ;  /* 0x0021a000013d7983 */ /* 0x000ea20000300800 */
[----:B------:R-:W-:-:S04]  /*7fda0*/  UISETP.GT.AND UP1, UPT, UR10, 0x17, UPT ;  /* 0x000000170a00788c */ /* 0x000fc8000bf24270 */
[----:B------:R-:W-:-:S04]  /*7fdb0*/  USEL UR9, URZ, 0x4, !UP1 ;  /* 0x00000004ff097887 */ /* 0x000fc8000c800000 */
[----:B------:R-:W-:-:S06]  /*7fdc0*/  USEL UR9, UR9, URZ, !UP0 ;  /* 0x000000ff09097287 */ /* 0x000fcc000c000000 */
[----:B------:R-:W-:Y:S02]  /*7fdd0*/  ISETP.NE.U32.AND P0, PT, RZ, UR9, PT ;  /* 0x00000009ff007c0c */ /* 0x000fe4000bf05070 */
[----:B----4-:R-:W-:-:S05]  /*7fde0*/  IADD3 R60, P1, PT, R60, R63, RZ ;  /* 0x0000003f3c3c7210 */ /* 0x010fca0007f3e0ff */
[----:B------:R-:W-:Y:S06]  /*7fdf0*/  STL [R1+0x2c4c], R60 ;  /* 0x002c4c3c01007387 */ /* 0x000fec0000100800 */
[----:B------:R1:W-:Y:S01]  /*7fe00*/  LDGSTS.E [R56+0x22e00], desc[UR76][R58.64], P0 ;  /* 0x22e000003a387fae */ /* 0x0003e200081a104c */
[----:B------:R-:W-:Y:S01]  /*7fe10*/  UISETP.GT.AND UP1, UPT, UR10, 0x1b, UPT ;  /* 0x0000001b0a00788c */ /* 0x000fe2000bf24270 */
[----:B-1----:R-:W-:Y:S01]  /*7fe20*/  IMAD.MOV.U32 R58, RZ, RZ, R70 ;  /* 0x000000ffff3a7224 */ /* 0x002fe200078e0046 */
[----:B------:R-:W-:-:S05]  /*7fe30*/  MOV R59, R71 ;  /* 0x00000047003b7202 */ /* 0x000fca0000000f00 */
[----:B------:R1:W-:Y:S01]  /*7fe40*/  LDGSTS.E [R56+0x22e80], desc[UR76][R58.64], P0 ;  /* 0x22e800003a387fae */ /* 0x0003e200081a104c */
[----:B------:R-:W-:-:S05]  /*7fe50*/  IMAD.X R65, R65, 0x1, R2, P1 ;  /* 0x0000000141417824 */ /* 0x000fca00008e0602 */
[----:B------:R4:W-:Y:S01]  /*7fe60*/  STL [R1+0x2c40], R65 ;  /* 0x002c404101007387 */ /* 0x0009e20000100800 */
[----:B-1----:R-:W-:Y:S01]  /*7fe70*/  MOV R59, R65 ;  /* 0x00000041003b7202 */ /* 0x002fe20000000f00 */
[----:B------:R-:W-:Y:S02]  /*7fe80*/  IMAD.MOV.U32 R58, RZ, RZ, R60 ;  /* 0x000000ffff3a7224 */ /* 0x000fe400078e003c */
[----:B----4-:R-:W4:Y:S04]  /*7fe90*/  LDL.LU R65, [R1+0x21a8] ;  /* 0x0021a80001417983 */ /* 0x010f280000300800 */
[----:B------:R-:W4:Y:S01]  /*7fea0*/  LDL.LU R60, [R1+0x21ac] ;  /* 0x0021ac00013c7983 */ /* 0x000f220000300800 */
[----:B------:R-:W-:Y:S01]  /*7feb0*/  IADD3 R68, P2, PT, R68, R63, RZ ;  /* 0x0000003f44447210 */ /* 0x000fe20007f5e0ff */
[----:B------:R-:W-:-:S02]  /*7fec0*/  USEL UR9, URZ, 0x4, !UP1 ;  /* 0x00000004ff097887 */ /* 0x000fc4000c800000 */
[----:B------:R1:W-:Y:S02]  /*7fed0*/  LDGSTS.E [R56+0x22f00], desc[UR76][R58.64], P0 ;  /* 0x22f000003a387fae */ /* 0x0003e400081a104c */
[--C-:B------:R-:W-:Y:S01]  /*7fee0*/  IMAD.X R69, R69, 0x1, R2.reuse, P2 ;  /* 0x0000000145457824 */ /* 0x100fe200010e0602 */
[----:B------:R-:W-:Y:S01]  /*7fef0*/  USEL UR9, UR9, URZ, !UP0 ;  /* 0x000000ff09097287 */ /* 0x000fe2000c000000 */
[----:B---3--:R-:W-:Y:S01]  /*7ff00*/  IADD3 R62, P3, PT, R62, R63, RZ ;  /* 0x0000003f3e3e7210 */ /* 0x008fe20007f7e0ff */
[----:B------:R-:W-:Y:S04]  /*7ff10*/  STL [R1+0x2c44], R68 ;  /* 0x002c444401007387 */ /* 0x000fe80000100800 */
[----:B------:R-:W-:Y:S01]  /*7ff20*/  STL [R1+0x212c], R69 ;  /* 0x00212c4501007387 */ /* 0x000fe20000100800 */
[----:B--2---:R-:W-:-:S03]  /*7ff30*/  IMAD.X R67, R67, 0x1, R2, P3 ;  /* 0x0000000143437824 */ /* 0x004fc600018e0602 */
[----:B------:R2:W-:Y:S01]  /*7ff40*/  STL [R1+0x2194], R62 ;  /* 0x0021943e01007387 */ /* 0x0005e20000100800 */
[----:B-1----:R-:W-:Y:S01]  /*7ff50*/  MOV R58, R68 ;  /* 0x00000044003a7202 */ /* 0x002fe20000000f00 */
[----:B------:R-:W-:Y:S02]  /*7ff60*/  IMAD.MOV.U32 R59, RZ, RZ, R69 ;  /* 0x000000ffff3b7224 */ /* 0x000fe400078e0045 */
[----:B------:R-:W3:Y:S01]  /*7ff70*/  LDL.LU R72, [R1+0x2214] ;  /* 0x0022140001487983 */ /* 0x000ee20000300800 */
[----:B------:R-:W-:-:S03]  /*7ff80*/  ISETP.NE.U32.AND P1, PT, RZ, UR9, PT ;  /* 0x00000009ff007c0c */ /* 0x000fc6000bf25070 */
[----:B------:R-:W-:Y:S04]  /*7ff90*/  STL [R1+0x2190], R67 ;  /* 0x0021904301007387 */ /* 0x000fe80000100800 */
[----:B------:R1:W-:Y:S04]  /*7ffa0*/  LDGSTS.E [R56+0x22f80], desc[UR76][R58.64], P0 ;  /* 0x22f800003a387fae */ /* 0x0003e800081a104c */
[----:B------:R-:W3:Y:S04]  /*7ffb0*/  LDL.LU R70, [R1+0x221c] ;  /* 0x00221c0001467983 */ /* 0x000ee80000300800 */
[----:B------:R-:W3:Y:S04]  /*7ffc0*/  LDL.LU R73, [R1+0x2210] ;  /* 0x0022100001497983 */ /* 0x000ee80000300800 */
[----:B------:R-:W3:Y:S01]  /*7ffd0*/  LDL.LU R71, [R1+0x2218] ;  /* 0x0022180001477983 */ /* 0x000ee20000300800 */
[----:B-1----:R-:W-:Y:S01]  /*7ffe0*/  IMAD.MOV.U32 R58, RZ, RZ, R62 ;  /* 0x000000ffff3a7224 */ /* 0x002fe200078e003e */
[----:B------:R-:W-:-:S02]  /*7fff0*/  MOV R59, R67 ;  /* 0x00000043003b7202 */ /* 0x000fc40000000f00 */
[----:B--2---:R-:W2:Y:S04]  /*80000*/  LDL.LU R62, [R1+0x2224] ;  /* 0x00222400013e7983 */ /* 0x004ea80000300800 */
[----:B------:R1:W-:Y:S01]  /*80010*/  LDGSTS.E [R56+0x23600], desc[UR76][R58.64], P1 ;  /* 0x236000003a387fae */ /* 0x0003e200089a104c */
[-C--:B------:R-:W-:Y:S02]  /*80020*/  IADD3 R64, P0, PT, R64, R63.reuse, RZ ;  /* 0x0000003f40407210 */ /* 0x080fe40007f1e0ff */
[----:B------:R-:W-:-:S03]  /*80030*/  IADD3 R57, P2, PT, R57, R63, RZ ;  /* 0x0000003f39397210 */ /* 0x000fc60007f5e0ff */
[----:B------:R1:W-:Y:S02]  /*80040*/  STL [R1+0x219c], R64 ;  /* 0x00219c4001007387 */ /* 0x0003e40000100800 */
[----:B-1----:R-:W-:Y:S01]  /*80050*/  MOV R58, R64 ;  /* 0x00000040003a7202 */ /* 0x002fe20000000f00 */
[----:B------:R-:W-:-:S05]  /*80060*/  IMAD.X R66, R66, 0x1, R2, P0 ;  /* 0x0000000142427824 */ /* 0x000fca00000e0602 */
[----:B------:R-:W-:Y:S04]  /*80070*/  STL [R1+0x2198], R66 ;  /* 0x0021984201007387 */ /* 0x000fe80000100800 */
[----:B------:R1:W-:Y:S04]  /*80080*/  STL [R1+0x21a4], R57 ;  /* 0x0021a43901007387 */ /* 0x0003e80000100800 */
[----:B------:R-:W2:Y:S01]  /*80090*/  LDL.LU R64, [R1+0x2220] ;  /* 0x0022200001407983 */ /* 0x000ea20000300800 */
[----:B------:R-:W-:Y:S02]  /*800a0*/  IMAD.X R61, R61, 0x1, R2, P2 ;  /* 0x000000013d3d7824 */ /* 0x000fe400010e0602 */
[----:B------:R-:W-:-:S03]  /*800b0*/  IMAD.MOV.U32 R59, RZ, RZ, R66 ;  /* 0x000000ffff3b7224 */ /* 0x000fc600078e0042 */
[----:B------:R1:W-:Y:S04]  /*800c0*/  STL [R1+0x21a0], R61 ;  /* 0x0021a03d01007387 */ /* 0x0003e80000100800 */
[----:B------:R1:W-:Y:S04]  /*800d0*/  LDGSTS.E [R56+0x23680], desc[UR76][R58.64], P1 ;  /* 0x236800003a387fae */ /* 0x0003e800089a104c */
[----:B------:R-:W2:Y:S01]  /*800e0*/  LDL.LU R69, [R1+0x2228] ;  /* 0x0022280001457983 */ /* 0x000ea20000300800 */
[----:B-1----:R-:W-:-:S03]  /*800f0*/  IMAD.MOV.U32 R58, RZ, RZ, R57 ;  /* 0x000000ffff3a7224 */ /* 0x002fc600078e0039 */
        /* <DEDUP_REMOVED lines=8> */
[----:B----4-:R-:W-:-:S05]  /*80180*/  IADD3 R60, P0, PT, R60, R63, RZ ;  /* 0x0000003f3c3c7210 */ /* 0x010fca0007f1e0ff */
[----:B------:R-:W-:Y:S02]  /*80190*/  IMAD.X R65, R65, 0x1, R2, P0 ;  /* 0x0000000141417824 */ /* 0x000fe400000e0602 */
[----:B-1----:R-:W-:-:S03]  /*801a0*/  IMAD.MOV.U32 R58, RZ, RZ, R60 ;  /* 0x000000ffff3a7224 */ /* 0x002fc600078e003c */
[----:B------:R-:W-:Y:S01]  /*801b0*/  MOV R59, R65 ;  /* 0x00000041003b7202 */ /* 0x000fe20000000f00 */
[----:B------:R-:W-:Y:S04]  /*801c0*/  STL [R1+0x21ac], R60 ;  /* 0x0021ac3c01007387 */ /* 0x000fe80000100800 */
[----:B------:R1:W-:Y:S01]  /*801d0*/  STL [R1+0x21a8], R65 ;  /* 0x0021a84101007387 */ /* 0x0003e20000100800 */
[----:B------:R-:W-:-:S03]  /*801e0*/  ISETP.NE.U32.AND P0, PT, RZ, UR9, PT ;  /* 0x00000009ff007c0c */ /* 0x000fc6000bf05070 */
[----:B------:R-:W4:Y:S04]  /*801f0*/  LDL.LU R67, [R1+0x2298] ;  /* 0x0022980001437983 */ /* 0x000f280000300800 */
[----:B------:R1:W-:Y:S04]  /*80200*/  LDGSTS.E [R56+0x23780], desc[UR76][R58.64], P1 ;  /* 0x237800003a387fae */ /* 0x0003e800089a104c */
[----:B------:R-:W4:Y:S01]  /*80210*/  LDL.LU R66, [R1+0x229c] ;  /* 0x00229c0001427983 */ /* 0x000f220000300800 */
[-C--:B---3--:R-:W-:Y:S02]  /*80220*/  IADD3 R72, P1, PT, R72, R63.reuse, RZ ;  /* 0x0000003f48487210 */ /* 0x088fe40007f3e0ff */
[----:B------:R-:W-:-:S03]  /*80230*/  IADD3 R70, P2, PT, R70, R63, RZ ;  /* 0x0000003f46467210 */ /* 0x000fc60007f5e0ff */
[--C-:B------:R-:W-:Y:S01]  /*80240*/  IMAD.X R73, R73, 0x1, R2.reuse, P1 ;  /* 0x0000000149497824 */ /* 0x100fe200008e0602 */
[----:B-1----:R-:W3:Y:S04]  /*80250*/  LDL.LU R65, [R1+0x22a0] ;  /* 0x0022a00001417983 */ /* 0x002ee80000300800 */
[----:B------:R-:W3:Y:S01]  /*80260*/  LDL.LU R60, [R1+0x22a4] ;  /* 0x0022a400013c7983 */ /* 0x000ee20000300800 */
[----:B------:R-:W-:Y:S02]  /*80270*/  IMAD.MOV.U32 R59, RZ, RZ, R73 ;  /* 0x000000ffff3b7224 */ /* 0x000fe400078e0049 */
[----:B------:R-:W-:Y:S01]  /*80280*/  IMAD.X R71, R71, 0x1, R2, P2 ;  /* 0x0000000147477824 */ /* 0x000fe200010e0602 */
[----:B------:R-:W-:Y:S01]  /*80290*/  MOV R58, R72 ;  /* 0x00000048003a7202 */ /* 0x000fe20000000f00 */
[----:B------:R-:W-:Y:S01]  /*802a0*/  STL [R1+0x2214], R72 ;  /* 0x0022144801007387 */ /* 0x000fe20000100800 */
[----:B--2---:R-:W-:-:S03]  /*802b0*/  IADD3 R62, P1, PT, R62, R63, RZ ;  /* 0x0000003f3e3e7210 */ /* 0x004fc60007f3e0ff */
[----:B------:R1:W-:Y:S04]  /*802c0*/  LDGSTS.E [R56+0x23e00], desc[UR76][R58.64], P0 ;  /* 0x23e000003a387fae */ /* 0x0003e800081a104c */
[----:B------:R-:W-:Y:S04]  /*802d0*/  STL [R1+0x2210], R73 ;  /* 0x0022104901007387 */ /* 0x000fe80000100800 */
[----:B------:R-:W-:Y:S04]  /*802e0*/  STL [R1+0x221c], R70 ;  /* 0x00221c4601007387 */ /* 0x000fe80000100800 */
[----:B------:R-:W-:Y:S04]  /*802f0*/  STL [R1+0x2218], R71 ;  /* 0x0022184701007387 */ /* 0x000fe80000100800 */
[----:B------:R-:W-:Y:S01]  /*80300*/  STL [R1+0x2224], R62 ;  /* 0x0022243e01007387 */ /* 0x000fe20000100800 */
[----:B-1----:R-:W-:Y:S01]  /*80310*/  IMAD.MOV.U32 R58, RZ, RZ, R70 ;  /* 0x000000ffff3a7224 */ /* 0x002fe200078e0046 */
[----:B------:R-:W-:-:S05]  /*80320*/  MOV R59, R71 ;  /* 0x00000047003b7202 */ /* 0x000fca0000000f00 */
[----:B------:R1:W-:Y:S02]  /*80330*/  LDGSTS.E [R56+0x23e80], desc[UR76][R58.64], P0 ;  /* 0x23e800003a387fae */ /* 0x0003e400081a104c */
[----:B-1----:R-:W-:Y:S02]  /*80340*/  IMAD.MOV.U32 R58, RZ, RZ, R62 ;  /* 0x000000ffff3a7224 */ /* 0x002fe400078e003e */
[----:B------:R-:W-:-:S05]  /*80350*/  IMAD.X R64, R64, 0x1, R2, P1 ;  /* 0x0000000140407824 */ /* 0x000fca00008e0602 */
[----:B------:R1:W-:Y:S01]  /*80360*/  STL [R1+0x2220], R64 ;  /* 0x0022204001007387 */ /* 0x0003e20000100800 */
[----:B------:R-:W-:-:S05]  /*80370*/  MOV R59, R64 ;  /* 0x00000040003b7202 */ /* 0x000fca0000000f00 */
[----:B------:R2:W-:Y:S04]  /*80380*/  LDGSTS.E [R56+0x23f00], desc[UR76][R58.64], P0 ;  /* 0x23f000003a387fae */ /* 0x0005e800081a104c */
[----:B-1----:R-:W3:Y:S04]  /*80390*/  LDL.LU R64, [R1+0x22a8] ;  /* 0x0022a80001407983 */ /* 0x002ee80000300800 */
[----:B------:R-:W3:Y:S01]  /*803a0*/  LDL.LU R62, [R1+0x22ac] ;  /* 0x0022ac00013e7983 */ /* 0x000ee20000300800 */
[-C--:B------:R-:W-:Y:S02]  /*803b0*/  IADD3 R57, P2, PT, R57, R63.reuse, RZ ;  /* 0x0000003f39397210 */ /* 0x080fe40007f5e0ff */
[----:B------:R-:W-:-:S03]  /*803c0*/  IADD3 R61, P3, PT, R61, R63, RZ ;  /* 0x0000003f3d3d7210 */ /* 0x000fc60007f7e0ff */
[--C-:B------:R-:W-:Y:S01]  /*803d0*/  IMAD.X R69, R69, 0x1, R2.reuse, P2 ;  /* 0x0000000145457824 */ /* 0x100fe200010e0602 */
[----:B------:R1:W-:Y:S01]  /*803e0*/  STL [R1+0x222c], R57 ;  /* 0x00222c3901007387 */ /* 0x0003e20000100800 */
[----:B------:R-:W-:-:S03]  /*803f0*/  IMAD.X R68, R68, 0x1, R2, P3 ;  /* 0x0000000144447824 */ /* 0x000fc600018e0602 */
[----:B------:R-:W-:Y:S04]  /*80400*/  STL [R1+0x2228], R69 ;  /* 0x0022284501007387 */ /* 0x000fe80000100800 */
[----:B------:R1:W-:Y:S04]  /*80410*/  STL [R1+0x2294], R61 ;  /* 0x0022943d01007387 */ /* 0x0003e80000100800 */
[----:B------:R-:W3:Y:S01]  /*80420*/  LDL.LU R72, [R1+0x2314] ;  /* 0x0023140001487983 */ /* 0x000ee20000300800 */
[----:B--2---:R-:W-:Y:S01]  /*80430*/  MOV R58, R57 ;  /* 0x00000039003a7202 */ /* 0x004fe20000000f00 */
[----:B------:R-:W-:-:S02]  /*80440*/  IMAD.MOV.U32 R59, RZ, RZ, R69 ;  /* 0x000000ffff3b7224 */ /* 0x000fc400078e0045 */
[----:B------:R2:W-:Y:S04]  /*80450*/  STL [R1+0x2290], R68 ;  /* 0x0022904401007387 */ /* 0x0005e80000100800 */
[----:B-1----:R-:W3:Y:S04]  /*80460*/  LDL.LU R57, [R1+0x231c] ;  /* 0x00231c0001397983 */ /* 0x002ee80000300800 */
[----:B------:R-:W3:Y:S04]  /*80470*/  LDL.LU R73, [R1+0x2310] ;  /* 0x0023100001497983 */ /* 0x000ee80000300800 */
[----:B------:R1:W-:Y:S02]  /*80480*/  LDGSTS.E [R56+0x23f80], desc[UR76][R58.64], P0 ;  /* 0x23f800003a387fae */ /* 0x0003e400081a104c */
[----:B-1----:R-:W-:-:S02]  /*80490*/  IMAD.MOV.U32 R58, RZ, RZ, R61 ;  /* 0x000000ffff3a7224 */ /* 0x002fc400078e003d */
[----:B------:R-:W3:Y:S01]  /*804a0*/  LDL.LU R61, [R1+0x2318] ;  /* 0x00231800013d7983 */ /* 0x000ee20000300800 */
[----:B------:R-:W-:-:S04]  /*804b0*/  UISETP.GT.AND UP1, UPT, UR10, 0x23, UPT ;  /* 0x000000230a00788c */ /* 0x000fc8000bf24270 */
[----:B------:R-:W-:-:S04]  /*804c0*/  USEL UR9, URZ, 0x4, !UP1 ;  /* 0x00000004ff097887 */ /* 0x000fc8000c800000 */
[----:B------:R-:W-:-:S06]  /*804d0*/  USEL UR9, UR9, URZ, !UP0 ;  /* 0x000000ff09097287 */ /* 0x000fcc000c000000 */
[----:B------:R-:W-:Y:S02]  /*804e0*/  ISETP.NE.U32.AND P1, PT, RZ, UR9, PT ;  /* 0x00000009ff007c0c */ /* 0x000fe4000bf25070 */
[----:B----4-:R-:W-:Y:S02]  /*804f0*/  IADD3 R66, P0, PT, R66, R63, RZ ;  /* 0x0000003f42427210 */ /* 0x010fe40007f1e0ff */
[----:B------:R-:W-:-:S03]  /*80500*/  MOV R59, R68 ;  /* 0x00000044003b7202 */ /* 0x000fc60000000f00 */
[--C-:B------:R-:W-:Y:S01]  /*80510*/  IMAD.X R67, R67, 0x1, R2.reuse, P0 ;  /* 0x0000000143437824 */ /* 0x100fe200000e0602 */
[----:B---3--:R-:W-:Y:S01]  /*80520*/  IADD3 R60, P2, PT, R60, R63, RZ ;  /* 0x0000003f3c3c7210 */ /* 0x008fe20007f5e0ff */
[----:B------:R-:W-:Y:S04]  /*80530*/  STL [R1+0x229c], R66 ;  /* 0x00229c4201007387 */ /* 0x000fe80000100800 */
[----:B------:R-:W-:Y:S04]  /*80540*/  STL [R1+0x2298], R67 ;  /* 0x0022984301007387 */ /* 0x000fe80000100800 */
[----:B------:R1:W-:Y:S01]  /*80550*/  LDGSTS.E [R56+0x24600], desc[UR76][R58.64], P1 ;  /* 0x246000003a387fae */ /* 0x0003e200089a104c */
[----:B------:R-:W-:-:S03]  /*80560*/  IMAD.X R65, R65, 0x1, R2, P2 ;  /* 0x0000000141417824 */ /* 0x000fc600010e0602 */
[----:B------:R3:W-:Y:S04]  /*80570*/  STL [R1+0x22a4], R60 ;  /* 0x0022a43c01007387 */ /* 0x0007e80000100800 */
[----:B------:R-:W4:Y:S04]  /*80580*/  LDL.LU R70, [R1+0x2324] ;  /* 0x0023240001467983 */ /* 0x000f280000300800 */
[----:B------:R-:W-:Y:S04]  /*80590*/  STL [R1+0x22a0], R65 ;  /* 0x0022a04101007387 */ /* 0x000fe80000100800 */
[----:B------:R-:W4:Y:S04]  /*805a0*/  LDL.LU R71, [R1+0x2320] ;  /* 0x0023200001477983 */ /* 0x000f280000300800 */
[----:B--2---:R-:W2:Y:S01]  /*805b0*/  LDL.LU R68, [R1+0x2328] ;  /* 0x0023280001447983 */ /* 0x004ea20000300800 */
[----:B-1----:R-:W-:Y:S01]  /*805c0*/  MOV R58, R66 ;  /* 0x00000042003a7202 */ /* 0x002fe20000000f00 */
[----:B------:R-:W-:-:S05]  /*805d0*/  IMAD.MOV.U32 R59, RZ, RZ, R67 ;  /* 0x000000ffff3b7224 */ /* 0x000fca00078e0043 */
[----:B------:R1:W-:Y:S01]  /*805e0*/  LDGSTS.E [R56+0x24680], desc[UR76][R58.64], P1 ;  /* 0x246800003a387fae */ /* 0x0003e200089a104c */
[----:B------:R-:W-:Y:S01]  /*805f0*/  UISETP.GT.AND UP1, UPT, UR10, 0x27, UPT ;  /* 0x000000270a00788c */ /* 0x000fe2000bf24270 */
[----:B-1----:R-:W-:Y:S02]  /*80600*/  IMAD.MOV.U32 R58, RZ, RZ, R60 ;  /* 0x000000ffff3a7224 */ /* 0x002fe400078e003c */
[----:B---3--:R-:W3:Y:S01]  /*80610*/  LDL.LU R60, [R1+0x232c] ;  /* 0x00232c00013c7983 */ /* 0x008ee20000300800 */
[----:B------:R-:W-:-:S03]  /*80620*/  MOV R59, R65 ;  /* 0x00000041003b7202 */ /* 0x000fc60000000f00 */
[----:B------:R-:W2:Y:S01]  /*80630*/  LDL.LU R69, [R1+0x2390] ;  /* 0x0023900001457983 */ /* 0x000ea20000300800 */
[----:B------:R-:W-:-:S03]  /*80640*/  USEL UR9, URZ, 0x4, !UP1 ;  /* 0x00000004ff097887 */ /* 0x000fc6000c800000 */
[----:B------:R-:W2:Y:S04]  /*80650*/  LDL.LU R67, [R1+0x2394] ;  /* 0x0023940001437983 */ /* 0x000ea80000300800 */
[----:B------:R1:W-:Y:S01]  /*80660*/  LDGSTS.E [R56+0x24700], desc[UR76][R58.64], P1 ;  /* 0x247000003a387fae */ /* 0x0003e200089a104c */
[----:B------:R-:W-:Y:S01]  /*80670*/  USEL UR9, UR9, URZ, !UP0 ;  /* 0x000000ff09097287 */ /* 0x000fe2000c000000 */
[----:B------:R-:W-:-:S05]  /*80680*/  IADD3 R62, P0, PT, R62, R63, RZ ;  /* 0x0000003f3e3e7210 */ /* 0x000fca0007f1e0ff */
[----:B------:R-:W-:Y:S02]  /*80690*/  IMAD.X R64, R64, 0x1, R2, P0 ;  /* 0x0000000140407824 */ /* 0x000fe400000e0602 */
[----:B-1----:R-:W-:Y:S01]  /*806a0*/  IMAD.MOV.U32 R58, RZ, RZ, R62 ;  /* 0x000000ffff3a7224 */ /* 0x002fe200078e003e */
[----:B------:R1:W-:Y:S04]  /*806b0*/  STL [R1+0x22ac], R62 ;  /* 0x0022ac3e01007387 */ /* 0x0003e80000100800 */
[----:B------:R1:W-:Y:S04]  /*806c0*/  STL [R1+0x22a8], R64 ;  /* 0x0022a84001007387 */ /* 0x0003e80000100800 */
[----:B------:R-:W2:Y:S01]  /*806d0*/  LDL.LU R66, [R1+0x2398] ;  /* 0x0023980001427983 */ /* 0x000ea20000300800 */
[----:B------:R-:W-:-:S02]  /*806e0*/  MOV R59, R64 ;  /* 0x00000040003b7202 */ /* 0x000fc40000000f00 */
[----:B------:R-:W-:-:S03]  /*806f0*/  ISETP.NE.U32.AND P0, PT, RZ, UR9, PT ;  /* 0x00000009ff007c0c */ /* 0x000fc6000bf05070 */
[----:B------:R1:W-:Y:S04]  /*80700*/  LDGSTS.E [R56+0x24780], desc[UR76][R58.64], P1 ;  /* 0x247800003a387fae */ /* 0x0003e800089a104c */
[----:B-1----:R-:W2:Y:S01]  /*80710*/  LDL.LU R62, [R1+0x239c] ;  /* 0x00239c00013e7983 */ /* 0x002ea20000300800 */
[----:B------:R-:W-:-:S03]  /*80720*/  IADD3 R72, P1, PT, R72, R63, RZ ;  /* 0x0000003f48487210 */ /* 0x000fc60007f3e0ff */
[----:B------:R-:W2:Y:S04]  /*80730*/  LDL.LU R65, [R1+0x23a0] ;  /* 0x0023a00001417983 */ /* 0x000ea80000300800 */
[----:B------:R-:W2:Y:S01]  /*80740*/  LDL.LU R64, [R1+0x23a4] ;  /* 0x0023a40001407983 */ /* 0x000ea20000300800 */
[----:B------:R-:W-:Y:S01]  /*80750*/  IMAD.X R73, R73, 0x1, R2, P1 ;  /* 0x0000000149497824 */ /* 0x000fe200008e0602 */
[----:B------:R-:W-:Y:S02]  /*80760*/  IADD3 R57, P2, PT, R57, R63, RZ ;  /* 0x0000003f39397210 */ /* 0x000fe40007f5e0ff */
[----:B------:R-:W-:Y:S04]  /*80770*/  STL [R1+0x2314], R72 ;  /* 0x0023144801007387 */ /* 0x000fe80000100800 */
[----:B------:R-:W-:Y:S01]  /*80780*/  STL [R1+0x2310], R73 ;  /* 0x0023104901007387 */ /* 0x000fe20000100800 */
[----:B------:R-:W-:Y:S01]  /*80790*/  MOV R58, R72 ;  /* 0x00000048003a7202 */ /* 0x000fe20000000f00 */
[----:B------:R-:W-:-:S02]  /*807a0*/  IMAD.MOV.U32 R59, RZ, RZ, R73 ;  /* 0x000000ffff3b7224 */ /* 0x000fc400078e0049 */
[----:B------:R-:W-:Y:S04]  /*807b0*/  STL [R1+0x231c], R57 ;  /* 0x00231c3901007387 */ /* 0x000fe80000100800 */
[----:B------:R1:W-:Y:S01]  /*807c0*/  LDGSTS.E [R56+0x24e00], desc[UR76][R58.64], P0 ;  /* 0x24e000003a387fae */ /* 0x0003e200081a104c */
[----:B------:R-:W-:-:S05]  /*807d0*/  IMAD.X R61, R61, 0x1, R2, P2 ;  /* 0x000000013d3d7824 */ /* 0x000fca00010e0602 */
[----:B------:R1:W-:Y:S02]  /*807e0*/  STL [R1+0x2318], R61 ;  /* 0x0023183d01007387 */ /* 0x0003e40000100800 */
[----:B-1----:R-:W-:Y:S01]  /*807f0*/  MOV R59, R61 ;  /* 0x0000003d003b7202 */ /* 0x002fe20000000f00 */
[----:B------:R-:W-:Y:S01]  /*80800*/  IMAD.MOV.U32 R58, RZ, RZ, R57 ;  /* 0x000000ffff3a7224 */ /* 0x000fe200078e0039 */
[----:B------:R-:W-:-:S04]  /*80810*/  UISETP.GT.AND UP1, UPT, UR10, 0x2b, UPT ;  /* 0x0000002b0a00788c */ /* 0x000fc8000bf24270 */
[----:B------:R1:W-:Y:S04]  /*80820*/  LDGSTS.E [R56+0x24e80], desc[UR76][R58.64], P0 ;  /* 0x24e800003a387fae */ /* 0x0003e800081a104c */
[----:B------:R-:W2:Y:S04]  /*80830*/  LDL.LU R61, [R1+0x23a8] ;  /* 0x0023a800013d7983 */ /* 0x000ea80000300800 */
[----:B------:R-:W2:Y:S01]  /*80840*/  LDL.LU R57, [R1+0x23ac] ;  /* 0x0023ac0001397983 */ /* 0x000ea20000300800 */
[----:B------:R-:W-:-:S04]  /*80850*/  USEL UR9, URZ, 0x4, !UP1 ;  /* 0x00000004ff097887 */ /* 0x000fc8000c800000 */
[----:B------:R-:W-:Y:S01]  /*80860*/  USEL UR9, UR9, URZ, !UP0 ;  /* 0x000000ff09097287 */ /* 0x000fe2000c000000 */
[----:B----4-:R-:W-:-:S05]  /*80870*/  IADD3 R70, P1, PT, R70, R63, RZ ;  /* 0x0000003f46467210 */ /* 0x010fca0007f3e0ff */
[----:B------:R-:W-:Y:S02]  /*80880*/  IMAD.X R71, R71, 0x1, R2, P1 ;  /* 0x0000000147477824 */ /* 0x000fe400008e0602 */
[----:B-1----:R-:W-:-:S03]  /*80890*/  IMAD.MOV.U32 R58, RZ, RZ, R70 ;  /* 0x000000ffff3a7224 */ /* 0x002fc600078e0046 */
[----:B------:R-:W-:Y:S01]  /*808a0*/  MOV R59, R71 ;  /* 0x00000047003b7202 */ /* 0x000fe20000000f00 */
[----:B------:R-:W-:Y:S04]  /*808b0*/  STL [R1+0x2324], R70 ;  /* 0x0023244601007387 */ /* 0x000fe80000100800 */
[----:B------:R1:W-:Y:S04]  /*808c0*/  LDGSTS.E [R56+0x24f00], desc[UR76][R58.64], P0 ;  /* 0x24f000003a387fae */ /* 0x0003e800081a104c */
[----:B------:R-:W-:Y:S01]  /*808d0*/  STL [R1+0x2320], R71 ;  /* 0x0023204701007387 */ /* 0x000fe20000100800 */
[----:B------:R-:W-:-:S02]  /*808e0*/  ISETP.NE.U32.AND P1, PT, RZ, UR9, PT ;  /* 0x00000009ff007c0c */ /* 0x000fc4000bf25070 */
[----:B---3--:R-:W-:-:S05]  /*808f0*/  IADD3 R60, P2, PT, R60, R63, RZ ;  /* 0x0000003f3c3c7210 */ /* 0x008fca0007f5e0ff */
[----:B--2---:R-:W-:Y:S01]  /*80900*/  IMAD.X R68, R68, 0x1, R2, P2 ;  /* 0x0000000144447824 */ /* 0x004fe200010e0602 */
[----:B------:R-:W-:Y:S02]  /*80910*/  IADD3 R67, P3, PT, R67, R63, RZ ;  /* 0x0000003f43437210 */ /* 0x000fe40007f7e0ff */
[----:B-1----:R-:W-:Y:S01]  /*80920*/  MOV R58, R60 ;  /* 0x0000003c003a7202 */ /* 0x002fe20000000f00 */
[----:B------:R-:W-:Y:S01]  /*80930*/  IMAD.MOV.U32 R59, RZ, RZ, R68 ;  /* 0x000000ffff3b7224 */ /* 0x000fe200078e0044 */
[----:B------:R-:W-:Y:S01]  /*80940*/  STL [R1+0x232c], R60 ;  /* 0x00232c3c01007387 */ /* 0x000fe20000100800 */
[----:B------:R-:W-:-:S03]  /*80950*/  IMAD.X R69, R69, 0x1, R2, P3 ;  /* 0x0000000145457824 */ /* 0x000fc600018e0602 */
[----:B------:R1:W-:Y:S04]  /*80960*/  STL [R1+0x2328], R68 ;  /* 0x0023284401007387 */ /* 0x0003e80000100800 */
[----:B------:R-:W-:Y:S04]  /*80970*/  STL [R1+0x2394], R67 ;  /* 0x0023944301007387 */ /* 0x000fe80000100800 */
[----:B------:R2:W-:Y:S04]  /*80980*/  LDGSTS.E [R56+0x24f80], desc[UR76][R58.64], P0 ;  /* 0x24f800003a387fae */ /* 0x0005e800081a104c */
[----:B-1----:R-:W3:Y:S04]  /*80990*/  LDL.LU R68, [R1+0x2414] ;  /* 0x0024140001447983 */ /* 0x002ee80000300800 */
[----:B------:R1:W-:Y:S04]  /*809a0*/  STL [R1+0x2390], R69 ;  /* 0x0023904501007387 */ /* 0x0003e80000100800 */
[----:B------:R-:W4:Y:S01]  /*809b0*/  LDL.LU R60, [R1+0x241c] ;  /* 0x00241c00013c7983 */ /* 0x000f220000300800 */
[----:B--2---:R-:W-:Y:S01]  /*809c0*/  IMAD.MOV.U32 R58, RZ, RZ, R67 ;  /* 0x000000ffff3a7224 */ /* 0x004fe200078e0043 */
[----:B------:R-:W-:-:S05]  /*809d0*/  MOV R59, R69 ;  /* 0x00000045003b7202 */ /* 0x000fca0000000f00 */
[----:B------:R2:W-:Y:S04]  /*809e0*/  LDGSTS.E [R56+0x25600], desc[UR76][R58.64], P1 ;  /* 0x256000003a387fae */ /* 0x0005e800089a104c */
[----:B-1----:R-:W4:Y:S04]  /*809f0*/  LDL.LU R69, [R1+0x2410] ;  /* 0x0024100001457983 */ /* 0x002f280000300800 */
[----:B------:R-:W4:Y:S01]  /*80a00*/  LDL.LU R67, [R1+0x2418] ;  /* 0x0024180001437983 */ /* 0x000f220000300800 */
[-C--:B------:R-:W-:Y:S02]  /*80a10*/  IADD3 R62, P0, PT, R62, R63.reuse, RZ ;  /* 0x0000003f3e3e7210 */ /* 0x080fe40007f1e0ff */
        /* <DEDUP_REMOVED lines=12> */
[----:B------:R-:W-:-:S05]  /*80ae0*/  IADD3 R57, P0, PT, R57, R63, RZ ;  /* 0x0000003f39397210 */ /* 0x000fca0007f1e0ff */
[----:B------:R-:W-:Y:S01]  /*80af0*/  IMAD.X R61, R61, 0x1, R2, P0 ;  /* 0x000000013d3d7824 */ /* 0x000fe200000e0602 */
[----:B------:R-:W-:Y:S04]  /*80b00*/  STL [R1+0x23ac], R57 ;  /* 0x0023ac3901007387 */ /* 0x000fe80000100800 */
[----:B------:R1:W-:Y:S04]  /*80b10*/  STL [R1+0x23a8], R61 ;  /* 0x0023a83d01007387 */ /* 0x0003e80000100800 */
[----:B------:R-:W2:Y:S04]  /*80b20*/  LDL.LU R73, [R1+0x2428] ;  /* 0x0024280001497983 */ /* 0x000ea80000300800 */
[----:B------:R-:W2:Y:S04]  /*80b30*/  LDL.LU R72, [R1+0x242c] ;  /* 0x00242c0001487983 */ /* 0x000ea80000300800 */
[----:B------:R-:W2:Y:S04]  /*80b40*/  LDL.LU R71, [R1+0x2490] ;  /* 0x0024900001477983 */ /* 0x000ea80000300800 */
[----:B------:R-:W2:Y:S01]  /*80b50*/  LDL.LU R70, [R1+0x2494] ;  /* 0x0024940001467983 */ /* 0x000ea20000300800 */
[----:B-1----:R-:W-:Y:S01]  /*80b60*/  IMAD.MOV.U32 R58, RZ, RZ, R64 ;  /* 0x000000ffff3a7224 */ /* 0x002fe200078e0040 */
[----:B------:R-:W-:-:S02]  /*80b70*/  MOV R59, R65 ;  /* 0x00000041003b7202 */ /* 0x000fc40000000f00 */
[----:B------:R-:W2:Y:S04]  /*80b80*/  LDL.LU R65, [R1+0x2498] ;  /* 0x0024980001417983 */ /* 0x000ea80000300800 */
[----:B------:R-:W2:Y:S04]  /*80b90*/  LDL.LU R64, [R1+0x249c] ;  /* 0x00249c0001407983 */ /* 0x000ea80000300800 */
[----:B------:R1:W-:Y:S02]  /*80ba0*/  LDGSTS.E [R56+0x25700], desc[UR76][R58.64], P1 ;  /* 0x257000003a387fae */ /* 0x0003e400089a104c */
[----:B-1----:R-:W-:Y:S01]  /*80bb0*/  MOV R59, R61 ;  /* 0x0000003d003b7202 */ /* 0x002fe20000000f00 */
[----:B------:R-:W-:Y:S01]  /*80bc0*/  IMAD.MOV.U32 R58, RZ, RZ, R57 ;  /* 0x000000ffff3a7224 */ /* 0x000fe200078e0039 */
[----:B------:R-:W2:Y:S04]  /*80bd0*/  LDL.LU R61, [R1+0x24a0] ;  /* 0x0024a000013d7983 */ /* 0x000ea80000300800 */
[----:B------:R-:W2:Y:S01]  /*80be0*/  LDL.LU R57, [R1+0x24a4] ;  /* 0x0024a40001397983 */ /* 0x000ea20000300800 */
[----:B------:R-:W-:-:S03]  /*80bf0*/  UISETP.GT.AND UP1, UPT, UR10, 0x2f, UPT ;  /* 0x0000002f0a00788c */ /* 0x000fc6000bf24270 */
[----:B------:R1:W-:Y:S01]  /*80c00*/  LDGSTS.E [R56+0x25780], desc[UR76][R58.64], P1 ;  /* 0x257800003a387fae */ /* 0x0003e200089a104c */
[----:B------:R-:W-:-:S04]  /*80c10*/  USEL UR9, URZ, 0x4, !UP1 ;  /* 0x00000004ff097887 */ /* 0x000fc8000c800000 */
[----:B------:R-:W-:-:S06]  /*80c20*/  USEL UR9, UR9, URZ, !UP0 ;  /* 0x000000ff09097287 */ /* 0x000fcc000c000000 */
[----:B------:R-:W-:Y:S02]  /*80c30*/  ISETP.NE.U32.AND P0, PT, RZ, UR9, PT ;  /* 0x00000009ff007c0c */ /* 0x000fe4000bf05070 */
[-C--:B---3--:R-:W-:Y:S02]  /*80c40*/  IADD3 R68, P1, PT, R68, R63.reuse, RZ ;  /* 0x0000003f44447210 */ /* 0x088fe40007f3e0ff */
[----:B----4-:R-:W-:Y:S02]  /*80c50*/  IADD3 R60, P2, PT, R60, R63, RZ ;  /* 0x0000003f3c3c7210 */ /* 0x010fe40007f5e0ff */
[----:B-1----:R-:W-:Y:S01]  /*80c60*/  MOV R58, R68 ;  /* 0x00000044003a7202 */ /* 0x002fe20000000f00 */
[--C-:B------:R-:W-:Y:S02]  /*80c70*/  IMAD.X R69, R69, 0x1, R2.reuse, P1 ;  /* 0x0000000145457824 */ /* 0x100fe400008e0602 */
[----:B------:R-:W-:Y:S02]  /*80c80*/  IMAD.X R67, R67, 0x1, R2, P2 ;  /* 0x0000000143437824 */ /* 0x000fe400010e0602 */
        /* <DEDUP_REMOVED lines=10> */
[----:B------:R-:W-:-:S04]  /*80d30*/  UISETP.GT.AND UP1, UPT, UR10, 0x33, UPT ;  /* 0x000000330a00788c */ /* 0x000fc8000bf24270 */
[----:B------:R-:W-:-:S04]  /*80d40*/  USEL UR9, URZ, 0x4, !UP1 ;  /* 0x00000004ff097887 */ /* 0x000fc8000c800000 */
[----:B------:R-:W-:Y:S01]  /*80d50*/  USEL UR9, UR9, URZ, !UP0 ;  /* 0x000000ff09097287 */ /* 0x000fe2000c000000 */
[----:B------:R-:W-:-:S05]  /*80d60*/  IADD3 R62, P1, PT, R62, R63, RZ ;  /* 0x0000003f3e3e7210 */ /* 0x000fca0007f3e0ff */
[----:B--2---:R-:W-:Y:S01]  /*80d70*/  IMAD.X R66, R66, 0x1, R2, P1 ;  /* 0x0000000142427824 */ /* 0x004fe200008e0602 */
[----:B------:R2:W-:Y:S01]  /*80d80*/  STL [R1+0x2424], R62 ;  /* 0x0024243e01007387 */ /* 0x0005e20000100800 */
[----:B-1----:R-:W-:-:S03]  /*80d90*/  IMAD.MOV.U32 R58, RZ, RZ, R62 ;  /* 0x000000ffff3a7224 */ /* 0x002fc600078e003e */
[----:B------:R1:W-:Y:S04]  /*80da0*/  STL [R1+0x2420], R66 ;  /* 0x0024204201007387 */ /* 0x0003e80000100800 */
[----:B--2---:R-:W2:Y:S01]  /*80db0*/  LDL.LU R62, [R1+0x24a8] ;  /* 0x0024a800013e7983 */ /* 0x004ea20000300800 */
[----:B------:R-:W-:Y:S02]  /*80dc0*/  MOV R59, R66 ;  /* 0x00000042003b7202 */ /* 0x000fe40000000f00 */
[----:B------:R-:W-:Y:S01]  /*80dd0*/  ISETP.NE.U32.AND P1, PT, RZ, UR9, PT ;  /* 0x00000009ff007c0c */ /* 0x000fe2000bf25070 */
[----:B------:R-:W4:Y:S04]  /*80de0*/  LDL.LU R69, [R1+0x2510] ;  /* 0x0025100001457983 */ /* 0x000f280000300800 */
[----:B------:R-:W4:Y:S04]  /*80df0*/  LDL.LU R68, [R1+0x2514] ;  /* 0x0025140001447983 */ /* 0x000f280000300800 */
[----:B------:R1:W-:Y:S04]  /*80e00*/  LDGSTS.E [R56+0x25f00], desc[UR76][R58.64], P0 ;  /* 0x25f000003a387fae */ /* 0x0003e800081a104c */
[----:B------:R-:W4:Y:S04]  /*80e10*/  LDL.LU R67, [R1+0x2518] ;  /* 0x0025180001437983 */ /* 0x000f280000300800 */
[----:B-1----:R-:W4:Y:S01]  /*80e20*/  LDL.LU R66, [R1+0x251c] ;  /* 0x00251c0001427983 */ /* 0x002f220000300800 */
[----:B------:R-:W-:-:S05]  /*80e30*/  IADD3 R72, P2, PT, R72, R63, RZ ;  /* 0x0000003f48487210 */ /* 0x000fca0007f5e0ff */
[----:B------:R-:W-:Y:S01]  /*80e40*/  IMAD.X R73, R73, 0x1, R2, P2 ;  /* 0x0000000149497824 */ /* 0x000fe200010e0602 */
[----:B------:R-:W-:Y:S02]  /*80e50*/  MOV R58, R72 ;  /* 0x00000048003a7202 */ /* 0x000fe40000000f00 */
[----:B------:R-:W-:Y:S01]  /*80e60*/  IADD3 R70, P3, PT, R70, R63, RZ ;  /* 0x0000003f46467210 */ /* 0x000fe20007f7e0ff */
[----:B------:R-:W-:-:S04]  /*80e70*/  IMAD.MOV.U32 R59, RZ, RZ, R73 ;  /* 0x000000ffff3b7224 */ /* 0x000fc800078e0049 */
[----:B------:R-:W-:Y:S01]  /*80e80*/  IMAD.X R71, R71, 0x1, R2, P3 ;  /* 0x0000000147477824 */ /* 0x000fe200018e0602 */
        /* <DEDUP_REMOVED lines=8> */
[----:B-1----:R-:W-:Y:S01]  /*80f10*/  IMAD.MOV.U32 R58, RZ, RZ, R70 ;  /* 0x000000ffff3a7224 */ /* 0x002fe200078e0046 */
[----:B------:R-:W-:Y:S01]  /*80f20*/  MOV R59, R71 ;  /* 0x00000047003b7202 */ /* 0x000fe20000000f00 */
[----:B------:R1:W-:Y:S04]  /*80f30*/  STL [R1+0x249c], R64 ;  /* 0x00249c4001007387 */ /* 0x0003e80000100800 */
        /* <DEDUP_REMOVED lines=18> */
[----:B--2---:R-:W-:-:S05]  /*81060*/  IMAD.X R62, R62, 0x1, R2, P0 ;  /* 0x000000013e3e7824 */ /* 0x004fca00000e0602 */
[----:B------:R1:W-:Y:S01]  /*81070*/  STL [R1+0x24a8], R62 ;  /* 0x0024a83e01007387 */ /* 0x0003e20000100800 */
[----:B------:R-:W-:-:S05]  /*81080*/  MOV R59, R62 ;  /* 0x0000003e003b7202 */ /* 0x000fca0000000f00 */
[----:B------:R2:W-:Y:S04]  /*81090*/  LDGSTS.E [R56+0x26780], desc[UR76][R58.64], P1 ;  /* 0x267800003a387fae */ /* 0x0005e800089a104c */
[----:B-1----:R-:W3:Y:S04]  /*810a0*/  LDL.LU R62, [R1+0x2528] ;  /* 0x00252800013e7983 */ /* 0x002ee80000300800 */
[----:B------:R-:W3:Y:S01]  /*810b0*/  LDL.LU R60, [R1+0x2590] ;  /* 0x00259000013c7983 */ /* 0x000ee20000300800 */
[-C--:B----4-:R-:W-:Y:S02]  /*810c0*/  IADD3 R68, P1, PT, R68, R63.reuse, RZ ;  /* 0x0000003f44447210 */ /* 0x090fe40007f3e0ff */
[----:B------:R-:W-:-:S03]  /*810d0*/  IADD3 R66, P2, PT, R66, R63, RZ ;  /* 0x0000003f42427210 */ /* 0x000fc60007f5e0ff */
[--C-:B------:R-:W-:Y:S02]  /*810e0*/  IMAD.X R69, R69, 0x1, R2.reuse, P1 ;  /* 0x0000000145457824 */ /* 0x100fe400008e0602 */
[----:B------:R-:W-:Y:S01]  /*810f0*/  IMAD.X R67, R67, 0x1, R2, P2 ;  /* 0x0000000143437824 */ /* 0x000fe200010e0602 */
[----:B------:R1:W-:Y:S04]  /*81100*/  STL [R1+0x2514], R68 ;  /* 0x0025144401007387 */ /* 0x0003e80000100800 */
[----:B------:R4:W-:Y:S04]  /*81110*/  STL [R1+0x2510], R69 ;  /* 0x0025104501007387 */ /* 0x0009e80000100800 */
[----:B------:R1:W-:Y:S04]  /*81120*/  STL [R1+0x251c], R66 ;  /* 0x00251c4201007387 */ /* 0x0003e80000100800 */
[----:B------:R-:W3:Y:S04]  /*81130*/  LDL.LU R72, [R1+0x259c] ;  /* 0x00259c0001487983 */ /* 0x000ee80000300800 */
[----:B------:R-:W-:Y:S04]  /*81140*/  STL [R1+0x2518], R67 ;  /* 0x0025184301007387 */ /* 0x000fe80000100800 */
[----:B------:R-:W3:Y:S04]  /*81150*/  LDL.LU R70, [R1+0x25a4] ;  /* 0x0025a40001467983 */ /* 0x000ee80000300800 */
[----:B------:R-:W3:Y:S01]  /*81160*/  LDL.LU R73, [R1+0x2598] ;  /* 0x0025980001497983 */ /* 0x000ee20000300800 */
[----:B--2---:R-:W-:-:S03]  /*81170*/  MOV R58, R68 ;  /* 0x00000044003a7202 */ /* 0x004fc60000000f00 */
[----:B------:R-:W2:Y:S04]  /*81180*/  LDL.LU R71, [R1+0x25a0] ;  /* 0x0025a00001477983 */ /* 0x000ea80000300800 */
[----:B-1----:R-:W2:Y:S01]  /*81190*/  LDL.LU R68, [R1+0x25ac] ;  /* 0x0025ac0001447983 */ /* 0x002ea20000300800 */
[----:B------:R-:W-:Y:S01]  /*811a0*/  IMAD.MOV.U32 R59, RZ, RZ, R69 ;  /* 0x000000ffff3b7224 */ /* 0x000fe200078e0045 */
[----:B------:R-:W-:-:S05]  /*811b0*/  IADD3 R64, P1, PT, R64, R63, RZ ;  /* 0x0000003f40407210 */ /* 0x000fca0007f3e0ff */
[----:B------:R-:W-:Y:S01]  /*811c0*/  IMAD.X R65, R65, 0x1, R2, P1 ;  /* 0x0000000141417824 */ /* 0x000fe200008e0602 */
[----:B------:R1:W-:Y:S04]  /*811d0*/  STL [R1+0x2524], R64 ;  /* 0x0025244001007387 */ /* 0x0003e80000100800 */
[----:B------:R1:W-:Y:S04]  /*811e0*/  STL [R1+0x2520], R65 ;  /* 0x0025204101007387 */ /* 0x0003e80000100800 */
[----:B----4-:R-:W4:Y:S01]  /*811f0*/  LDL.LU R69, [R1+0x25a8] ;  /* 0x0025a80001457983 */ /* 0x010f220000300800 */
[----:B------:R-:W-:-:S04]  /*81200*/  UISETP.GT.AND UP1, UPT, UR10, 0x37, UPT ;  /* 0x000000370a00788c */ /* 0x000fc8000bf24270 */
[----:B------:R-:W-:-:S04]  /*81210*/  USEL UR9, URZ, 0x4, !UP1 ;  /* 0x00000004ff097887 */ /* 0x000fc8000c800000 */
[----:B------:R-:W-:-:S06]  /*81220*/  USEL UR9, UR9, URZ, !UP0 ;  /* 0x000000ff09097287 */ /* 0x000fcc000c000000 */
[----:B------:R-:W-:Y:S02]  /*81230*/  ISETP.NE.U32.AND P0, PT, RZ, UR9, PT ;  /* 0x00000009ff007c0c */ /* 0x000fe4000bf05070 */
[-C--:B------:R-:W-:Y:S02]  /*81240*/  IADD3 R61, P2, PT, R61, R63.reuse, RZ ;  /* 0x0000003f3d3d7210 */ /* 0x080fe40007f5e0ff */
[----:B------:R-:W-:-:S09]  /*81250*/  IADD3 R57, P3, PT, R57, R63, RZ ;  /* 0x0000003f39397210 */ /* 0x000fd20007f7e0ff */
[----:B------:R1:W-:Y:S02]  /*81260*/  LDGSTS.E [R56+0x26e00], desc[UR76][R58.64], P0 ;  /* 0x26e000003a387fae */ /* 0x0003e400081a104c */
[----:B-1----:R-:W-:Y:S01]  /*81270*/  IMAD.MOV.U32 R58, RZ, RZ, R66 ;  /* 0x000000ffff3a7224 */ /* 0x002fe200078e0042 */
[----:B------:R-:W-:Y:S01]  /*81280*/  MOV R59, R67 ;  /* 0x00000043003b7202 */ /* 0x000fe20000000f00 */
[----:B------:R-:W4:Y:S04]  /*81290*/  LDL.LU R66, [R1+0x2614] ;  /* 0x0026140001427983 */ /* 0x000f280000300800 */
[----:B------:R1:W-:Y:S01]  /*812a0*/  LDGSTS.E [R56+0x26e80], desc[UR76][R58.64], P0 ;  /* 0x26e800003a387fae */ /* 0x0003e200081a104c */
[----:B------:R-:W-:Y:S01]  /*812b0*/  UISETP.GT.AND UP1, UPT, UR10, 0x3b, UPT ;  /* 0x0000003b0a00788c */ /* 0x000fe2000bf24270 */
[----:B-1----:R-:W-:-:S02]  /*812c0*/  IMAD.MOV.U32 R58, RZ, RZ, R64 ;  /* 0x000000ffff3a7224 */ /* 0x002fc400078e0040 */
[----:B------:R-:W4:Y:S04]  /*812d0*/  LDL.LU R64, [R1+0x261c] ;  /* 0x00261c0001407983 */ /* 0x000f280000300800 */
[----:B------:R-:W-:Y:S01]  /*812e0*/  STL [R1+0x252c], R61 ;  /* 0x00252c3d01007387 */ /* 0x000fe20000100800 */
[----:B------:R-:W-:-:S05]  /*812f0*/  MOV R59, R65 ;  /* 0x00000041003b7202 */ /* 0x000fca0000000f00 */
[----:B------:R1:W-:Y:S01]  /*81300*/  LDGSTS.E [R56+0x26f00], desc[UR76][R58.64], P0 ;  /* 0x26f000003a387fae */ /* 0x0003e200081a104c */
[----:B------:R-:W-:Y:S01]  /*81310*/  USEL UR9, URZ, 0x4, !UP1 ;  /* 0x00000004ff097887 */ /* 0x000fe2000c800000 */
[----:B-1----:R-:W-:-:S03]  /*81320*/  MOV R58, R61 ;  /* 0x0000003d003a7202 */ /* 0x002fc60000000f00 */
[----:B------:R-:W-:-:S06]  /*81330*/  USEL UR9, UR9, URZ, !UP0 ;  /* 0x000000ff09097287 */ /* 0x000fcc000c000000 */
[----:B------:R-:W-:Y:S01]  /*81340*/  ISETP.NE.U32.AND P1, PT, RZ, UR9, PT ;  /* 0x00000009ff007c0c */ /* 0x000fe2000bf25070 */
[--C-:B---3--:R-:W-:Y:S02]  /*81350*/  IMAD.X R62, R62, 0x1, R2.reuse, P2 ;  /* 0x000000013e3e7824 */ /* 0x108fe400010e0602 */
[----:B------:R-:W-:-:S03]  /*81360*/  IMAD.X R60, R60, 0x1, R2, P3 ;  /* 0x000000013c3c7824 */ /* 0x000fc600018e0602 */
[----:B------:R1:W-:Y:S04]  /*81370*/  STL [R1+0x2528], R62 ;  /* 0x0025283e01007387 */ /* 0x0003e80000100800 */
[----:B------:R-:W-:Y:S04]  /*81380*/  STL [R1+0x2594], R57 ;  /* 0x0025943901007387 */ /* 0x000fe80000100800 */
[----:B------:R-:W3:Y:S01]  /*81390*/  LDL.LU R67, [R1+0x2610] ;  /* 0x0026100001437983 */ /* 0x000ee20000300800 */
[----:B------:R-:W-:-:S03]  /*813a0*/  IMAD.MOV.U32 R59, RZ, RZ, R62 ;  /* 0x000000ffff3b7224 */ /* 0x000fc600078e003e */
[----:B------:R1:W-:Y:S04]  /*813b0*/  STL [R1+0x2590], R60 ;  /* 0x0025903c01007387 */ /* 0x0003e80000100800 */
[----:B------:R-:W3:Y:S04]  /*813c0*/  LDL.LU R65, [R1+0x2618] ;  /* 0x0026180001417983 */ /* 0x000ee80000300800 */
[----:B------:R1:W-:Y:S04]  /*813d0*/  LDGSTS.E [R56+0x26f80], desc[UR76][R58.64], P0 ;  /* 0x26f800003a387fae */ /* 0x0003e800081a104c */
[----:B-1----:R-:W3:Y:S04]  /*813e0*/  LDL.LU R62, [R1+0x2620] ;  /* 0x00262000013e7983 */ /* 0x002ee80000300800 */
[----:B------:R-:W3:Y:S01]  /*813f0*/  LDL.LU R61, [R1+0x2624] ;  /* 0x00262400013d7983 */ /* 0x000ee20000300800 */
[----:B------:R-:W-:Y:S01]  /*81400*/  MOV R59, R60 ;  /* 0x0000003c003b7202 */ /* 0x000fe20000000f00 */
[----:B------:R-:W-:-:S02]  /*81410*/  IMAD.MOV.U32 R58, RZ, RZ, R57 ;  /* 0x000000ffff3a7224 */ /* 0x000fc400078e0039 */
[----:B------:R-:W3:Y:S04]  /*81420*/  LDL.LU R60, [R1+0x2628] ;  /* 0x00262800013c7983 */ /* 0x000ee80000300800 */
[----:B------:R-:W3:Y:S01]  /*81430*/  LDL.LU R57, [R1+0x262c] ;  /* 0x00262c0001397983 */ /* 0x000ee20000300800 */
[-C--:B------:R-:W-:Y:S02]  /*81440*/  IADD3 R72, P0, PT, R72, R63.reuse, RZ ;  /* 0x0000003f48487210 */ /* 0x080fe40007f1e0ff */
[-C--:B------:R-:W-:Y:S01]  /*81450*/  IADD3 R70, P2, PT, R70, R63.reuse, RZ ;  /* 0x0000003f46467210 */ /* 0x080fe20007f5e0ff */
[----:B------:R1:W-:Y:S02]  /*81460*/  LDGSTS.E [R56+0x27600], desc[UR76][R58.64], P1 ;  /* 0x276000003a387fae */ /* 0x0003e400089a104c */
[--C-:B------:R-:W-:Y:S01]  /*81470*/  IMAD.X R73, R73, 0x1, R2.reuse, P0 ;  /* 0x0000000149497824 */ /* 0x100fe200000e0602 */
[----:B--2---:R-:W-:Y:S01]  /*81480*/  IADD3 R68, P0, PT, R68, R63, RZ ;  /* 0x0000003f44447210 */ /* 0x004fe20007f1e0ff */
[----:B------:R-:W-:Y:S01]  /*81490*/  IMAD.X R71, R71, 0x1, R2, P2 ;  /* 0x0000000147477824 */ /* 0x000fe200010e0602 */
[----:B------:R-:W-:Y:S04]  /*814a0*/  STL [R1+0x259c], R72 ;  /* 0x00259c4801007387 */ /* 0x000fe80000100800 */
[----:B------:R2:W-:Y:S04]  /*814b0*/  STL [R1+0x2598], R73 ;  /* 0x0025984901007387 */ /* 0x0005e80000100800 */
[----:B------:R-:W-:Y:S04]  /*814c0*/  STL [R1+0x25a4], R70 ;  /* 0x0025a44601007387 */ /* 0x000fe80000100800 */
[----:B------:R2:W-:Y:S01]  /*814d0*/  STL [R1+0x25a0], R71 ;  /* 0x0025a04701007387 */ /* 0x0005e20000100800 */
[----:B-1----:R-:W-:Y:S01]  /*814e0*/  MOV R58, R72 ;  /* 0x00000048003a7202 */ /* 0x002fe20000000f00 */
[----:B------:R-:W-:-:S02]  /*814f0*/  IMAD.MOV.U32 R59, RZ, RZ, R73 ;  /* 0x000000ffff3b7224 */ /* 0x000fc400078e0049 */
[----:B------:R-:W-:Y:S04]  /*81500*/  STL [R1+0x25ac], R68 ;  /* 0x0025ac4401007387 */ /* 0x000fe80000100800 */
[----:B------:R1:W-:Y:S01]  /*81510*/  LDGSTS.E [R56+0x27680], desc[UR76][R58.64], P1 ;  /* 0x276800003a387fae */ /* 0x0003e200089a104c */
[----:B----4-:R-:W-:Y:S01]  /*81520*/  IMAD.X R69, R69, 0x1, R2, P0 ;  /* 0x0000000145457824 */ /* 0x010fe200000e0602 */
[----:B-1----:R-:W-:-:S04]  /*81530*/  MOV R59, R71 ;  /* 0x00000047003b7202 */ /* 0x002fc80000000f00 */
[----:B------:R-:W-:Y:S04]  /*81540*/  STL [R1+0x25a8], R69 ;  /* 0x0025a84501007387 */ /* 0x000fe80000100800 */
[----:B--2---:R-:W2:Y:S04]  /*81550*/  LDL.LU R73, [R1+0x2630] ;  /* 0x0026300001497983 */ /* 0x004ea80000300800 */
[----:B------:R-:W4:Y:S01]  /*81560*/  LDL.LU R72, [R1+0x2634] ;  /* 0x0026340001487983 */ /* 0x000f220000300800 */
[----:B------:R-:W-:-:S03]  /*81570*/  IMAD.MOV.U32 R58, RZ, RZ, R70 ;  /* 0x000000ffff3a7224 */ /* 0x000fc600078e0046 */
[----:B------:R-:W2:Y:S04]  /*81580*/  LDL.LU R71, [R1+0x2638] ;  /* 0x0026380001477983 */ /* 0x000ea80000300800 */
[----:B------:R-:W2:Y:S01]  /*81590*/  LDL.LU R70, [R1+0x263c] ;  /* 0x00263c0001467983 */ /* 0x000ea20000300800 */
[----:B------:R-:W-:-:S03]  /*815a0*/  UISETP.GT.AND UP1, UPT, UR10, 0x3f, UPT ;  /* 0x0000003f0a00788c */ /* 0x000fc6000bf24270 */
[----:B------:R1:W-:Y:S01]  /*815b0*/  LDGSTS.E [R56+0x27700], desc[UR76][R58.64], P1 ;  /* 0x277000003a387fae */ /* 0x0003e200089a104c */
[----:B------:R-:W-:-:S04]  /*815c0*/  USEL UR9, URZ, 0x4, !UP1 ;  /* 0x00000004ff097887 */ /* 0x000fc8000c800000 */
[----:B------:R-:W-:Y:S01]  /*815d0*/  USEL UR9, UR9, URZ, !UP0 ;  /* 0x000000ff09097287 */ /* 0x000fe2000c000000 */
[----:B-1----:R-:W-:Y:S01]  /*815e0*/  IMAD.MOV.U32 R58, RZ, RZ, R68 ;  /* 0x000000ffff3a7224 */ /* 0x002fe200078e0044 */
[----:B------:R-:W-:-:S04]  /*815f0*/  MOV R59, R69 ;  /* 0x00000045003b7202 */ /* 0x000fc80000000f00 */
[----:B------:R-:W-:Y:S01]  /*81600*/  ISETP.NE.U32.AND P0, PT, RZ, UR9, PT ;  /* 0x00000009ff007c0c */ /* 0x000fe2000bf05070 */
[----:B------:R1:W-:Y:S01]  /*81610*/  LDGSTS.E [R56+0x27780], desc[UR76][R58.64], P1 ;  /* 0x277800003a387fae */ /* 0x0003e200089a104c */
[----:B------:R-:W-:-:S04]  /*81620*/  IADD3 R66, P1, PT, R66, R63, RZ ;  /* 0x0000003f42427210 */ /* 0x000fc80007f3e0ff */
[----:B-1----:R-:W-:Y:S02]  /*81630*/  MOV R58, R66 ;  /* 0x00000042003a7202 */ /* 0x002fe40000000f00 */
[----:B------:R-:W-:Y:S01]  /*81640*/  IADD3 R64, P2, PT, R64, R63, RZ ;  /* 0x0000003f40407210 */ /* 0x000fe20007f5e0ff */
[----:B------:R-:W-:Y:S01]  /*81650*/  STL [R1+0x2614], R66 ;  /* 0x0026144201007387 */ /* 0x000fe20000100800 */
[----:B------:R-:W-:-:S04]  /*81660*/  IMAD.SHL.U32 R138, R138, 0x40, RZ ;  /* 0x000000408a8a7824 */ /* 0x000fc800078e00ff */
[----:B------:R-:W-:Y:S01]  /*81670*/  IMAD.SHL.U32 R138, R138, 0x4, RZ ;  /* 0x000000048a8a7824 */ /* 0x000fe200078e00ff */
[----:B------:R-:W-:Y:S01]  /*81680*/  ULEA UR9, UR7, UR38, 0x10 ;  /* 0x0000002607097291 */ /* 0x000fe2000f8e80ff */
[--C-:B---3--:R-:W-:Y:S02]  /*81690*/  IMAD.X R67, R67, 0x1, R2.reuse, P1 ;  /* 0x0000000143437824 */ /* 0x108fe400008e0602 */
[----:B------:R-:W-:Y:S02]  /*816a0*/  IMAD.X R65, R65, 0x1, R2, P2 ;  /* 0x0000000141417824 */ /* 0x000fe400010e0602 */
[----:B------:R-:W-:Y:S01]  /*816b0*/  IMAD.MOV.U32 R59, RZ, RZ, R67 ;  /* 0x000000ffff3b7224 */ /* 0x000fe200078e0043 */
[----:B------:R-:W-:-:S04]  /*816c0*/  IADD3 R61, P1, PT, R61, R63, RZ ;  /* 0x0000003f3d3d7210 */ /* 0x000fc80007f3e0ff */
[----:B------:R1:W-:Y:S01]  /*816d0*/  LDGSTS.E [R56+0x27e00], desc[UR76][R58.64], P0 ;  /* 0x27e000003a387fae */ /* 0x0003e200081a104c */
[----:B------:R-:W-:Y:S02]  /*816e0*/  IMAD.X R62, R62, 0x1, R2, P1 ;  /* 0x000000013e3e7824 */ /* 0x000fe400008e0602 */
[----:B-1----:R-:W-:Y:S01]  /*816f0*/  IMAD.MOV.U32 R58, RZ, RZ, R64 ;  /* 0x000000ffff3a7224 */ /* 0x002fe200078e0040 */
[----:B------:R-:W-:Y:S02]  /*81700*/  MOV R59, R65 ;  /* 0x00000041003b7202 */ /* 0x000fe40000000f00 */
[----:B------:R-:W-:-:S03]  /*81710*/  IADD3 R57, P2, PT, R57, R63, RZ ;  /* 0x0000003f39397210 */ /* 0x000fc60007f5e0ff */
[----:B------:R1:W-:Y:S02]  /*81720*/  LDGSTS.E [R56+0x27e80], desc[UR76][R58.64], P0 ;  /* 0x27e800003a387fae */ /* 0x0003e400081a104c */
[----:B------:R-:W-:Y:S01]  /*81730*/  IMAD.X R60, R60, 0x1, R2, P2 ;  /* 0x000000013c3c7824 */ /* 0x000fe200010e0602 */
[----:B-1----:R-:W-:Y:S01]  /*81740*/  MOV R58, R61 ;  /* 0x0000003d003a7202 */ /* 0x002fe20000000f00 */
[----:B------:R-:W-:-:S05]  /*81750*/  IMAD.MOV.U32 R59, RZ, RZ, R62 ;  /* 0x000000ffff3b7224 */ /* 0x000fca00078e003e */
[----:B------:R1:W-:Y:S04]  /*81760*/  LDGSTS.E [R56+0x27f00], desc[UR76][R58.64], P0 ;  /* 0x27f000003a387fae */ /* 0x0003e800081a104c */
[----:B------:R-:W-:Y:S04]  /*81770*/  STL [R1+0x2610], R67 ;  /* 0x0026104301007387 */ /* 0x000fe80000100800 */
[----:B------:R-:W-:Y:S01]  /*81780*/  STL [R1+0x261c], R64 ;  /* 0x00261c4001007387 */ /* 0x000fe20000100800 */
[----:B-1----:R-:W-:Y:S01]  /*81790*/  IMAD.MOV.U32 R58, RZ, RZ, R57 ;  /* 0x000000ffff3a7224 */ /* 0x002fe200078e0039 */
[----:B------:R-:W-:-:S05]  /*817a0*/  MOV R59, R60 ;  /* 0x0000003c003b7202 */ /* 0x000fca0000000f00 */
[----:B------:R1:W-:Y:S04]  /*817b0*/  LDGSTS.E [R56+0x27f80], desc[UR76][R58.64], P0 ;  /* 0x27f800003a387fae */ /* 0x0003e800081a104c */
[----:B------:R-:W-:Y:S01]  /*817c0*/  STL [R1+0x2618], R65 ;  /* 0x0026184101007387 */ /* 0x000fe20000100800 */
[----:B------:R-:W-:-:S03]  /*817d0*/  ISETP.GE.AND P0, PT, R140, UR10, PT ;  /* 0x0000000a8c007c0c */ /* 0x000fc6000bf06270 */
[----:B------:R-:W-:Y:S04]  /*817e0*/  STL [R1+0x2624], R61 ;  /* 0x0026243d01007387 */ /* 0x000fe80000100800 */
[----:B------:R-:W-:Y:S04]  /*817f0*/  STL [R1+0x2620], R62 ;  /* 0x0026203e01007387 */ /* 0x000fe80000100800 */
[----:B------:R3:W-:Y:S01]  /*81800*/  STL [R1+0x262c], R57 ;  /* 0x00262c3901007387 */ /* 0x0007e20000100800 */
[----:B-1----:R-:W-:-:S04]  /*81810*/  LOP3.LUT R56, R140, 0x20, RZ, 0xfc, !PT ;  /* 0x000000208c387812 */ /* 0x002fc800078efcff */
[----:B------:R-:W-:Y:S02]  /*81820*/  ISETP.GE.AND P1, PT, R56, UR10, PT ;  /* 0x0000000a38007c0c */ /* 0x000fe4000bf26270 */
[----:B------:R-:W-:Y:S02]  /*81830*/  PLOP3.LUT P2, PT, PT, PT, UP0, 0x80, 0x8 ;  /* 0x000000000008781c */ /* 0x000fe40003f4f008 */
[----:B---3--:R-:W-:Y:S02]  /*81840*/  SEL R57, RZ, 0x4, P0 ;  /* 0x00000004ff397807 */ /* 0x008fe40000000000 */
[----:B------:R-:W-:Y:S02]  /*81850*/  SEL R56, RZ, 0x4, P1 ;  /* 0x00000004ff387807 */ /* 0x000fe40000800000 */
[----:B------:R-:W-:Y:S02]  /*81860*/  SEL R57, R57, RZ, !P2 ;  /* 0x000000ff39397207 */ /* 0x000fe40005000000 */
[----:B------:R-:W-:-:S02]  /*81870*/  SEL R56, R56, RZ, !P2 ;  /* 0x000000ff38387207 */ /* 0x000fc40005000000 */
[-C--:B----4-:R-:W-:Y:S02]  /*81880*/  IADD3 R72, P2, PT, R72, R138.reuse, RZ ;  /* 0x0000008a48487210 */ /* 0x090fe40007f5e0ff */
[----:B--2---:R-:W-:Y:S02]  /*81890*/  IADD3 R70, P3, PT, R70, R138, RZ ;  /* 0x0000008a46467210 */ /* 0x004fe40007f7e0ff */
[----:B------:R-:W-:Y:S01]  /*818a0*/  IADD3.X R73, PT, PT, R73, R3, RZ, P2, !PT ;  /* 0x0000000349497210 */ /* 0x000fe200017fe4ff */
[----:B------:R1:W-:Y:S02]  /*818b0*/  STL [R1+0x2628], R60 ;  /* 0x0026283c01007387 */ /* 0x0003e40000100800 */
[----:B------:R-:W-:Y:S02]  /*818c0*/  IMAD.X R71, R71, 0x1, R3, P3 ;  /* 0x0000000147477824 */ /* 0x000fe400018e0603 */
[----:B------:R-:W-:Y:S04]  /*818d0*/  STL [R1+0x2634], R72 ;  /* 0x0026344801007387 */ /* 0x000fe80000100800 */
[----:B------:R-:W-:Y:S04]  /*818e0*/  STL [R1+0x2630], R73 ;  /* 0x0026304901007387 */ /* 0x000fe80000100800 */
[----:B------:R-:W-:Y:S04]  /*818f0*/  STL [R1+0x263c], R70 ;  /* 0x00263c4601007387 */ /* 0x000fe80000100800 */
[----:B------:R-:W-:Y:S01]  /*81900*/  STL [R1+0x2638], R71 ;  /* 0x0026384701007387 */ /* 0x000fe20000100800 */
[----:B------:R-:W-:-:S02]  /*81910*/  ISETP.NE.U32.AND P0, PT, R56, RZ, PT ;  /* 0x000000ff3800720c */ /* 0x000fc40003f05070 */
[----:B------:R-:W-:Y:S01]  /*81920*/  ISETP.NE.U32.AND P1, PT, R57, RZ, PT ;  /* 0x000000ff3900720c */ /* 0x000fe20003f25070 */
[----:B------:R-:W-:Y:S01]  /*81930*/  VIADD R56, R133, UR9 ;  /* 0x0000000985387c36 */ /* 0x000fe20008000000 */
        /* <DEDUP_REMOVED lines=43> */
[----:B------:R-:W0:Y:S04]  /*81bf0*/  LDGDEPBAR ;  /* 0x00000000000079af */ /* 0x000e280000000000 */
[----:B------:R1:W-:Y:S04]  /*81c00*/  LDGSTS.E [R56], desc[UR76][R58.64], P1 ;  /* 0x000000003a387fae */ /* 0x0003e800089a104c */
[----:B-1----:R-:W4:Y:S04]  /*81c10*/  LDL.LU R4, [R1+0x27b0] ;  /* 0x0027b00001047983 */ /* 0x002f280000300800 */
[----:B------:R-:W4:Y:S04]  /*81c20*/  LDL.LU R9, [R1+0x27b8] ;  /* 0x0027b80001097983 */ /* 0x000f280000300800 */
[----:B------:R-:W4:Y:S01]  /*81c30*/  LDL.LU R5, [R1+0x2834] ;  /* 0x0028340001057983 */ /* 0x000f220000300800 */
[----:B------:R-:W-:Y:S01]  /*81c40*/  IMAD.MOV.U32 R58, RZ, RZ, R70 ;  /* 0x000000ffff3a7224 */ /* 0x000fe200078e0046 */
[----:B------:R-:W-:-:S02]  /*81c50*/  MOV R59, R71 ;  /* 0x00000047003b7202 */ /* 0x000fc40000000f00 */
[----:B------:R-:W4:Y:S04]  /*81c60*/  LDL.LU R12, [R1+0x283c] ;  /* 0x00283c00010c7983 */ /* 0x000f280000300800 */
[----:B------:R1:W-:Y:S01]  /*81c70*/  LDGSTS.E [R56+0x80], desc[UR76][R58.64], P0 ;  /* 0x000800003a387fae */ /* 0x0003e200081a104c */
[----:B---3--:R-:W-:-:S05]  /*81c80*/  IADD3 R68, P2, PT, R68, R138, RZ ;  /* 0x0000008a44447210 */ /* 0x008fca0007f5e0ff */
[--C-:B--2---:R-:W-:Y:S01]  /*81c90*/  IMAD.X R69, R69, 0x1, R3.reuse, P2 ;  /* 0x0000000145457824 */ /* 0x104fe200010e0603 */
[----:B----4-:R-:W-:Y:S01]  /*81ca0*/  IADD3 R66, P3, PT, R66, R138, RZ ;  /* 0x0000008a42427210 */ /* 0x010fe20007f7e0ff */
[----:B------:R-:W-:Y:S04]  /*81cb0*/  STL [R1+0x26b4], R68 ;  /* 0x0026b44401007387 */ /* 0x000fe80000100800 */
[----:B------:R-:W-:Y:S01]  /*81cc0*/  STL [R1+0x26b0], R69 ;  /* 0x0026b04501007387 */ /* 0x000fe20000100800 */
[----:B------:R-:W-:-:S03]  /*81cd0*/  IMAD.X R67, R67, 0x1, R3, P3 ;  /* 0x0000000143437824 */ /* 0x000fc600018e0603 */
[----:B------:R-:W-:Y:S04]  /*81ce0*/  STL [R1+0x26bc], R66 ;  /* 0x0026bc4201007387 */ /* 0x000fe80000100800 */
[----:B------:R-:W2:Y:S04]  /*81cf0*/  LDL.LU R10, [R1+0x2830] ;  /* 0x00283000010a7983 */ /* 0x000ea80000300800 */
[----:B------:R-:W-:Y:S04]  /*81d00*/  STL [R1+0x26b8], R67 ;  /* 0x0026b84301007387 */ /* 0x000fe80000100800 */
[----:B------:R-:W3:Y:S01]  /*81d10*/  LDL.LU R15, [R1+0x2838] ;  /* 0x00283800010f7983 */ /* 0x000ee20000300800 */
[----:B------:R-:W-:-:S02]  /*81d20*/  IADD3 R64, P2, PT, R64, R138, RZ ;  /* 0x0000008a40407210 */ /* 0x000fc40007f5e0ff */
[----:B------:R-:W-:Y:S01]  /*81d30*/  IADD3 R62, P3, PT, R62, R138, RZ ;  /* 0x0000008a3e3e7210 */ /* 0x000fe20007f7e0ff */
[----:B------:R-:W4:Y:S02]  /*81d40*/  LDL.LU R11, [R1+0x28b4] ;  /* 0x0028b400010b7983 */ /* 0x000f240000300800 */
[----:B------:R-:W-:Y:S01]  /*81d50*/  IMAD.X R65, R65, 0x1, R3, P2 ;  /* 0x0000000141417824 */ /* 0x000fe200010e0603 */
[----:B-1----:R-:W-:Y:S01]  /*81d60*/  MOV R58, R68 ;  /* 0x00000044003a7202 */ /* 0x002fe20000000f00 */
[----:B------:R-:W4:Y:S01]  /*81d70*/  LDL.LU R6, [R1+0x28bc] ;  /* 0x0028bc0001067983 */ /* 0x000f220000300800 */
[----:B------:R-:W-:-:S03]  /*81d80*/  IMAD.MOV.U32 R59, RZ, RZ, R69 ;  /* 0x000000ffff3b7224 */ /* 0x000fc600078e0045 */
[----:B------:R-:W-:Y:S01]  /*81d90*/  STL [R1+0x2734], R64 ;  /* 0x0027344001007387 */ /* 0x000fe20000100800 */
[----:B------:R-:W-:-:S03]  /*81da0*/  IMAD.X R63, R63, 0x1, R3, P3 ;  /* 0x000000013f3f7824 */ /* 0x000fc600018e0603 */
[----:B------:R-:W-:Y:S04]  /*81db0*/  STL [R1+0x2730], R65 ;  /* 0x0027304101007387 */ /* 0x000fe80000100800 */
[----:B------:R-:W-:Y:S04]  /*81dc0*/  STL [R1+0x273c], R62 ;  /* 0x00273c3e01007387 */ /* 0x000fe80000100800 */
[----:B------:R-:W4:Y:S04]  /*81dd0*/  LDL.LU R13, [R1+0x28b0] ;  /* 0x0028b000010d7983 */ /* 0x000f280000300800 */
[----:B------:R1:W-:Y:S04]  /*81de0*/  LDGSTS.E [R56+0x800], desc[UR76][R58.64], P1 ;  /* 0x008000003a387fae */ /* 0x0003e800089a104c */
[----:B------:R-:W-:Y:S04]  /*81df0*/  STL [R1+0x2738], R63 ;  /* 0x0027383f01007387 */ /* 0x000fe80000100800 */
[----:B------:R-:W4:Y:S01]  /*81e00*/  LDL.LU R7, [R1+0x28b8] ;  /* 0x0028b80001077983 */ /* 0x000f220000300800 */
[----:B-1----:R-:W-:Y:S01]  /*81e10*/  IMAD.MOV.U32 R58, RZ, RZ, R66 ;  /* 0x000000ffff3a7224 */ /* 0x002fe200078e0042 */
[----:B------:R-:W-:-:S02]  /*81e20*/  MOV R59, R67 ;  /* 0x00000043003b7202 */ /* 0x000fc40000000f00 */
[----:B------:R-:W-:-:S03]  /*81e30*/  IADD3 R61, P2, PT, R61, R138, RZ ;  /* 0x0000008a3d3d7210 */ /* 0x000fc60007f5e0ff */
[----:B------:R1:W-:Y:S01]  /*81e40*/  LDGSTS.E [R56+0x880], desc[UR76][R58.64], P0 ;  /* 0x008800003a387fae */ /* 0x0003e200081a104c */
[----:B------:R-:W-:Y:S02]  /*81e50*/  IADD3 R60, P3, PT, R60, R138, RZ ;  /* 0x0000008a3c3c7210 */ /* 0x000fe40007f7e0ff */
[----:B-1----:R-:W-:Y:S01]  /*81e60*/  MOV R58, R64 ;  /* 0x00000040003a7202 */ /* 0x002fe20000000f00 */
[----:B------:R-:W-:-:S05]  /*81e70*/  IMAD.MOV.U32 R59, RZ, RZ, R65 ;  /* 0x000000ffff3b7224 */ /* 0x000fca00078e0041 */
[----:B------:R1:W-:Y:S04]  /*81e80*/  LDGSTS.E [R56+0x1000], desc[UR76][R58.64], P1 ;  /* 0x010000003a387fae */ /* 0x0003e800089a104c */
[----:B------:R-:W-:Y:S01]  /*81e90*/  STL [R1+0x27b4], R61 ;  /* 0x0027b43d01007387 */ /* 0x000fe20000100800 */
[----:B-1----:R-:W-:Y:S01]  /*81ea0*/  IMAD.MOV.U32 R58, RZ, RZ, R62 ;  /* 0x000000ffff3a7224 */ /* 0x002fe200078e003e */
[----:B------:R-:W-:-:S05]  /*81eb0*/  MOV R59, R63 ;  /* 0x0000003f003b7202 */ /* 0x000fca0000000f00 */
[----:B------:R1:W-:Y:S02]  /*81ec0*/  LDGSTS.E [R56+0x1080], desc[UR76][R58.64], P0 ;  /* 0x010800003a387fae */ /* 0x0003e400081a104c */
[----:B-1----:R-:W-:Y:S01]  /*81ed0*/  MOV R58, R61 ;  /* 0x0000003d003a7202 */ /* 0x002fe20000000f00 */
[--C-:B------:R-:W-:Y:S02]  /*81ee0*/  IMAD.X R4, R4, 0x1, R3.reuse, P2 ;  /* 0x0000000104047824 */ /* 0x100fe400010e0603 */
[----:B------:R-:W-:-:S03]  /*81ef0*/  IMAD.X R9, R9, 0x1, R3, P3 ;  /* 0x0000000109097824 */ /* 0x000fc600018e0603 */
[----:B------:R1:W-:Y:S01]  /*81f00*/  STL [R1+0x27b0], R4 ;  /* 0x0027b00401007387 */ /* 0x0003e20000100800 */
[----:B------:R-:W-:-:S03]  /*81f10*/  IMAD.MOV.U32 R59, RZ, RZ, R4 ;  /* 0x000000ffff3b7224 */ /* 0x000fc600078e0004 */
[----:B------:R-:W-:Y:S04]  /*81f20*/  STL [R1+0x27bc], R60 ;  /* 0x0027bc3c01007387 */ /* 0x000fe80000100800 */
[----:B------:R-:W4:Y:S04]  /*81f30*/  LDL.LU R8, [R1+0x2934] ;  /* 0x0029340001087983 */ /* 0x000f280000300800 */
[----:B------:R1:W-:Y:S04]  /*81f40*/  STL [R1+0x27b8], R9 ;  /* 0x0027b80901007387 */ /* 0x0003e80000100800 */
[----:B------:R1:W-:Y:S04]  /*81f50*/  LDGSTS.E [R56+0x1800], desc[UR76][R58.64], P1 ;  /* 0x018000003a387fae */ /* 0x0003e800089a104c */
[----:B-1----:R-:W4:Y:S01]  /*81f60*/  LDL.LU R4, [R1+0x293c] ;  /* 0x00293c0001047983 */ /* 0x002f220000300800 */
[----:B------:R-:W-:-:S02]  /*81f70*/  IADD3 R5, P2, PT, R5, R138, RZ ;  /* 0x0000008a05057210 */ /* 0x000fc40007f5e0ff */
[----:B------:R-:W-:Y:S02]  /*81f80*/  MOV R59, R9 ;  /* 0x00000009003b7202 */ /* 0x000fe40000000f00 */
[----:B------:R-:W4:Y:S04]  /*81f90*/  LDL.LU R9, [R1+0x2930] ;  /* 0x0029300001097983 */ /* 0x000f280000300800 */
[----:B------:R-:W4:Y:S01]  /*81fa0*/  LDL.LU R14, [R1+0x2938] ;  /* 0x00293800010e7983 */ /* 0x000f220000300800 */
[----:B------:R-:W-:Y:S01]  /*81fb0*/  IMAD.MOV.U32 R58, RZ, RZ, R60 ;  /* 0x000000ffff3a7224 */ /* 0x000fe200078e003c */
[----:B------:R-:W-:Y:S02]  /*81fc0*/  IADD3 R12, P3, PT, R12, R138, RZ ;  /* 0x0000008a0c0c7210 */ /* 0x000fe40007f7e0ff */
[----:B------:R1:W-:Y:S04]  /*81fd0*/  STL [R1+0x2834], R5 ;  /* 0x0028340501007387 */ /* 0x0003e80000100800 */
[----:B------:R1:W-:Y:S02]  /*81fe0*/  LDGSTS.E [R56+0x1880], desc[UR76][R58.64], P0 ;  /* 0x018800003a387fae */ /* 0x0003e400081a104c */
[----:B-1----:R-:W-:Y:S01]  /*81ff0*/  MOV R58, R5 ;  /* 0x00000005003a7202 */ /* 0x002fe20000000f00 */
[----:B--2---:R-:W-:-:S04]  /*82000*/  IMAD.X R10, R10, 0x1, R3, P2 ;  /* 0x000000010a0a7824 */ /* 0x004fc800010e0603 */
[----:B------:R-:W-:Y:S01]  /*82010*/  IMAD.MOV.U32 R59, RZ, RZ, R10 ;  /* 0x000000ffff3b7224 */ /* 0x000fe200078e000a */
[----:B------:R1:W-:Y:S01]  /*82020*/  STL [R1+0x2830], R10 ;  /* 0x0028300a01007387 */ /* 0x0003e20000100800 */
[----:B---3--:R-:W-:-:S03]  /*82030*/  IMAD.X R15, R15, 0x1, R3, P3 ;  /* 0x000000010f0f7824 */ /* 0x008fc600018e0603 */
[----:B------:R-:W-:Y:S04]  /*82040*/  STL [R1+0x283c], R12 ;  /* 0x00283c0c01007387 */ /* 0x000fe80000100800 */
[----:B------:R-:W2:Y:S04]  /*82050*/  LDL.LU R5, [R1+0x29b4] ;  /* 0x0029b40001057983 */ /* 0x000ea80000300800 */
[----:B------:R3:W-:Y:S04]  /*82060*/  STL [R1+0x2838], R15 ;  /* 0x0028380f01007387 */ /* 0x0007e80000100800 */
[----:B------:R3:W-:Y:S04]  /*82070*/  LDGSTS.E [R56+0x2000], desc[UR76][R58.64], P1 ;  /* 0x020000003a387fae */ /* 0x0007e800089a104c */
[----:B-1----:R-:W2:Y:S01]  /*82080*/  LDL.LU R10, [R1+0x29bc] ;  /* 0x0029bc00010a7983 */ /* 0x002ea20000300800 */
[----:B---3--:R-:W-:-:S03]  /*82090*/  MOV R59, R15 ;  /* 0x0000000f003b7202 */ /* 0x008fc60000000f00 */
[----:B------:R-:W3:Y:S01]  /*820a0*/  LDL.LU R15, [R1+0x29b0] ;  /* 0x0029b000010f7983 */ /* 0x000ee20000300800 */
[-C--:B----4-:R-:W-:Y:S01]  /*820b0*/  IADD3 R11, P2, PT, R11, R138.reuse, RZ ;  /* 0x0000008a0b0b7210 */ /* 0x090fe20007f5e0ff */
[----:B------:R-:W-:Y:S02]  /*820c0*/  IMAD.MOV.U32 R58, RZ, RZ, R12 ;  /* 0x000000ffff3a7224 */ /* 0x000fe400078e000c */
[----:B------:R-:W4:Y:S01]  /*820d0*/  LDL.LU R12, [R1+0x29b8] ;  /* 0x0029b800010c7983 */ /* 0x000f220000300800 */
[----:B------:R-:W-:Y:S01]  /*820e0*/  IADD3 R6, P3, PT, R6, R138, RZ ;  /* 0x0000008a06067210 */ /* 0x000fe20007f7e0ff */
[--C-:B------:R-:W-:Y:S02]  /*820f0*/  IMAD.X R13, R13, 0x1, R3.reuse, P2 ;  /* 0x000000010d0d7824 */ /* 0x100fe400010e0603 */
[----:B------:R1:W-:Y:S02]  /*82100*/  STL [R1+0x28b4], R11 ;  /* 0x0028b40b01007387 */ /* 0x0003e40000100800 */
[----:B------:R-:W-:-:S02]  /*82110*/  IMAD.X R7, R7, 0x1, R3, P3 ;  /* 0x0000000107077824 */ /* 0x000fc400018e0603 */
[----:B------:R1:W-:Y:S04]  /*82120*/  LDGSTS.E [R56+0x2080], desc[UR76][R58.64], P0 ;  /* 0x020800003a387fae */ /* 0x0003e800081a104c */
[----:B------:R1:W-:Y:S04]  /*82130*/  STL [R1+0x28b0], R13 ;  /* 0x0028b00d01007387 */ /* 0x0003e80000100800 */
[----:B------:R1:W-:Y:S02]  /*82140*/  STL [R1+0x28bc], R6 ;  /* 0x0028bc0601007387 */ /* 0x0003e40000100800 */
[----:B-1----:R-:W-:-:S02]  /*82150*/  MOV R58, R11 ;  /* 0x0000000b003a7202 */ /* 0x002fc40000000f00 */
[----:B------:R-:W4:Y:S01]  /*82160*/  LDL.LU R11, [R1+0x2a34] ;  /* 0x002a3400010b7983 */ /* 0x000f220000300800 */
[----:B------:R-:W-:-:S03]  /*82170*/  IMAD.MOV.U32 R59, RZ, RZ, R13 ;  /* 0x000000ffff3b7224 */ /* 0x000fc600078e000d */
[----:B------:R1:W-:Y:S04]  /*82180*/  STL [R1+0x28b8], R7 ;  /* 0x0028b80701007387 */ /* 0x0003e80000100800 */
[----:B------:R-:W4:Y:S04]  /*82190*/  LDL.LU R16, [R1+0x2a3c] ;  /* 0x002a3c0001107983 */ /* 0x000f280000300800 */
[----:B------:R-:W4:Y:S04]  /*821a0*/  LDL.LU R13, [R1+0x2a30] ;  /* 0x002a3000010d7983 */ /* 0x000f280000300800 */
[----:B------:R-:W4:Y:S04]  /*821b0*/  LDL.LU R17, [R1+0x2a38] ;  /* 0x002a380001117983 */ /* 0x000f280000300800 */
[----:B------:R1:W-:Y:S02]  /*821c0*/  LDGSTS.E [R56+0x2800], desc[UR76][R58.64], P1 ;  /* 0x028000003a387fae */ /* 0x0003e400089a104c */
[----:B-1----:R-:W-:Y:S01]  /*821d0*/  IMAD.MOV.U32 R58, RZ, RZ, R6 ;  /* 0x000000ffff3a7224 */ /* 0x002fe200078e0006 */
[----:B------:R-:W-:Y:S01]  /*821e0*/  MOV R59, R7 ;  /* 0x00000007003b7202 */ /* 0x000fe20000000f00 */
[----:B------:R-:W4:Y:S04]  /*821f0*/  LDL.LU R6, [R1+0x2ab4] ;  /* 0x002ab40001067983 */ /* 0x000f280000300800 */
[----:B------:R-:W4:Y:S04]  /*82200*/  LDL.LU R7, [R1+0x2abc] ;  /* 0x002abc0001077983 */ /* 0x000f280000300800 */
[----:B------:R1:W-:Y:S01]  /*82210*/  LDGSTS.E [R56+0x2880], desc[UR76][R58.64], P0 ;  /* 0x028800003a387fae */ /* 0x0003e200081a104c */
[----:B------:R-:W-:-:S05]  /*82220*/  IADD3 R8, P2, PT, R8, R138, RZ ;  /* 0x0000008a08087210 */ /* 0x000fca0007f5e0ff */
[----:B------:R1:W-:Y:S02]  /*82230*/  STL [R1+0x2934], R8 ;  /* 0x0029340801007387 */ /* 0x0003e40000100800 */
[----:B-1----:R-:W-:Y:S02]  /*82240*/  MOV R58, R8 ;  /* 0x00000008003a7202 */ /* 0x002fe40000000f00 */
[----:B------:R-:W-:Y:S01]  /*82250*/  IADD3 R4, P3, PT, R4, R138, RZ ;  /* 0x0000008a04047210 */ /* 0x000fe20007f7e0ff */
[----:B------:R-:W-:-:S04]  /*82260*/  IMAD.X R9, R9, 0x1, R3, P2 ;  /* 0x0000000109097824 */ /* 0x000fc800010e0603 */
[----:B------:R-:W-:Y:S01]  /*82270*/  IMAD.X R14, R14, 0x1, R3, P3 ;  /* 0x000000010e0e7824 */ /* 0x000fe200018e0603 */
[----:B------:R1:W-:Y:S04]  /*82280*/  STL [R1+0x2930], R9 ;  /* 0x0029300901007387 */ /* 0x0003e80000100800 */
[----:B------:R1:W-:Y:S04]  /*82290*/  STL [R1+0x293c], R4 ;  /* 0x00293c0401007387 */ /* 0x0003e80000100800 */
[----:B------:R-:W4:Y:S01]  /*822a0*/  LDL.LU R8, [R1+0x2ab0] ;  /* 0x002ab00001087983 */ /* 0x000f220000300800 */
[----:B------:R-:W-:-:S03]  /*822b0*/  IMAD.MOV.U32 R59, RZ, RZ, R9 ;  /* 0x000000ffff3b7224 */ /* 0x000fc600078e0009 */
[----:B------:R1:W-:Y:S04]  /*822c0*/  STL [R1+0x2938], R14 ;  /* 0x0029380e01007387 */ /* 0x0003e80000100800 */
[----:B-1----:R-:W4:Y:S04]  /*822d0*/  LDL.LU R9, [R1+0x2ab8] ;  /* 0x002ab80001097983 */ /* 0x002f280000300800 */
[----:B------:R1:W-:Y:S02]  /*822e0*/  LDGSTS.E [R56+0x3000], desc[UR76][R58.64], P1 ;  /* 0x030000003a387fae */ /* 0x0003e400089a104c */
[----:B-1----:R-:W-:Y:S01]  /*822f0*/  IMAD.MOV.U32 R58, RZ, RZ, R4 ;  /* 0x000000ffff3a7224 */ /* 0x002fe200078e0004 */
[----:B------:R-:W-:Y:S01]  /*82300*/  MOV R59, R14 ;  /* 0x0000000e003b7202 */ /* 0x000fe20000000f00 */
[----:B------:R-:W4:Y:S04]  /*82310*/  LDL.LU R4, [R1+0x2b34] ;  /* 0x002b340001047983 */ /* 0x000f280000300800 */
[----:B------:R-:W4:Y:S04]  /*82320*/  LDL.LU R14, [R1+0x2b3c] ;  /* 0x002b3c00010e7983 */ /* 0x000f280000300800 */
[----:B------:R1:W-:Y:S01]  /*82330*/  LDGSTS.E [R56+0x3080], desc[UR76][R58.64], P0 ;  /* 0x030800003a387fae */ /* 0x0003e200081a104c */
[----:B--2---:R-:W-:-:S05]  /*82340*/  IADD3 R5, P2, PT, R5, R138, RZ ;  /* 0x0000008a05057210 */ /* 0x004fca0007f5e0ff */
[----:B------:R2:W-:Y:S01]  /*82350*/  STL [R1+0x29b4], R5 ;  /* 0x0029b40501007387 */ /* 0x0005e20000100800 */
[----:B-1----:R-:W-:Y:S02]  /*82360*/  MOV R58, R5 ;  /* 0x00000005003a7202 */ /* 0x002fe40000000f00 */
[----:B------:R-:W-:Y:S01]  /*82370*/  IADD3 R10, P3, PT, R10, R138, RZ ;  /* 0x0000008a0a0a7210 */ /* 0x000fe20007f7e0ff */
[----:B---3--:R-:W-:-:S05]  /*82380*/  IMAD.X R15, R15, 0x1, R3, P2 ;  /* 0x000000010f0f7824 */ /* 0x008fca00010e0603 */
[----:B------:R1:W-:Y:S04]  /*82390*/  STL [R1+0x29b0], R15 ;  /* 0x0029b00f01007387 */ /* 0x0003e80000100800 */
[----:B------:R-:W-:Y:S04]  /*823a0*/  STL [R1+0x29bc], R10 ;  /* 0x0029bc0a01007387 */ /* 0x000fe80000100800 */
[----:B--2---:R-:W2:Y:S01]  /*823b0*/  LDL.LU R5, [R1+0x2b30] ;  /* 0x002b300001057983 */ /* 0x004ea20000300800 */
[----:B----4-:R-:W-:Y:S02]  /*823c0*/  IMAD.X R12, R12, 0x1, R3, P3 ;  /* 0x000000010c0c7824 */ /* 0x010fe400018e0603 */
[----:B------:R-:W-:-:S03]  /*823d0*/  IMAD.MOV.U32 R59, RZ, RZ, R15 ;  /* 0x000000ffff3b7224 */ /* 0x000fc600078e000f */
[----:B------:R3:W-:Y:S04]  /*823e0*/  STL [R1+0x29b8], R12 ;  /* 0x0029b80c01007387 */ /* 0x0007e80000100800 */
[----:B-1----:R-:W4:Y:S01]  /*823f0*/  LDL.LU R15, [R1+0x2b38] ;  /* 0x002b3800010f7983 */ /* 0x002f220000300800 */
[----:B------:R-:W-:-:S03]  /*82400*/  IADD3 R11, P2, PT, R11, R138, RZ ;  /* 0x0000008a0b0b7210 */ /* 0x000fc60007f5e0ff */
[----:B------:R1:W-:Y:S01]  /*82410*/  LDGSTS.E [R56+0x3800], desc[UR76][R58.64], P1 ;  /* 0x038000003a387fae */ /* 0x0003e200089a104c */
[----:B------:R-:W-:Y:S01]  /*82420*/  IADD3 R16, P3, PT, R16, R138, RZ ;  /* 0x0000008a10107210 */ /* 0x000fe20007f7e0ff */
[--C-:B------:R-:W-:Y:S01]  /*82430*/  IMAD.X R13, R13, 0x1, R3.reuse, P2 ;  /* 0x000000010d0d7824 */ /* 0x100fe200010e0603 */
[----:B-1----:R-:W-:Y:S01]  /*82440*/  MOV R59, R12 ;  /* 0x0000000c003b7202 */ /* 0x002fe20000000f00 */
[----:B------:R-:W-:Y:S01]  /*82450*/  IMAD.MOV.U32 R58, RZ, RZ, R10 ;  /* 0x000000ffff3a7224 */ /* 0x000fe200078e000a */
[----:B---3--:R-:W3:Y:S04]  /*82460*/  LDL.LU R12, [R1+0x2bb4] ;  /* 0x002bb400010c7983 */ /* 0x008ee80000300800 */
[----:B------:R-:W3:Y:S04]  /*82470*/  LDL.LU R10, [R1+0x2bbc] ;  /* 0x002bbc00010a7983 */ /* 0x000ee80000300800 */
[----:B------:R-:W-:Y:S01]  /*82480*/  STL [R1+0x2a34], R11 ;  /* 0x002a340b01007387 */ /* 0x000fe20000100800 */
[----:B------:R-:W-:-:S03]  /*82490*/  IMAD.X R17, R17, 0x1, R3, P3 ;  /* 0x0000000111117824 */ /* 0x000fc600018e0603 */
[----:B------:R1:W-:Y:S04]  /*824a0*/  LDGSTS.E [R56+0x3880], desc[UR76][R58.64], P0 ;  /* 0x038800003a387fae */ /* 0x0003e800081a104c */
[----:B------:R1:W-:Y:S04]  /*824b0*/  STL [R1+0x2a30], R13 ;  /* 0x002a300d01007387 */ /* 0x0003e80000100800 */
[----:B------:R-:W-:Y:S01]  /*824c0*/  STL [R1+0x2a3c], R16 ;  /* 0x002a3c1001007387 */ /* 0x000fe20000100800 */
[----:B-1----:R-:W-:-:S03]  /*824d0*/  IMAD.MOV.U32 R59, RZ, RZ, R13 ;  /* 0x000000ffff3b7224 */ /* 0x002fc600078e000d */
[----:B------:R-:W3:Y:S01]  /*824e0*/  LDL.LU R13, [R1+0x2bb0] ;  /* 0x002bb000010d7983 */ /* 0x000ee20000300800 */
[----:B------:R-:W-:-:S03]  /*824f0*/  MOV R58, R11 ;  /* 0x0000000b003a7202 */ /* 0x000fc60000000f00 */
[----:B------:R-:W-:Y:S04]  /*82500*/  STL [R1+0x2a38], R17 ;  /* 0x002a381101007387 */ /* 0x000fe80000100800 */
[----:B------:R-:W3:Y:S01]  /*82510*/  LDL.LU R11, [R1+0x2bb8] ;  /* 0x002bb800010b7983 */ /* 0x000ee20000300800 */
[----:B------:R-:W-:-:S03]  /*82520*/  IADD3 R6, P2, PT, R6, R138, RZ ;  /* 0x0000008a06067210 */ /* 0x000fc60007f5e0ff */
[----:B------:R1:W-:Y:S01]  /*82530*/  LDGSTS.E [R56+0x4000], desc[UR76][R58.64], P1 ;  /* 0x040000003a387fae */ /* 0x0003e200089a104c */
[----:B------:R-:W-:-:S03]  /*82540*/  IADD3 R7, P3, PT, R7, R138, RZ ;  /* 0x0000008a07077210 */ /* 0x000fc60007f7e0ff */
[----:B------:R-:W-:Y:S01]  /*82550*/  STL [R1+0x2ab4], R6 ;  /* 0x002ab40601007387 */ /* 0x000fe20000100800 */
[----:B-1----:R-:W-:Y:S01]  /*82560*/  IMAD.MOV.U32 R58, RZ, RZ, R16 ;  /* 0x000000ffff3a7224 */ /* 0x002fe200078e0010 */
[----:B------:R-:W-:-:S05]  /*82570*/  MOV R59, R17 ;  /* 0x00000011003b7202 */ /* 0x000fca0000000f00 */
[----:B------:R1:W-:Y:S02]  /*82580*/  LDGSTS.E [R56+0x4080], desc[UR76][R58.64], P0 ;  /* 0x040800003a387fae */ /* 0x0003e400081a104c */
[----:B-1----:R-:W-:Y:S01]  /*82590*/  MOV R58, R6 ;  /* 0x00000006003a7202 */ /* 0x002fe20000000f00 */
[----:B------:R-:W-:-:S04]  /*825a0*/  IMAD.X R8, R8, 0x1, R3, P2 ;  /* 0x0000000108087824 */ /* 0x000fc800010e0603 */
[----:B------:R-:W-:Y:S01]  /*825b0*/  IMAD.MOV.U32 R59, RZ, RZ, R8 ;  /* 0x000000ffff3b7224 */ /* 0x000fe200078e0008 */
[----:B------:R1:W-:Y:S01]  /*825c0*/  STL [R1+0x2ab0], R8 ;  /* 0x002ab00801007387 */ /* 0x0003e20000100800 */
[----:B------:R-:W-:-:S03]  /*825d0*/  IMAD.X R9, R9, 0x1, R3, P3 ;  /* 0x0000000109097824 */ /* 0x000fc600018e0603 */
[----:B------:R-:W-:Y:S04]  /*825e0*/  STL [R1+0x2abc], R7 ;  /* 0x002abc0701007387 */ /* 0x000fe80000100800 */
[----:B------:R1:W-:Y:S04]  /*825f0*/  LDGSTS.E [R56+0x4800], desc[UR76][R58.64], P1 ;  /* 0x048000003a387fae */ /* 0x0003e800089a104c */
[----:B-1----:R-:W3:Y:S04]  /*82600*/  LDL.LU R8, [R1+0x2c34] ;  /* 0x002c340001087983 */ /* 0x002ee80000300800 */
[----:B------:R1:W-:Y:S04]  /*82610*/  STL [R1+0x2ab8], R9 ;  /* 0x002ab80901007387 */ /* 0x0003e80000100800 */
[----:B------:R-:W3:Y:S01]  /*82620*/  LDL.LU R6, [R1+0x2c3c] ;  /* 0x002c3c0001067983 */ /* 0x000ee20000300800 */
[----:B------:R-:W-:-:S03]  /*82630*/  MOV R59, R9 ;  /* 0x00000009003b7202 */ /* 0x000fc60000000f00 */
[----:B-1----:R-:W3:Y:S01]  /*82640*/  LDL.LU R9, [R1+0x2c30] ;  /* 0x002c300001097983 */ /* 0x002ee20000300800 */
[----:B------:R-:W-:Y:S01]  /*82650*/  IMAD.MOV.U32 R58, RZ, RZ, R7 ;  /* 0x000000ffff3a7224 */ /* 0x000fe200078e0007 */
[-C--:B------:R-:W-:Y:S02]  /*82660*/  IADD3 R4, P2, PT, R4, R138.reuse, RZ ;  /* 0x0000008a04047210 */ /* 0x080fe40007f5e0ff */
[----:B------:R-:W3:Y:S01]  /*82670*/  LDL.LU R7, [R1+0x2c38] ;  /* 0x002c380001077983 */ /* 0x000ee20000300800 */
[----:B------:R-:W-:-:S03]  /*82680*/  IADD3 R14, P3, PT, R14, R138, RZ ;  /* 0x0000008a0e0e7210 */ /* 0x000fc60007f7e0ff */
[----:B------:R-:W-:Y:S04]  /*82690*/  STL [R1+0x2b34], R4 ;  /* 0x002b340401007387 */ /* 0x000fe80000100800 */
[----:B------:R1:W-:Y:S02]  /*826a0*/  LDGSTS.E [R56+0x4880], desc[UR76][R58.64], P0 ;  /* 0x048800003a387fae */ /* 0x0003e400081a104c */
[----:B-1----:R-:W-:Y:S01]  /*826b0*/  MOV R58, R4 ;  /* 0x00000004003a7202 */ /* 0x002fe20000000f00 */
[----:B--2---:R-:W-:-:S04]  /*826c0*/  IMAD.X R5, R5, 0x1, R3, P2 ;  /* 0x0000000105057824 */ /* 0x004fc800010e0603 */
[----:B------:R-:W-:Y:S01]  /*826d0*/  IMAD.MOV.U32 R59, RZ, RZ, R5 ;  /* 0x000000ffff3b7224 */ /* 0x000fe200078e0005 */
[----:B------:R1:W-:Y:S04]  /*826e0*/  STL [R1+0x2b30], R5 ;  /* 0x002b300501007387 */ /* 0x0003e80000100800 */
[----:B------:R-:W-:Y:S01]  /*826f0*/  STL [R1+0x2b3c], R14 ;  /* 0x002b3c0e01007387 */ /* 0x000fe20000100800 */
[----:B----4-:R-:W-:-:S03]  /*82700*/  IMAD.X R15, R15, 0x1, R3, P3 ;  /* 0x000000010f0f7824 */ /* 0x010fc600018e0603 */
[----:B------:R2:W-:Y:S04]  /*82710*/  LDGSTS.E [R56+0x5000], desc[UR76][R58.64], P1 ;  /* 0x050000003a387fae */ /* 0x0005e800089a104c */
[----:B-1----:R-:W4:Y:S04]  /*82720*/  LDL.LU.64 R4, [R1+0x20a8] ;  /* 0x0020a80001047983 */ /* 0x002f280000300a00 */
[----:B------:R1:W-:Y:S04]  /*82730*/  STL [R1+0x2b38], R15 ;  /* 0x002b380f01007387 */ /* 0x0003e80000100800 */
[----:B------:R-:W4:Y:S01]  /*82740*/  LDL.LU.64 R20, [R1+0x20a0] ;  /* 0x0020a00001147983 */ /* 0x000f220000300a00 */
[----:B---3--:R-:W-:-:S03]  /*82750*/  IADD3 R12, P2, PT, R12, R138, RZ ;  /* 0x0000008a0c0c7210 */ /* 0x008fc60007f5e0ff */
[----:B------:R-:W3:Y:S01]  /*82760*/  LDL.LU.64 R18, [R1+0x2028] ;  /* 0x0020280001127983 */ /* 0x000ee20000300a00 */
[----:B------:R-:W-:-:S03]  /*82770*/  IADD3 R10, P3, PT, R10, R138, RZ ;  /* 0x0000008a0a0a7210 */ /* 0x000fc60007f7e0ff */
[----:B------:R-:W3:Y:S04]  /*82780*/  LDL.LU.64 R16, [R1+0x2020] ;  /* 0x0020200001107983 */ /* 0x000ee80000300a00 */
[----:B------:R-:W-:Y:S01]  /*82790*/  STL [R1+0x2bb4], R12 ;  /* 0x002bb40c01007387 */ /* 0x000fe20000100800 */
[----:B--2---:R-:W-:Y:S01]  /*827a0*/  IMAD.MOV.U32 R58, RZ, RZ, R14 ;  /* 0x000000ffff3a7224 */ /* 0x004fe200078e000e */
[----:B------:R-:W-:-:S05]  /*827b0*/  MOV R59, R15 ;  /* 0x0000000f003b7202 */ /* 0x000fca0000000f00 */
[----:B------:R2:W-:Y:S01]  /*827c0*/  LDGSTS.E [R56+0x5080], desc[UR76][R58.64], P0 ;  /* 0x050800003a387fae */ /* 0x0005e200081a104c */
[----:B------:R-:W-:-:S05]  /*827d0*/  IMAD.X R13, R13, 0x1, R3, P2 ;  /* 0x000000010d0d7824 */ /* 0x000fca00010e0603 */
[----:B------:R1:W-:Y:S01]  /*827e0*/  STL [R1+0x2bb0], R13 ;  /* 0x002bb00d01007387 */ /* 0x0003e20000100800 */
[----:B------:R-:W-:-:S03]  /*827f0*/  IMAD.X R11, R11, 0x1, R3, P3 ;  /* 0x000000010b0b7824 */ /* 0x000fc600018e0603 */
[----:B------:R-:W-:Y:S04]  /*82800*/  STL [R1+0x2bbc], R10 ;  /* 0x002bbc0a01007387 */ /* 0x000fe80000100800 */
[----:B------:R-:W3:Y:S04]  /*82810*/  LDL.LU.64 R26, [R1+0x1fa8] ;  /* 0x001fa800011a7983 */ /* 0x000ee80000300a00 */
[----:B------:R2:W-:Y:S04]  /*82820*/  STL [R1+0x2bb8], R11 ;  /* 0x002bb80b01007387 */ /* 0x0005e80000100800 */
[----:B-1----:R-:W3:Y:S01]  /*82830*/  LDL.LU.64 R14, [R1+0x1fa0] ;  /* 0x001fa000010e7983 */ /* 0x002ee20000300a00 */
[----:B--2---:R-:W-:Y:S01]  /*82840*/  MOV R58, R12 ;  /* 0x0000000c003a7202 */ /* 0x004fe20000000f00 */
[----:B------:R-:W-:-:S02]  /*82850*/  IMAD.MOV.U32 R59, RZ, RZ, R13 ;  /* 0x000000ffff3b7224 */ /* 0x000fc400078e000d */
[----:B------:R-:W2:Y:S04]  /*82860*/  LDL.LU.64 R12, [R1+0x1f28] ;  /* 0x001f2800010c7983 */ /* 0x000ea80000300a00 */
[----:B------:R-:W2:Y:S04]  /*82870*/  LDL.LU.64 R24, [R1+0x1f20] ;  /* 0x001f200001187983 */ /* 0x000ea80000300a00 */
[----:B------:R1:W-:Y:S02]  /*82880*/  LDGSTS.E [R56+0x5800], desc[UR76][R58.64], P1 ;  /* 0x058000003a387fae */ /* 0x0003e400089a104c */
[----:B-1----:R-:W-:Y:S01]  /*82890*/  IMAD.MOV.U32 R58, RZ, RZ, R10 ;  /* 0x000000ffff3a7224 */ /* 0x002fe200078e000a */
[----:B------:R-:W-:-:S02]  /*828a0*/  MOV R59, R11 ;  /* 0x0000000b003b7202 */ /* 0x000fc40000000f00 */
[----:B------:R-:W2:Y:S04]  /*828b0*/  LDL.LU.64 R10, [R1+0x1ea8] ;  /* 0x001ea800010a7983 */ /* 0x000ea80000300a00 */
[----:B------:R1:W-:Y:S01]  /*828c0*/  LDGSTS.E [R56+0x5880], desc[UR76][R58.64], P0 ;  /* 0x058800003a387fae */ /* 0x0003e200081a104c */
[----:B------:R-:W-:-:S05]  /*828d0*/  IADD3 R8, P2, PT, R8, R138, RZ ;  /* 0x0000008a08087210 */ /* 0x000fca0007f5e0ff */
[----:B------:R-:W-:Y:S01]  /*828e0*/  STL [R1+0x2c34], R8 ;  /* 0x002c340801007387 */ /* 0x000fe20000100800 */
[----:B------:R-:W-:Y:S01]  /*828f0*/  IADD3 R6, P3, PT, R6, R138, RZ ;  /* 0x0000008a06067210 */ /* 0x000fe20007f7e0ff */
[----:B------:R-:W-:Y:S01]  /*82900*/  IMAD.X R9, R9, 0x1, R3, P2 ;  /* 0x0000000109097824 */ /* 0x000fe200010e0603 */
[----:B-1----:R-:W-:-:S03]  /*82910*/  MOV R58, R8 ;  /* 0x00000008003a7202 */ /* 0x002fc60000000f00 */
[----:B------:R-:W-:Y:S01]  /*82920*/  IMAD.MOV.U32 R59, RZ, RZ, R9 ;  /* 0x000000ffff3b7224 */ /* 0x000fe200078e0009 */
[----:B------:R1:W-:Y:S01]  /*82930*/  STL [R1+0x2c30], R9 ;  /* 0x002c300901007387 */ /* 0x0003e20000100800 */
[----:B------:R-:W-:-:S03]  /*82940*/  IMAD.X R7, R7, 0x1, R3, P3 ;  /* 0x0000000107077824 */ /* 0x000fc600018e0603 */
[----:B------:R-:W-:Y:S04]  /*82950*/  STL [R1+0x2c3c], R6 ;  /* 0x002c3c0601007387 */ /* 0x000fe80000100800 */
[----:B------:R1:W-:Y:S04]  /*82960*/  LDGSTS.E [R56+0x6000], desc[UR76][R58.64], P1 ;  /* 0x060000003a387fae */ /* 0x0003e800089a104c */
[----:B-1----:R-:W2:Y:S04]  /*82970*/  LDL.LU.64 R8, [R1+0x1ea0] ;  /* 0x001ea00001087983 */ /* 0x002ea80000300a00 */
[----:B------:R1:W-:Y:S01]  /*82980*/  STL [R1+0x2c38], R7 ;  /* 0x002c380701007387 */ /* 0x0003e20000100800 */
[----:B------:R-:W-:Y:S01]  /*82990*/  IMAD.MOV.U32 R58, RZ, RZ, R6 ;  /* 0x000000ffff3a7224 */ /* 0x000fe200078e0006 */
[----:B------:R-:W-:-:S02]  /*829a0*/  MOV R59, R7 ;  /* 0x00000007003b7202 */ /* 0x000fc40000000f00 */
[----:B------:R-:W2:Y:S04]  /*829b0*/  LDL.LU.64 R22, [R1+0x1e28] ;  /* 0x001e280001167983 */ /* 0x000ea80000300a00 */
[----:B------:R4:W-:Y:S04]  /*829c0*/  LDGSTS.E [R56+0x6080], desc[UR76][R58.64], P0 ;  /* 0x060800003a387fae */ /* 0x0009e800081a104c */
[----:B-1----:R-:W2:Y:S01]  /*829d0*/  LDL.LU.64 R6, [R1+0x1e20] ;  /* 0x001e200001067983 */ /* 0x002ea20000300a00 */
[----:B----4-:R-:W-:-:S05]  /*829e0*/  IADD3 R58, P2, PT, R4, R138, RZ ;  /* 0x0000008a043a7210 */ /* 0x010fca0007f5e0ff */
[----:B------:R-:W-:Y:S02]  /*829f0*/  IMAD.X R57, R5, 0x1, R3, P2 ;  /* 0x0000000105397824 */ /* 0x000fe400010e0603 */
[----:B------:R-:W4:Y:S01]  /*82a00*/  LDL.LU.64 R4, [R1+0x1da8] ;  /* 0x001da80001047983 */ /* 0x000f220000300a00 */
[----:B------:R-:W-:-:S05]  /*82a10*/  IADD3 R60, P2, PT, R20, R138, RZ ;  /* 0x0000008a143c7210 */ /* 0x000fca0007f5e0ff */
[--C-:B------:R-:W-:Y:S01]  /*82a20*/  IMAD.X R59, R21, 0x1, R3.reuse, P2 ;  /* 0x00000001153b7824 */ /* 0x100fe200010e0603 */
[-C--:B---3--:R-:W-:Y:S01]  /*82a30*/  IADD3 R62, P2, PT, R18, R138.reuse, RZ ;  /* 0x0000008a123e7210 */ /* 0x088fe20007f5e0ff */
[----:B------:R-:W3:Y:S03]  /*82a40*/  LDL.LU.64 R20, [R1+0x1da0] ;  /* 0x001da00001147983 */ /* 0x000ee60000300a00 */
[----:B------:R-:W-:Y:S02]  /*82a50*/  IADD3.X R61, PT, PT, R19, R3, RZ, P2, !PT ;  /* 0x00000003133d7210 */ /* 0x000fe400017fe4ff */
[----:B------:R-:W-:Y:S01]  /*82a60*/  IADD3 R64, P2, PT, R16, R138, RZ ;  /* 0x0000008a10407210 */ /* 0x000fe20007f5e0ff */
[----:B------:R-:W3:Y:S04]  /*82a70*/  LDL.LU.64 R18, [R1+0x1d28] ;  /* 0x001d280001127983 */ /* 0x000ee80000300a00 */
[----:B------:R-:W-:-:S02]  /*82a80*/  IMAD.X R63, R17, 0x1, R3, P2 ;  /* 0x00000001113f7824 */ /* 0x000fc400010e0603 */
[----:B------:R-:W3:Y:S01]  /*82a90*/  LDL.LU.64 R16, [R1+0x1d20] ;  /* 0x001d200001107983 */ /* 0x000ee20000300a00 */
[----:B------:R-:W-:-:S05]  /*82aa0*/  IADD3 R66, P2, PT, R26, R138, RZ ;  /* 0x0000008a1a427210 */ /* 0x000fca0007f5e0ff */
[----:B------:R-:W-:Y:S01]  /*82ab0*/  IMAD.X R65, R27, 0x1, R3, P2 ;  /* 0x000000011b417824 */ /* 0x000fe200010e0603 */
[----:B------:R-:W-:-:S04]  /*82ac0*/  IADD3 R68, P2, PT, R14, R138, RZ ;  /* 0x0000008a0e447210 */ /* 0x000fc80007f5e0ff */
[----:B------:R-:W-:Y:S02]  /*82ad0*/  IADD3.X R67, PT, PT, R15, R3, RZ, P2, !PT ;  /* 0x000000030f437210 */ /* 0x000fe400017fe4ff */
[-C--:B--2---:R-:W-:Y:S01]  /*82ae0*/  IADD3 R70, P2, PT, R12, R138.reuse, RZ ;  /* 0x0000008a0c467210 */ /* 0x084fe20007f5e0ff */
[----:B------:R-:W2:Y:S04]  /*82af0*/  LDL.LU.64 R14, [R1+0x1ca8] ;  /* 0x001ca800010e7983 */ /* 0x000ea80000300a00 */
[--C-:B------:R-:W-:Y:S01]  /*82b00*/  IMAD.X R69, R13, 0x1, R3.reuse, P2 ;  /* 0x000000010d457824 */ /* 0x100fe200010e0603 */
[-C--:B------:R-:W-:Y:S01]  /*82b10*/  IADD3 R72, P2, PT, R24, R138.reuse, RZ ;  /* 0x0000008a18487210 */ /* 0x080fe20007f5e0ff */
[----:B------:R-:W2:Y:S04]  /*82b20*/  LDL.LU.64 R12, [R1+0x1ca0] ;  /* 0x001ca000010c7983 */ /* 0x000ea80000300a00 */
[----:B------:R-:W-:Y:S01]  /*82b30*/  IMAD.X R71, R25, 0x1, R3, P2 ;  /* 0x0000000119477824 */ /* 0x000fe200010e0603 */
[----:B------:R-:W-:-:S04]  /*82b40*/  IADD3 R74, P2, PT, R10, R138, RZ ;  /* 0x0000008a0a4a7210 */ /* 0x000fc80007f5e0ff */
[----:B------:R-:W-:Y:S02]  /*82b50*/  IADD3.X R73, PT, PT, R11, R3, RZ, P2, !PT ;  /* 0x000000030b497210 */ /* 0x000fe400017fe4ff */
[----:B------:R-:W2:Y:S01]  /*82b60*/  LDL.LU.64 R10, [R1+0x1c28] ;  /* 0x001c2800010a7983 */ /* 0x000ea20000300a00 */
[----:B------:R-:W-:-:S05]  /*82b70*/  IADD3 R76, P2, PT, R8, R138, RZ ;  /* 0x0000008a084c7210 */ /* 0x000fca0007f5e0ff */
[----:B------:R-:W-:Y:S02]  /*82b80*/  IMAD.X R75, R9, 0x1, R3, P2 ;  /* 0x00000001094b7824 */ /* 0x000fe400010e0603 */
[----:B------:R-:W2:Y:S01]  /*82b90*/  LDL.LU.64 R8, [R1+0x1c20] ;  /* 0x001c200001087983 */ /* 0x000ea20000300a00 */
[----:B------:R-:W-:-:S05]  /*82ba0*/  IADD3 R78, P2, PT, R22, R138, RZ ;  /* 0x0000008a164e7210 */ /* 0x000fca0007f5e0ff */
[----:B------:R-:W-:Y:S01]  /*82bb0*/  IMAD.X R77, R23, 0x1, R3, P2 ;  /* 0x00000001174d7824 */ /* 0x000fe200010e0603 */
[----:B------:R-:W-:-:S04]  /*82bc0*/  IADD3 R80, P2, PT, R6, R138, RZ ;  /* 0x0000008a06507210 */ /* 0x000fc80007f5e0ff */
[----:B------:R-:W-:Y:S02]  /*82bd0*/  IADD3.X R79, PT, PT, R7, R3, RZ, P2, !PT ;  /* 0x00000003074f7210 */ /* 0x000fe400017fe4ff */
[----:B------:R-:W2:Y:S01]  /*82be0*/  LDL.LU.64 R6, [R1+0x1ba8] ;  /* 0x001ba80001067983 */ /* 0x000ea20000300a00 */
[----:B----4-:R-:W-:-:S05]  /*82bf0*/  IADD3 R82, P2, PT, R4, R138, RZ ;  /* 0x0000008a04527210 */ /* 0x010fca0007f5e0ff */
[----:B------:R-:W-:Y:S02]  /*82c00*/  IMAD.X R81, R5, 0x1, R3, P2 ;  /* 0x0000000105517824 */ /* 0x000fe400010e0603 */
[----:B------:R-:W4:Y:S04]  /*82c10*/  LDL.LU.64 R4, [R1+0x1ba0] ;  /* 0x001ba00001047983 */ /* 0x000f280000300a00 */
[----:B------:R-:W4:Y:S04]  /*82c20*/  LDL.LU.64 R34, [R1+0x1b28] ;  /* 0x001b280001227983 */ /* 0x000f280000300a00 */
[----:B------:R-:W4:Y:S04]  /*82c30*/  LDL.LU.64 R32, [R1+0x1b20] ;  /* 0x001b200001207983 */ /* 0x000f280000300a00 */
[----:B------:R-:W4:Y:S04]  /*82c40*/  LDL.LU.64 R30, [R1+0x1aa8] ;  /* 0x001aa800011e7983 */ /* 0x000f280000300a00 */
[----:B------:R-:W4:Y:S04]  /*82c50*/  LDL.LU.64 R28, [R1+0x1aa0] ;  /* 0x001aa000011c7983 */ /* 0x000f280000300a00 */
[----:B------:R-:W4:Y:S04]  /*82c60*/  LDL.LU.64 R26, [R1+0x1a28] ;  /* 0x001a2800011a7983 */ /* 0x000f280000300a00 */
[----:B------:R-:W4:Y:S01]  /*82c70*/  LDL.LU.64 R24, [R1+0x1a20] ;  /* 0x001a200001187983 */ /* 0x000f220000300a00 */
[----:B---3--:R-:W-:-:S03]  /*82c80*/  IADD3 R84, P2, PT, R20, R138, RZ ;  /* 0x0000008a14547210 */ /* 0x008fc60007f5e0ff */
[----:B------:R-:W3:Y:S02]  /*82c90*/  LDL.LU.64 R22, [R1+0x19a8] ;  /* 0x0019a80001167983 */ /* 0x000ee40000300a00 */
[--C-:B------:R-:W-:Y:S01]  /*82ca0*/  IMAD.X R83, R21, 0x1, R3.reuse, P2 ;  /* 0x0000000115537824 */ /* 0x100fe200010e0603 */
[-C--:B------:R-:W-:Y:S01]  /*82cb0*/  IADD3 R86, P2, PT, R18, R138.reuse, RZ ;  /* 0x0000008a12567210 */ /* 0x080fe20007f5e0ff */
[----:B------:R-:W3:Y:S03]  /*82cc0*/  LDL.LU.64 R20, [R1+0x19a0] ;  /* 0x0019a00001147983 */ /* 0x000ee60000300a00 */
[----:B------:R-:W-:Y:S02]  /*82cd0*/  IADD3.X R85, PT, PT, R19, R3, RZ, P2, !PT ;  /* 0x0000000313557210 */ /* 0x000fe400017fe4ff */
[----:B------:R-:W-:Y:S01]  /*82ce0*/  IADD3 R88, P2, PT, R16, R138, RZ ;  /* 0x0000008a10587210 */ /* 0x000fe20007f5e0ff */
[----:B------:R-:W3:Y:S04]  /*82cf0*/  LDL.LU.64 R18, [R1+0x1928] ;  /* 0x0019280001127983 */ /* 0x000ee80000300a00 */
[----:B------:R-:W-:-:S02]  /*82d00*/  IMAD.X R87, R17, 0x1, R3, P2 ;  /* 0x0000000111577824 */ /* 0x000fc400010e0603 */
[----:B------:R-:W3:Y:S01]  /*82d10*/  LDL.LU.64 R16, [R1+0x1920] ;  /* 0x0019200001107983 */ /* 0x000ee20000300a00 */
[----:B--2---:R-:W-:-:S05]  /*82d20*/  IADD3 R90, P2, PT, R14, R138, RZ ;  /* 0x0000008a0e5a7210 */ /* 0x004fca0007f5e0ff */
[----:B------:R-:W-:Y:S01]  /*82d30*/  IMAD.X R89, R15, 0x1, R3, P2 ;  /* 0x000000010f597824 */ /* 0x000fe200010e0603 */
[-C--:B------:R-:W-:Y:S01]  /*82d40*/  IADD3 R92, P2, PT, R12, R138.reuse, RZ ;  /* 0x0000008a0c5c7210 */ /* 0x080fe20007f5e0ff */
[----:B------:R-:W2:Y:S03]  /*82d50*/  LDL.LU.64 R14, [R1+0x18b0] ;  /* 0x0018b000010e7983 */ /* 0x000ea60000300a00 */
[----:B------:R-:W-:Y:S02]  /*82d60*/  IADD3.X R91, PT, PT, R13, R3, RZ, P2, !PT ;  /* 0x000000030d5b7210 */ /* 0x000fe400017fe4ff */
[----:B------:R-:W2:Y:S01]  /*82d70*/  LDL.LU.64 R12, [R1+0x18a8] ;  /* 0x0018a800010c7983 */ /* 0x000ea20000300a00 */
[----:B------:R-:W-:-:S05]  /*82d80*/  IADD3 R94, P2, PT, R10, R138, RZ ;  /* 0x0000008a0a5e7210 */ /* 0x000fca0007f5e0ff */
[----:B------:R-:W-:Y:S02]  /*82d90*/  IMAD.X R93, R11, 0x1, R3, P2 ;  /* 0x000000010b5d7824 */ /* 0x000fe400010e0603 */
[----:B------:R-:W2:Y:S01]  /*82da0*/  LDL.LU.64 R10, [R1+0x18a0] ;  /* 0x0018a000010a7983 */ /* 0x000ea20000300a00 */
[----:B------:R-:W-:-:S05]  /*82db0*/  IADD3 R96, P2, PT, R8, R138, RZ ;  /* 0x0000008a08607210 */ /* 0x000fca0007f5e0ff */
[----:B------:R-:W-:Y:S02]  /*82dc0*/  IMAD.X R95, R9, 0x1, R3, P2 ;  /* 0x00000001095f7824 */ /* 0x000fe400010e0603 */
[----:B------:R-:W2:Y:S01]  /*82dd0*/  LDL.LU.64 R8, [R1+0x1898] ;  /* 0x0018980001087983 */ /* 0x000ea20000300a00 */
[----:B------:R-:W-:-:S04]  /*82de0*/  IADD3 R98, P2, PT, R6, R138, RZ ;  /* 0x0000008a06627210 */ /* 0x000fc80007f5e0ff */
[----:B------:R-:W-:Y:S02]  /*82df0*/  IADD3.X R97, PT, PT, R7, R3, RZ, P2, !PT ;  /* 0x0000000307617210 */ /* 0x000fe400017fe4ff */
[----:B------:R-:W2:Y:S01]  /*82e00*/  LDL.LU.64 R6, [R1+0x1890] ;  /* 0x0018900001067983 */ /* 0x000ea20000300a00 */
[----:B----4-:R-:W-:-:S05]  /*82e10*/  IADD3 R100, P2, PT, R4, R138, RZ ;  /* 0x0000008a04647210 */ /* 0x010fca0007f5e0ff */
[----:B------:R-:W-:Y:S02]  /*82e20*/  IMAD.X R99, R5, 0x1, R3, P2 ;  /* 0x0000000105637824 */ /* 0x000fe400010e0603 */
[----:B------:R-:W4:Y:S01]  /*82e30*/  LDL.LU.64 R4, [R1+0x1888] ;  /* 0x0018880001047983 */ /* 0x000f220000300a00 */
[----:B------:R-:W-:-:S05]  /*82e40*/  IADD3 R102, P2, PT, R34, R138, RZ ;  /* 0x0000008a22667210 */ /* 0x000fca0007f5e0ff */
[----:B------:R-:W-:Y:S01]  /*82e50*/  IMAD.X R101, R35, 0x1, R3, P2 ;  /* 0x0000000123657824 */ /* 0x000fe200010e0603 */
[----:B------:R-:W-:-:S04]  /*82e60*/  IADD3 R104, P2, PT, R32, R138, RZ ;  /* 0x0000008a20687210 */ /* 0x000fc80007f5e0ff */
[----:B------:R-:W-:Y:S02]  /*82e70*/  IADD3.X R103, PT, PT, R33, R3, RZ, P2, !PT ;  /* 0x0000000321677210 */ /* 0x000fe400017fe4ff */
[----:B------:R-:W-:-:S05]  /*82e80*/  IADD3 R106, P2, PT, R30, R138, RZ ;  /* 0x0000008a1e6a7210 */ /* 0x000fca0007f5e0ff */
[----:B------:R-:W-:Y:S01]  /*82e90*/  IMAD.X R105, R31, 0x1, R3, P2 ;  /* 0x000000011f697824 */ /* 0x000fe200010e0603 */
[----:B------:R-:W-:-:S05]  /*82ea0*/  IADD3 R108, P2, PT, R28, R138, RZ ;  /* 0x0000008a1c6c7210 */ /* 0x000fca0007f5e0ff */
[----:B------:R-:W-:Y:S01]  /*82eb0*/  IMAD.X R107, R29, 0x1, R3, P2 ;  /* 0x000000011d6b7824 */ /* 0x000fe200010e0603 */
[----:B------:R-:W-:-:S04]  /*82ec0*/  IADD3 R110, P2, PT, R26, R138, RZ ;  /* 0x0000008a1a6e7210 */ /* 0x000fc80007f5e0ff */
[----:B------:R-:W-:Y:S02]  /*82ed0*/  IADD3.X R109, PT, PT, R27, R3, RZ, P2, !PT ;  /* 0x000000031b6d7210 */ /* 0x000fe400017fe4ff */
[----:B------:R-:W-:-:S05]  /*82ee0*/  IADD3 R112, P2, PT, R24, R138, RZ ;  /* 0x0000008a18707210 */ /* 0x000fca0007f5e0ff */
[----:B------:R-:W-:Y:S01]  /*82ef0*/  IMAD.X R111, R25, 0x1, R3, P2 ;  /* 0x00000001196f7824 */ /* 0x000fe200010e0603 */
[----:B---3--:R-:W-:-:S05]  /*82f00*/  IADD3 R114, P2, PT, R22, R138, RZ ;  /* 0x0000008a16727210 */ /* 0x008fca0007f5e0ff */
[----:B------:R-:W-:Y:S01]  /*82f10*/  IMAD.X R113, R23, 0x1, R3, P2 ;  /* 0x0000000117717824 */ /* 0x000fe200010e0603 */
[----:B------:R-:W-:-:S04]  /*82f20*/  IADD3 R116, P2, PT, R20, R138, RZ ;  /* 0x0000008a14747210 */ /* 0x000fc80007f5e0ff */
[----:B------:R-:W-:Y:S02]  /*82f30*/  IADD3.X R115, PT, PT, R21, R3, RZ, P2, !PT ;  /* 0x0000000315737210 */ /* 0x000fe400017fe4ff */
[----:B------:R-:W-:-:S05]  /*82f40*/  IADD3 R118, P2, PT, R18, R138, RZ ;  /* 0x0000008a12767210 */ /* 0x000fca0007f5e0ff */
[----:B------:R-:W-:Y:S01]  /*82f50*/  IMAD.X R117, R19, 0x1, R3, P2 ;  /* 0x0000000113757824 */ /* 0x000fe200010e0603 */
[----:B------:R-:W-:-:S05]  /*82f60*/  IADD3 R120, P2, PT, R16, R138, RZ ;  /* 0x0000008a10787210 */ /* 0x000fca0007f5e0ff */
[----:B------:R-:W-:Y:S01]  /*82f70*/  IMAD.X R119, R17, 0x1, R3, P2 ;  /* 0x0000000111777824 */ /* 0x000fe200010e0603 */
[----:B--2---:R-:W-:-:S04]  /*82f80*/  IADD3 R122, P2, PT, R14, R138, RZ ;  /* 0x0000008a0e7a7210 */ /* 0x004fc80007f5e0ff */
[----:B------:R-:W-:Y:S02]  /*82f90*/  IADD3.X R121, PT, PT, R15, R3, RZ, P2, !PT ;  /* 0x000000030f797210 */ /* 0x000fe400017fe4ff */
[----:B------:R-:W-:-:S05]  /*82fa0*/  IADD3 R124, P2, PT, R12, R138, RZ ;  /* 0x0000008a0c7c7210 */ /* 0x000fca0007f5e0ff */
[----:B------:R-:W-:Y:S01]  /*82fb0*/  IMAD.X R123, R13, 0x1, R3, P2 ;  /* 0x000000010d7b7824 */ /* 0x000fe200010e0603 */
[----:B------:R-:W-:-:S05]  /*82fc0*/  IADD3 R126, P2, PT, R10, R138, RZ ;  /* 0x0000008a0a7e7210 */ /* 0x000fca0007f5e0ff */
[----:B------:R-:W-:Y:S01]  /*82fd0*/  IMAD.X R125, R11, 0x1, R3, P2 ;  /* 0x000000010b7d7824 */ /* 0x000fe200010e0603 */
[----:B------:R-:W-:Y:S01]  /*82fe0*/  MOV R239, R59 ;  /* 0x0000003b00ef7202 */ /* 0x000fe20000000f00 */
[----:B------:R-:W-:Y:S01]  /*82ff0*/  IMAD.MOV.U32 R238, RZ, RZ, R60 ;  /* 0x000000ffffee7224 */ /* 0x000fe200078e003c */
[----:B------:R-:W-:Y:S01]  /*83000*/  MOV R236, R62 ;  /* 0x0000003e00ec7202 */ /* 0x000fe20000000f00 */
[----:B------:R-:W-:Y:S01]  /*83010*/  IMAD.MOV.U32 R237, RZ, RZ, R61 ;  /* 0x000000ffffed7224 */ /* 0x000fe200078e003d */
[----:B------:R-:W-:Y:S01]  /*83020*/  MOV R199, R63 ;  /* 0x0000003f00c77202 */ /* 0x000fe20000000f00 */
[----:B------:R-:W-:Y:S01]  /*83030*/  IMAD.MOV.U32 R198, RZ, RZ, R64 ;  /* 0x000000ffffc67224 */ /* 0x000fe200078e0040 */
[----:B------:R-:W-:Y:S01]  /*83040*/  MOV R152, R68 ;  /* 0x0000004400987202 */ /* 0x000fe20000000f00 */
[----:B------:R-:W-:Y:S02]  /*83050*/  IMAD.MOV.U32 R196, RZ, RZ, R66 ;  /* 0x000000ffffc47224 */ /* 0x000fe400078e0042 */
[----:B------:R-:W-:Y:S01]  /*83060*/  IMAD.MOV.U32 R197, RZ, RZ, R65 ;  /* 0x000000ffffc57224 */ /* 0x000fe200078e0041 */
        /* <DEDUP_REMOVED lines=31> */
[----:B------:R-:W-:Y:S01]  /*83260*/  IMAD.MOV.U32 R11, RZ, RZ, R97 ;  /* 0x000000ffff0b7224 */ /* 0x000fe200078e0061 */
[----:B------:R-:W-:-:S04]  /*83270*/  IADD3 R128, P2, PT, R8, R138, RZ ;  /* 0x0000008a08807210 */ /* 0x000fc80007f5e0ff */
[----:B------:R-:W-:Y:S02]  /*83280*/  IADD3.X R127, PT, PT, R9, R3, RZ, P2, !PT ;  /* 0x00000003097f7210 */ /* 0x000fe400017fe4ff */
[----:B------:R-:W-:-:S05]  /*83290*/  IADD3 R130, P2, PT, R6, R138, RZ ;  /* 0x0000008a06827210 */ /* 0x000fca0007f5e0ff */
[----:B------:R-:W-:Y:S02]  /*832a0*/  IMAD.X R129, R7, 0x1, R3, P2 ;  /* 0x0000000107817824 */ /* 0x000fe400010e0603 */
        /* <DEDUP_REMOVED lines=29> */
[----:B----4-:R-:W-:Y:S02]  /*83480*/  IADD3 R132, P2, PT, R4, R138, RZ ;  /* 0x0000008a04847210 */ /* 0x010fe40007f5e0ff */
[----:B------:R-:W-:-:S03]  /*83490*/  MOV R4, R58 ;  /* 0x0000003a00047202 */ /* 0x000fc60000000f00 */
[----:B------:R-:W-:Y:S02]  /*834a0*/  IMAD.X R131, R5, 0x1, R3, P2 ;  /* 0x0000000105837824 */ /* 0x000fe400010e0603 */
[----:B------:R-:W-:-:S05]  /*834b0*/  IMAD.MOV.U32 R5, RZ, RZ, R57 ;  /* 0x000000ffff057224 */ /* 0x000fca00078e0039 */
        /* <DEDUP_REMOVED lines=21> */
[----:B------:R-:W-:Y:S04]  /*83610*/  LDGSTS.E [R56+0x6800], desc[UR76][R58.64], P1 ;  /* 0x068000003a387fae */ /* 0x000fe800089a104c */
[----:B------:R2:W-:Y:S04]  /*83620*/  STL.64 [R1+0x1c20], R14 ;  /* 0x001c200e01007387 */ /* 0x0005e80000100a00 */
[----:B------:R-:W-:Y:S04]  /*83630*/  LDGSTS.E [R56+0x6880], desc[UR76][R238.64], P0 ;  /* 0x06880000ee387fae */ /* 0x000fe800081a104c */
[----:B------:R3:W-:Y:S04]  /*83640*/  STL.64 [R1+0x1ba8], R10 ;  /* 0x001ba80a01007387 */ /* 0x0007e80000100a00 */
[----:B------:R-:W-:Y:S01]  /*83650*/  LDGSTS.E [R56+0x7000], desc[UR76][R236.64], P1 ;  /* 0x07000000ec387fae */ /* 0x000fe200089a104c */
[----:B-1----:R-:W-:-:S03]  /*83660*/  MOV R4, R116 ;  /* 0x0000007400047202 */ /* 0x002fc60000000f00 */
[----:B------:R-:W-:Y:S01]  /*83670*/  STL.64 [R1+0x1ba0], R40 ;  /* 0x001ba02801007387 */ /* 0x000fe20000100a00 */
[----:B------:R-:W-:-:S03]  /*83680*/  IMAD.MOV.U32 R5, RZ, RZ, R115 ;  /* 0x000000ffff057224 */ /* 0x000fc600078e0073 */
[----:B------:R-:W-:Y:S04]  /*83690*/  LDGSTS.E [R56+0x7080], desc[UR76][R198.64], P0 ;  /* 0x07080000c6387fae */ /* 0x000fe800081a104c */
[----:B------:R-:W-:Y:S04]  /*836a0*/  STL.64 [R1+0x1b28], R38 ;  /* 0x001b282601007387 */ /* 0x000fe80000100a00 */
        /* <DEDUP_REMOVED lines=11> */
[----:B------:R1:W-:Y:S04]  /*83760*/  STL.64 [R1+0x19a8], R12 ;  /* 0x0019a80c01007387 */ /* 0x0003e80000100a00 */
[----:B------:R-:W-:Y:S01]  /*83770*/  LDGSTS.E [R56+0x9000], desc[UR76][R142.64], P1 ;  /* 0x090000008e387fae */ /* 0x000fe200089a104c */
[----:B------:R-:W-:-:S03]  /*83780*/  IMAD.MOV.U32 R6, RZ, RZ, R132 ;  /* 0x000000ffff067224 */ /* 0x000fc600078e0084 */
[----:B------:R4:W-:Y:S01]  /*83790*/  STL.64 [R1+0x19a0], R4 ;  /* 0x0019a00401007387 */ /* 0x0009e20000100a00 */
[----:B------:R-:W-:-:S03]  /*837a0*/  IMAD.MOV.U32 R7, RZ, RZ, R131 ;  /* 0x000000ffff077224 */ /* 0x000fc600078e0083 */
[----:B------:R-:W-:Y:S04]  /*837b0*/  LDGSTS.E [R56+0x9080], desc[UR76][R134.64], P0 ;  /* 0x0908000086387fae */ /* 0x000fe800081a104c */
[----:B------:R-:W-:Y:S04]  /*837c0*/  STL.64 [R1+0x1928], R26 ;  /* 0x0019281a01007387 */ /* 0x000fe80000100a00 */
[----:B------:R-:W-:Y:S04]  /*837d0*/  LDGSTS.E [R56+0x9800], desc[UR76][R54.64], P1 ;  /* 0x0980000036387fae */ /* 0x000fe800089a104c */
[----:B------:R1:W-:Y:S04]  /*837e0*/  STL.64 [R1+0x1920], R8 ;  /* 0x0019200801007387 */ /* 0x0003e80000100a00 */
        /* <DEDUP_REMOVED lines=12> */
[----:B------:R1:W-:Y:S04]  /*838b0*/  LDGSTS.E [R56+0xb080], desc[UR76][R14.64], P0 ;  /* 0x0b0800000e387fae */ /* 0x0003e800081a104c */
[----:B------:R1:W-:Y:S04]  /*838c0*/  LDGSTS.E [R56+0xb800], desc[UR76][R10.64], P1 ;  /* 0x0b8000000a387fae */ /* 0x0003e800089a104c */
[----:B------:R-:W-:Y:S04]  /*838d0*/  LDGSTS.E [R56+0xb880], desc[UR76][R40.64], P0 ;  /* 0x0b88000028387fae */ /* 0x000fe800081a104c */
[----:B--2---:R-:W2:Y:S04]  /*838e0*/  LDL.LU R14, [R1+0x2644] ;  /* 0x00264400010e7983 */ /* 0x004ea80000300800 */
[----:B---3--:R-:W3:Y:S04]  /*838f0*/  LDL.LU R10, [R1+0x264c] ;  /* 0x00264c00010a7983 */ /* 0x008ee80000300800 */
[----:B------:R-:W3:Y:S04]  /*83900*/  LDL.LU R15, [R1+0x2640] ;  /* 0x00264000010f7983 */ /* 0x000ee80000300800 */
[----:B------:R-:W3:Y:S04]  /*83910*/  LDL.LU R11, [R1+0x2648] ;  /* 0x00264800010b7983 */ /* 0x000ee80000300800 */
        /* <DEDUP_REMOVED lines=9> */
[----:B-1----:R-:W3:Y:S04]  /*839b0*/  LDL.LU R12, [R1+0x26c4] ;  /* 0x0026c400010c7983 */ /* 0x002ee80000300800 */
[----:B----4-:R-:W4:Y:S04]  /*839c0*/  LDL.LU R4, [R1+0x26cc] ;  /* 0x0026cc0001047983 */ /* 0x010f280000300800 */
[----:B------:R-:W4:Y:S04]  /*839d0*/  LDL.LU R13, [R1+0x26c0] ;  /* 0x0026c000010d7983 */ /* 0x000f280000300800 */
[----:B------:R-:W-:Y:S04]  /*839e0*/  LDGSTS.E [R56+0xe080], desc[UR76][R8.64], P0 ;  /* 0x0e08000008387fae */ /* 0x000fe800081a104c */
[----:B------:R-:W-:Y:S04]  /*839f0*/  LDGSTS.E [R56+0xe800], desc[UR76][R24.64], P1 ;  /* 0x0e80000018387fae */ /* 0x000fe800089a104c */
[----:B------:R-:W-:Y:S04]  /*83a00*/  LDGSTS.E [R56+0xe880], desc[UR76][R22.64], P0 ;  /* 0x0e88000016387fae */ /* 0x000fe800081a104c */
[----:B------:R-:W4:Y:S04]  /*83a10*/  LDL.LU R8, [R1+0x26c8] ;  /* 0x0026c80001087983 */ /* 0x000f280000300800 */
[----:B------:R-:W-:Y:S04]  /*83a20*/  LDGSTS.E [R56+0xf000], desc[UR76][R20.64], P1 ;  /* 0x0f00000014387fae */ /* 0x000fe800089a104c */
[----:B------:R-:W-:Y:S04]  /*83a30*/  LDGSTS.E [R56+0xf080], desc[UR76][R18.64], P0 ;  /* 0x0f08000012387fae */ /* 0x000fe800081a104c */
[----:B------:R-:W-:Y:S04]  /*83a40*/  LDGSTS.E [R56+0xf800], desc[UR76][R16.64], P1 ;  /* 0x0f80000010387fae */ /* 0x000fe800089a104c */
[----:B------:R1:W-:Y:S04]  /*83a50*/  LDGSTS.E [R56+0xf880], desc[UR76][R6.64], P0 ;  /* 0x0f88000006387fae */ /* 0x0003e800081a104c */
[----:B------:R-:W4:Y:S04]  /*83a60*/  LDL.LU R9, [R1+0x2740] ;  /* 0x0027400001097983 */ /* 0x000f280000300800 */
[----:B------:R-:W4:Y:S04]  /*83a70*/  LDL.LU R6, [R1+0x2744] ;  /* 0x0027440001067983 */ /* 0x000f280000300800 */
[----:B------:R-:W4:Y:S04]  /*83a80*/  LDL.LU R17, [R1+0x2748] ;  /* 0x0027480001117983 */ /* 0x000f280000300800 */
[----:B------:R-:W4:Y:S04]  /*83a90*/  LDL.LU R16, [R1+0x274c] ;  /* 0x00274c0001107983 */ /* 0x000f280000300800 */
[----:B------:R-:W4:Y:S04]  /*83aa0*/  LDL.LU R5, [R1+0x27c4] ;  /* 0x0027c40001057983 */ /* 0x000f280000300800 */
[----:B------:R-:W4:Y:S01]  /*83ab0*/  LDL.LU R7, [R1+0x27cc] ;  /* 0x0027cc0001077983 */ /* 0x000f220000300800 */
[----:B--2---:R-:W-:-:S02]  /*83ac0*/  IADD3 R14, P2, PT, R14, R138, RZ ;  /* 0x0000008a0e0e7210 */ /* 0x004fc40007f5e0ff */
[----:B---3--:R-:W-:Y:S02]  /*83ad0*/  IADD3 R10, P3, PT, R10, R138, RZ ;  /* 0x0000008a0a0a7210 */ /* 0x008fe40007f7e0ff */
[----:B------:R-:W-:Y:S01]  /*83ae0*/  IADD3.X R15, PT, PT, R15, R3, RZ, P2, !PT ;  /* 0x000000030f0f7210 */ /* 0x000fe200017fe4ff */
[----:B------:R2:W-:Y:S01]  /*83af0*/  STL [R1+0x2644], R14 ;  /* 0x0026440e01007387 */ /* 0x0005e20000100800 */
[----:B------:R-:W-:Y:S01]  /*83b00*/  MOV R58, R14 ;  /* 0x0000000e003a7202 */ /* 0x000fe20000000f00 */
[----:B------:R-:W-:Y:S02]  /*83b10*/  IMAD.X R11, R11, 0x1, R3, P3 ;  /* 0x000000010b0b7824 */ /* 0x000fe400018e0603 */
[----:B------:R3:W-:Y:S04]  /*83b20*/  STL [R1+0x2640], R15 ;  /* 0x0026400f01007387 */ /* 0x0007e80000100800 */
[----:B------:R1:W-:Y:S04]  /*83b30*/  STL [R1+0x264c], R10 ;  /* 0x00264c0a01007387 */ /* 0x0003e80000100800 */
[----:B--2---:R-:W2:Y:S01]  /*83b40*/  LDL.LU R14, [R1+0x27c0] ;  /* 0x0027c000010e7983 */ /* 0x004ea20000300800 */
[----:B------:R-:W-:-:S03]  /*83b50*/  IMAD.MOV.U32 R59, RZ, RZ, R15 ;  /* 0x000000ffff3b7224 */ /* 0x000fc600078e000f */
[----:B------:R1:W-:Y:S04]  /*83b60*/  STL [R1+0x2648], R11 ;  /* 0x0026480b01007387 */ /* 0x0003e80000100800 */
[----:B---3--:R-:W3:Y:S01]  /*83b70*/  LDL.LU R15, [R1+0x27c8] ;  /* 0x0027c800010f7983 */ /* 0x008ee20000300800 */
[----:B------:R-:W-:-:S05]  /*83b80*/  LOP3.LUT R57, R133, 0x10, RZ, 0x3c, !PT ;  /* 0x0000001085397812 */ /* 0x000fca00078e3cff */
[----:B-1----:R-:W-:-:S05]  /*83b90*/  VIADD R56, R57, UR9 ;  /* 0x0000000939387c36 */ /* 0x002fca0008000000 */
[----:B------:R1:W-:Y:S01]  /*83ba0*/  LDGSTS.E [R56+0x100], desc[UR76][R58.64], P1 ;  /* 0x001000003a387fae */ /* 0x0003e200089a104c */
[-C--:B------:R-:W-:Y:S01]  /*83bb0*/  IADD3 R12, P2, PT, R12, R138.reuse, RZ ;  /* 0x0000008a0c0c7210 */ /* 0x080fe20007f5e0ff */
[----:B-1----:R-:W-:Y:S01]  /*83bc0*/  IMAD.MOV.U32 R58, RZ, RZ, R10 ;  /* 0x000000ffff3a7224 */ /* 0x002fe200078e000a */
[----:B------:R-:W-:Y:S01]  /*83bd0*/  MOV R59, R11 ;  /* 0x0000000b003b7202 */ /* 0x000fe20000000f00 */
[----:B------:R-:W3:Y:S01]  /*83be0*/  LDL.LU R10, [R1+0x2844] ;  /* 0x00284400010a7983 */ /* 0x000ee20000300800 */
[----:B----4-:R-:W-:-:S03]  /*83bf0*/  IADD3 R4, P3, PT, R4, R138, RZ ;  /* 0x0000008a04047210 */ /* 0x010fc60007f7e0ff */
[----:B------:R-:W4:Y:S01]  /*83c00*/  LDL.LU R11, [R1+0x284c] ;  /* 0x00284c00010b7983 */ /* 0x000f220000300800 */
[----:B------:R-:W-:-:S03]  /*83c10*/  IMAD.X R13, R13, 0x1, R3, P2 ;  /* 0x000000010d0d7824 */ /* 0x000fc600010e0603 */
[----:B------:R-:W-:Y:S04]  /*83c20*/  STL [R1+0x26c4], R12 ;  /* 0x0026c40c01007387 */ /* 0x000fe80000100800 */
[----:B------:R1:W-:Y:S04]  /*83c30*/  LDGSTS.E [R56+0x180], desc[UR76][R58.64], P0 ;  /* 0x001800003a387fae */ /* 0x0003e800081a104c */
[----:B------:R1:W-:Y:S04]  /*83c40*/  STL [R1+0x26c0], R13 ;  /* 0x0026c00d01007387 */ /* 0x0003e80000100800 */
[----:B------:R-:W-:Y:S01]  /*83c50*/  STL [R1+0x26cc], R4 ;  /* 0x0026cc0401007387 */ /* 0x000fe20000100800 */
[----:B------:R-:W-:-:S02]  /*83c60*/  IMAD.X R8, R8, 0x1, R3, P3 ;  /* 0x0000000108087824 */ /* 0x000fc400018e0603 */
[----:B-1----:R-:W-:Y:S02]  /*83c70*/  IMAD.MOV.U32 R59, RZ, RZ, R13 ;  /* 0x000000ffff3b7224 */ /* 0x002fe400078e000d */
[----:B------:R-:W4:Y:S01]  /*83c80*/  LDL.LU R13, [R1+0x2840] ;  /* 0x00284000010d7983 */ /* 0x000f220000300800 */
[----:B------:R-:W-:-:S03]  /*83c90*/  MOV R58, R12 ;  /* 0x0000000c003a7202 */ /* 0x000fc60000000f00 */
[----:B------:R1:W-:Y:S04]  /*83ca0*/  STL [R1+0x26c8], R8 ;  /* 0x0026c80801007387 */ /* 0x0003e80000100800 */
[----:B------:R-:W4:Y:S04]  /*83cb0*/  LDL.LU R12, [R1+0x2848] ;  /* 0x00284800010c7983 */ /* 0x000f280000300800 */
[----:B------:R1:W-:Y:S01]  /*83cc0*/  LDGSTS.E [R56+0x900], desc[UR76][R58.64], P1 ;  /* 0x009000003a387fae */ /* 0x0003e200089a104c */
[----:B------:R-:W-:Y:S01]  /*83cd0*/  IADD3 R6, P2, PT, R6, R138, RZ ;  /* 0x0000008a06067210 */ /* 0x000fe20007f5e0ff */
[----:B-1----:R-:W-:Y:S01]  /*83ce0*/  IMAD.MOV.U32 R58, RZ, RZ, R4 ;  /* 0x000000ffff3a7224 */ /* 0x002fe200078e0004 */
[----:B------:R-:W-:-:S02]  /*83cf0*/  MOV R59, R8 ;  /* 0x00000008003b7202 */ /* 0x000fc40000000f00 */
[----:B------:R-:W4:Y:S01]  /*83d00*/  LDL.LU R8, [R1+0x28c4] ;  /* 0x0028c40001087983 */ /* 0x000f220000300800 */
[--C-:B------:R-:W-:Y:S01]  /*83d10*/  IMAD.X R9, R9, 0x1, R3.reuse, P2 ;  /* 0x0000000109097824 */ /* 0x100fe200010e0603 */
[----:B------:R-:W-:Y:S02]  /*83d20*/  IADD3 R16, P3, PT, R16, R138, RZ ;  /* 0x0000008a10107210 */ /* 0x000fe40007f7e0ff */
[----:B------:R-:W4:Y:S04]  /*83d30*/  LDL.LU R4, [R1+0x28cc] ;  /* 0x0028cc0001047983 */ /* 0x000f280000300800 */
[----:B------:R-:W-:Y:S01]  /*83d40*/  STL [R1+0x2744], R6 ;  /* 0x0027440601007387 */ /* 0x000fe20000100800 */
[----:B------:R-:W-:-:S03]  /*83d50*/  IMAD.X R17, R17, 0x1, R3, P3 ;  /* 0x0000000111117824 */ /* 0x000fc600018e0603 */
[----:B------:R1:W-:Y:S04]  /*83d60*/  LDGSTS.E [R56+0x980], desc[UR76][R58.64], P0 ;  /* 0x009800003a387fae */ /* 0x0003e800081a104c */
[----:B------:R1:W-:Y:S04]  /*83d70*/  STL [R1+0x2740], R9 ;  /* 0x0027400901007387 */ /* 0x0003e80000100800 */
[----:B------:R-:W-:Y:S01]  /*83d80*/  STL [R1+0x274c], R16 ;  /* 0x00274c1001007387 */ /* 0x000fe20000100800 */
[----:B-1----:R-:W-:-:S03]  /*83d90*/  IMAD.MOV.U32 R59, RZ, RZ, R9 ;  /* 0x000000ffff3b7224 */ /* 0x002fc600078e0009 */
[----:B------:R-:W4:Y:S01]  /*83da0*/  LDL.LU R9, [R1+0x28c0] ;  /* 0x0028c00001097983 */ /* 0x000f220000300800 */
[----:B------:R-:W-:-:S03]  /*83db0*/  MOV R58, R6 ;  /* 0x00000006003a7202 */ /* 0x000fc60000000f00 */
[----:B------:R-:W-:Y:S01]  /*83dc0*/  STL [R1+0x2748], R17 ;  /* 0x0027481101007387 */ /* 0x000fe20000100800 */
[----:B------:R-:W-:-:S03]  /*83dd0*/  IADD3 R5, P2, PT, R5, R138, RZ ;  /* 0x0000008a05057210 */ /* 0x000fc60007f5e0ff */
[----:B------:R-:W4:Y:S01]  /*83de0*/  LDL.LU R6, [R1+0x28c8] ;  /* 0x0028c80001067983 */ /* 0x000f220000300800 */
[----:B------:R-:W-:-:S03]  /*83df0*/  IADD3 R7, P3, PT, R7, R138, RZ ;  /* 0x0000008a07077210 */ /* 0x000fc60007f7e0ff */
[----:B------:R1:W-:Y:S04]  /*83e00*/  LDGSTS.E [R56+0x1100], desc[UR76][R58.64], P1 ;  /* 0x011000003a387fae */ /* 0x0003e800089a104c */
[----:B------:R2:W-:Y:S01]  /*83e10*/  STL [R1+0x27c4], R5 ;  /* 0x0027c40501007387 */ /* 0x0005e20000100800 */
[----:B-1----:R-:W-:Y:S01]  /*83e20*/  IMAD.MOV.U32 R58, RZ, RZ, R16 ;  /* 0x000000ffff3a7224 */ /* 0x002fe200078e0010 */
[----:B------:R-:W-:-:S05]  /*83e30*/  MOV R59, R17 ;  /* 0x00000011003b7202 */ /* 0x000fca0000000f00 */
[----:B------:R1:W-:Y:S02]  /*83e40*/  LDGSTS.E [R56+0x1180], desc[UR76][R58.64], P0 ;  /* 0x011800003a387fae */ /* 0x0003e400081a104c */
[----:B-1----:R-:W-:Y:S01]  /*83e50*/  MOV R58, R5 ;  /* 0x00000005003a7202 */ /* 0x002fe20000000f00 */
[----:B--2---:R-:W-:-:S04]  /*83e60*/  IMAD.X R14, R14, 0x1, R3, P2 ;  /* 0x000000010e0e7824 */ /* 0x004fc800010e0603 */
[----:B------:R-:W-:Y:S01]  /*83e70*/  IMAD.MOV.U32 R59, RZ, RZ, R14 ;  /* 0x000000ffff3b7224 */ /* 0x000fe200078e000e */
[----:B------:R1:W-:Y:S01]  /*83e80*/  STL [R1+0x27c0], R14 ;  /* 0x0027c00e01007387 */ /* 0x0003e20000100800 */
[----:B---3--:R-:W-:-:S03]  /*83e90*/  IMAD.X R15, R15, 0x1, R3, P3 ;  /* 0x000000010f0f7824 */ /* 0x008fc600018e0603 */
[----:B------:R2:W-:Y:S04]  /*83ea0*/  STL [R1+0x27cc], R7 ;  /* 0x0027cc0701007387 */ /* 0x0005e80000100800 */
[----:B------:R-:W3:Y:S04]  /*83eb0*/  LDL.LU R5, [R1+0x2944] ;  /* 0x0029440001057983 */ /* 0x000ee80000300800 */
[----:B------:R2:W-:Y:S04]  /*83ec0*/  STL [R1+0x27c8], R15 ;  /* 0x0027c80f01007387 */ /* 0x0005e80000100800 */
[----:B------:R2:W-:Y:S04]  /*83ed0*/  LDGSTS.E [R56+0x1900], desc[UR76][R58.64], P1 ;  /* 0x019000003a387fae */ /* 0x0005e800089a104c */
[----:B-1----:R-:W3:Y:S01]  /*83ee0*/  LDL.LU R14, [R1+0x294c] ;  /* 0x00294c00010e7983 */ /* 0x002ee20000300800 */
[----:B--2---:R-:W-:-:S03]  /*83ef0*/  IMAD.MOV.U32 R58, RZ, RZ, R7 ;  /* 0x000000ffff3a7224 */ /* 0x004fc600078e0007 */
[----:B------:R-:W2:Y:S04]  /*83f00*/  LDL.LU R7, [R1+0x2940] ;  /* 0x0029400001077983 */ /* 0x000ea80000300800 */
[----:B------:R-:W2:Y:S01]  /*83f10*/  LDL.LU R16, [R1+0x2948] ;  /* 0x0029480001107983 */ /* 0x000ea20000300800 */
[-C--:B------:R-:W-:Y:S02]  /*83f20*/  IADD3 R10, P2, PT, R10, R138.reuse, RZ ;  /* 0x0000008a0a0a7210 */ /* 0x080fe40007f5e0ff */
[----:B----4-:R-:W-:Y:S02]  /*83f30*/  IADD3 R11, P3, PT, R11, R138, RZ ;  /* 0x0000008a0b0b7210 */ /* 0x010fe40007f7e0ff */
[----:B------:R-:W-:Y:S01]  /*83f40*/  MOV R59, R15 ;  /* 0x0000000f003b7202 */ /* 0x000fe20000000f00 */
[----:B------:R1:W-:Y:S04]  /*83f50*/  STL [R1+0x2844], R10 ;  /* 0x0028440a01007387 */ /* 0x0003e80000100800 */
[----:B------:R4:W-:Y:S01]  /*83f60*/  LDGSTS.E [R56+0x1980], desc[UR76][R58.64], P0 ;  /* 0x019800003a387fae */ /* 0x0009e200081a104c */
[----:B------:R-:W-:-:S05]  /*83f70*/  IMAD.X R13, R13, 0x1, R3, P2 ;  /* 0x000000010d0d7824 */ /* 0x000fca00010e0603 */
[----:B------:R-:W-:Y:S01]  /*83f80*/  STL [R1+0x2840], R13 ;  /* 0x0028400d01007387 */ /* 0x000fe20000100800 */
[----:B------:R-:W-:-:S03]  /*83f90*/  IMAD.X R12, R12, 0x1, R3, P3 ;  /* 0x000000010c0c7824 */ /* 0x000fc600018e0603 */
[----:B------:R-:W-:Y:S01]  /*83fa0*/  STL [R1+0x284c], R11 ;  /* 0x00284c0b01007387 */ /* 0x000fe20000100800 */
[----:B----4-:R-:W-:-:S03]  /*83fb0*/  MOV R58, R10 ;  /* 0x0000000a003a7202 */ /* 0x010fc60000000f00 */
[----:B------:R-:W4:Y:S01]  /*83fc0*/  LDL.LU R15, [R1+0x29c4] ;  /* 0x0029c400010f7983 */ /* 0x000f220000300800 */
[----:B------:R-:W-:-:S03]  /*83fd0*/  IMAD.MOV.U32 R59, RZ, RZ, R13 ;  /* 0x000000ffff3b7224 */ /* 0x000fc600078e000d */
[----:B------:R1:W-:Y:S04]  /*83fe0*/  STL [R1+0x2848], R12 ;  /* 0x0028480c01007387 */ /* 0x0003e80000100800 */
[----:B-1----:R-:W4:Y:S04]  /*83ff0*/  LDL.LU R10, [R1+0x29cc] ;  /* 0x0029cc00010a7983 */ /* 0x002f280000300800 */
[----:B------:R-:W4:Y:S01]  /*84000*/  LDL.LU R17, [R1+0x29c0] ;  /* 0x0029c00001117983 */ /* 0x000f220000300800 */
[----:B------:R-:W-:-:S03]  /*84010*/  IADD3 R8, P2, PT, R8, R138, RZ ;  /* 0x0000008a08087210 */ /* 0x000fc60007f5e0ff */
[----:B------:R1:W-:Y:S01]  /*84020*/  LDGSTS.E [R56+0x2100], desc[UR76][R58.64], P1 ;  /* 0x021000003a387fae */ /* 0x0003e200089a104c */
[----:B------:R-:W-:Y:S02]  /*84030*/  IADD3 R4, P3, PT, R4, R138, RZ ;  /* 0x0000008a04047210 */ /* 0x000fe40007f7e0ff */
[----:B-1----:R-:W-:Y:S02]  /*84040*/  MOV R59, R12 ;  /* 0x0000000c003b7202 */ /* 0x002fe40000000f00 */
[----:B------:R-:W4:Y:S01]  /*84050*/  LDL.LU R12, [R1+0x29c8] ;  /* 0x0029c800010c7983 */ /* 0x000f220000300800 */
[----:B------:R-:W-:-:S03]  /*84060*/  IMAD.MOV.U32 R58, RZ, RZ, R11 ;  /* 0x000000ffff3a7224 */ /* 0x000fc600078e000b */
[----:B------:R1:W-:Y:S04]  /*84070*/  STL [R1+0x28c4], R8 ;  /* 0x0028c40801007387 */ /* 0x0003e80000100800 */
[----:B------:R1:W-:Y:S01]  /*84080*/  LDGSTS.E [R56+0x2180], desc[UR76][R58.64], P0 ;  /* 0x021800003a387fae */ /* 0x0003e200081a104c */
[----:B------:R-:W-:-:S05]  /*84090*/  IMAD.X R9, R9, 0x1, R3, P2 ;  /* 0x0000000109097824 */ /* 0x000fca00010e0603 */
[----:B------:R1:W-:Y:S01]  /*840a0*/  STL [R1+0x28c0], R9 ;  /* 0x0028c00901007387 */ /* 0x0003e20000100800 */
[----:B------:R-:W-:-:S03]  /*840b0*/  IMAD.X R6, R6, 0x1, R3, P3 ;  /* 0x0000000106067824 */ /* 0x000fc600018e0603 */
[----:B------:R-:W-:Y:S01]  /*840c0*/  STL [R1+0x28cc], R4 ;  /* 0x0028cc0401007387 */ /* 0x000fe20000100800 */
[----:B-1----:R-:W-:-:S03]  /*840d0*/  MOV R58, R8 ;  /* 0x00000008003a7202 */ /* 0x002fc60000000f00 */
[----:B------:R-:W4:Y:S04]  /*840e0*/  LDL.LU R11, [R1+0x2a44] ;  /* 0x002a4400010b7983 */ /* 0x000f280000300800 */
[----:B------:R1:W-:Y:S04]  /*840f0*/  STL [R1+0x28c8], R6 ;  /* 0x0028c80601007387 */ /* 0x0003e80000100800 */
[----:B------:R-:W4:Y:S04]  /*84100*/  LDL.LU R8, [R1+0x2a4c] ;  /* 0x002a4c0001087983 */ /* 0x000f280000300800 */
[----:B------:R-:W4:Y:S01]  /*84110*/  LDL.LU R13, [R1+0x2a40] ;  /* 0x002a4000010d7983 */ /* 0x000f220000300800 */
[----:B------:R-:W-:-:S03]  /*84120*/  IMAD.MOV.U32 R59, RZ, RZ, R9 ;  /* 0x000000ffff3b7224 */ /* 0x000fc600078e0009 */
[----:B------:R-:W4:Y:S04]  /*84130*/  LDL.LU R9, [R1+0x2a48] ;  /* 0x002a480001097983 */ /* 0x000f280000300800 */
[----:B------:R1:W-:Y:S02]  /*84140*/  LDGSTS.E [R56+0x2900], desc[UR76][R58.64], P1 ;  /* 0x029000003a387fae */ /* 0x0003e400089a104c */
[----:B-1----:R-:W-:Y:S01]  /*84150*/  IMAD.MOV.U32 R58, RZ, RZ, R4 ;  /* 0x000000ffff3a7224 */ /* 0x002fe200078e0004 */
[----:B------:R-:W-:Y:S02]  /*84160*/  MOV R59, R6 ;  /* 0x00000006003b7202 */ /* 0x000fe40000000f00 */
[----:B------:R-:W4:Y:S04]  /*84170*/  LDL.LU R6, [R1+0x2ac4] ;  /* 0x002ac40001067983 */ /* 0x000f280000300800 */
[----:B------:R-:W4:Y:S04]  /*84180*/  LDL.LU R4, [R1+0x2acc] ;  /* 0x002acc0001047983 */ /* 0x000f280000300800 */
[----:B------:R1:W-:Y:S01]  /*84190*/  LDGSTS.E [R56+0x2980], desc[UR76][R58.64], P0 ;  /* 0x029800003a387fae */ /* 0x0003e200081a104c */
[----:B---3--:R-:W-:-:S05]  /*841a0*/  IADD3 R5, P2, PT, R5, R138, RZ ;  /* 0x0000008a05057210 */ /* 0x008fca0007f5e0ff */
[----:B------:R-:W-:Y:S01]  /*841b0*/  STL [R1+0x2944], R5 ;  /* 0x0029440501007387 */ /* 0x000fe20000100800 */
[----:B------:R-:W-:Y:S01]  /*841c0*/  IADD3 R14, P3, PT, R14, R138, RZ ;  /* 0x0000008a0e0e7210 */ /* 0x000fe20007f7e0ff */
[----:B--2---:R-:W-:-:S04]  /*841d0*/  IMAD.X R7, R7, 0x1, R3, P2 ;  /* 0x0000000107077824 */ /* 0x004fc800010e0603 */
[----:B-1----:R-:W-:Y:S01]  /*841e0*/  IMAD.MOV.U32 R59, RZ, RZ, R7 ;  /* 0x000000ffff3b7224 */ /* 0x002fe200078e0007 */
[----:B------:R1:W-:Y:S04]  /*841f0*/  STL [R1+0x2940], R7 ;  /* 0x0029400701007387 */ /* 0x0003e80000100800 */
[----:B------:R-:W-:Y:S04]  /*84200*/  STL [R1+0x294c], R14 ;  /* 0x00294c0e01007387 */ /* 0x000fe80000100800 */
[----:B-1----:R-:W2:Y:S01]  /*84210*/  LDL.LU R7, [R1+0x2ac0] ;  /* 0x002ac00001077983 */ /* 0x002ea20000300800 */
[----:B------:R-:W-:Y:S01]  /*84220*/  IMAD.X R16, R16, 0x1, R3, P3 ;  /* 0x0000000110107824 */ /* 0x000fe200018e0603 */
[----:B------:R-:W-:-:S04]  /*84230*/  MOV R58, R5 ;  /* 0x00000005003a7202 */ /* 0x000fc80000000f00 */
[----:B------:R1:W-:Y:S04]  /*84240*/  STL [R1+0x2948], R16 ;  /* 0x0029481001007387 */ /* 0x0003e80000100800 */
[----:B------:R-:W3:Y:S04]  /*84250*/  LDL.LU R5, [R1+0x2ac8] ;  /* 0x002ac80001057983 */ /* 0x000ee80000300800 */
[----:B------:R1:W-:Y:S01]  /*84260*/  LDGSTS.E [R56+0x3100], desc[UR76][R58.64], P1 ;  /* 0x031000003a387fae */ /* 0x0003e200089a104c */
[----:B----4-:R-:W-:Y:S01]  /*84270*/  IADD3 R15, P2, PT, R15, R138, RZ ;  /* 0x0000008a0f0f7210 */ /* 0x010fe20007f5e0ff */
[----:B-1----:R-:W-:Y:S01]  /*84280*/  IMAD.MOV.U32 R58, RZ, RZ, R14 ;  /* 0x000000ffff3a7224 */ /* 0x002fe200078e000e */
[----:B------:R-:W-:-:S02]  /*84290*/  MOV R59, R16 ;  /* 0x00000010003b7202 */ /* 0x000fc40000000f00 */
[----:B------:R-:W4:Y:S01]  /*842a0*/  LDL.LU R16, [R1+0x2b44] ;  /* 0x002b440001107983 */ /* 0x000f220000300800 */
[----:B------:R-:W-:-:S03]  /*842b0*/  IADD3 R10, P3, PT, R10, R138, RZ ;  /* 0x0000008a0a0a7210 */ /* 0x000fc60007f7e0ff */
[----:B------:R-:W4:Y:S01]  /*842c0*/  LDL.LU R14, [R1+0x2b4c] ;  /* 0x002b4c00010e7983 */ /* 0x000f220000300800 */
[----:B------:R-:W-:-:S03]  /*842d0*/  IMAD.X R17, R17, 0x1, R3, P2 ;  /* 0x0000000111117824 */ /* 0x000fc600010e0603 */
[----:B------:R-:W-:Y:S04]  /*842e0*/  STL [R1+0x29c4], R15 ;  /* 0x0029c40f01007387 */ /* 0x000fe80000100800 */
[----:B------:R1:W-:Y:S04]  /*842f0*/  LDGSTS.E [R56+0x3180], desc[UR76][R58.64], P0 ;  /* 0x031800003a387fae */ /* 0x0003e800081a104c */
[----:B------:R1:W-:Y:S04]  /*84300*/  STL [R1+0x29c0], R17 ;  /* 0x0029c01101007387 */ /* 0x0003e80000100800 */
[----:B------:R-:W-:Y:S01]  /*84310*/  STL [R1+0x29cc], R10 ;  /* 0x0029cc0a01007387 */ /* 0x000fe20000100800 */
[----:B-1----:R-:W-:-:S03]  /*84320*/  IMAD.MOV.U32 R59, RZ, RZ, R17 ;  /* 0x000000ffff3b7224 */ /* 0x002fc600078e0011 */
[----:B------:R-:W4:Y:S01]  /*84330*/  LDL.LU R17, [R1+0x2b40] ;  /* 0x002b400001117983 */ /* 0x000f220000300800 */
[----:B------:R-:W-:Y:S01]  /*84340*/  IMAD.X R12, R12, 0x1, R3, P3 ;  /* 0x000000010c0c7824 */ /* 0x000fe200018e0603 */
[----:B------:R-:W-:-:S04]  /*84350*/  MOV R58, R15 ;  /* 0x0000000f003a7202 */ /* 0x000fc80000000f00 */
[----:B------:R1:W-:Y:S04]  /*84360*/  STL [R1+0x29c8], R12 ;  /* 0x0029c80c01007387 */ /* 0x0003e80000100800 */
[----:B------:R-:W4:Y:S04]  /*84370*/  LDL.LU R15, [R1+0x2b48] ;  /* 0x002b4800010f7983 */ /* 0x000f280000300800 */
[----:B------:R1:W-:Y:S01]  /*84380*/  LDGSTS.E [R56+0x3900], desc[UR76][R58.64], P1 ;  /* 0x039000003a387fae */ /* 0x0003e200089a104c */
[----:B------:R-:W-:Y:S01]  /*84390*/  IADD3 R11, P2, PT, R11, R138, RZ ;  /* 0x0000008a0b0b7210 */ /* 0x000fe20007f5e0ff */
[----:B-1----:R-:W-:Y:S01]  /*843a0*/  IMAD.MOV.U32 R58, RZ, RZ, R10 ;  /* 0x000000ffff3a7224 */ /* 0x002fe200078e000a */
[----:B------:R-:W-:-:S02]  /*843b0*/  MOV R59, R12 ;  /* 0x0000000c003b7202 */ /* 0x000fc40000000f00 */
[----:B------:R-:W4:Y:S01]  /*843c0*/  LDL.LU R12, [R1+0x2bc4] ;  /* 0x002bc400010c7983 */ /* 0x000f220000300800 */
[----:B------:R-:W-:-:S03]  /*843d0*/  IADD3 R8, P3, PT, R8, R138, RZ ;  /* 0x0000008a08087210 */ /* 0x000fc60007f7e0ff */
[----:B------:R-:W4:Y:S01]  /*843e0*/  LDL.LU R10, [R1+0x2bcc] ;  /* 0x002bcc00010a7983 */ /* 0x000f220000300800 */
[----:B------:R-:W-:-:S03]  /*843f0*/  IMAD.X R13, R13, 0x1, R3, P2 ;  /* 0x000000010d0d7824 */ /* 0x000fc600010e0603 */
[----:B------:R-:W-:Y:S01]  /*84400*/  STL [R1+0x2a44], R11 ;  /* 0x002a440b01007387 */ /* 0x000fe20000100800 */
[----:B------:R-:W-:-:S03]  /*84410*/  IMAD.X R9, R9, 0x1, R3, P3 ;  /* 0x0000000109097824 */ /* 0x000fc600018e0603 */
[----:B------:R1:W-:Y:S04]  /*84420*/  LDGSTS.E [R56+0x3980], desc[UR76][R58.64], P0 ;  /* 0x039800003a387fae */ /* 0x0003e800081a104c */
[----:B------:R1:W-:Y:S04]  /*84430*/  STL [R1+0x2a40], R13 ;  /* 0x002a400d01007387 */ /* 0x0003e80000100800 */
[----:B------:R-:W-:Y:S01]  /*84440*/  STL [R1+0x2a4c], R8 ;  /* 0x002a4c0801007387 */ /* 0x000fe20000100800 */
[----:B-1----:R-:W-:-:S03]  /*84450*/  IMAD.MOV.U32 R59, RZ, RZ, R13 ;  /* 0x000000ffff3b7224 */ /* 0x002fc600078e000d */
[----:B------:R-:W4:Y:S01]  /*84460*/  LDL.LU R13, [R1+0x2bc0] ;  /* 0x002bc000010d7983 */ /* 0x000f220000300800 */
[----:B------:R-:W-:Y:S02]  /*84470*/  MOV R58, R11 ;  /* 0x0000000b003a7202 */ /* 0x000fe40000000f00 */
[-C--:B------:R-:W-:Y:S01]  /*84480*/  IADD3 R6, P2, PT, R6, R138.reuse, RZ ;  /* 0x0000008a06067210 */ /* 0x080fe20007f5e0ff */
[----:B------:R1:W-:Y:S04]  /*84490*/  STL [R1+0x2a48], R9 ;  /* 0x002a480901007387 */ /* 0x0003e80000100800 */
[----:B------:R-:W4:Y:S01]  /*844a0*/  LDL.LU R11, [R1+0x2bc8] ;  /* 0x002bc800010b7983 */ /* 0x000f220000300800 */
[----:B------:R-:W-:-:S03]  /*844b0*/  IADD3 R4, P3, PT, R4, R138, RZ ;  /* 0x0000008a04047210 */ /* 0x000fc60007f7e0ff */
[----:B------:R-:W-:Y:S04]  /*844c0*/  STL [R1+0x2ac4], R6 ;  /* 0x002ac40601007387 */ /* 0x000fe80000100800 */
[----:B------:R1:W-:Y:S02]  /*844d0*/  LDGSTS.E [R56+0x4100], desc[UR76][R58.64], P1 ;  /* 0x041000003a387fae */ /* 0x0003e400089a104c */
[----:B-1----:R-:W-:Y:S01]  /*844e0*/  IMAD.MOV.U32 R58, RZ, RZ, R8 ;  /* 0x000000ffff3a7224 */ /* 0x002fe200078e0008 */
[----:B------:R-:W-:-:S05]  /*844f0*/  MOV R59, R9 ;  /* 0x00000009003b7202 */ /* 0x000fca0000000f00 */
[----:B------:R1:W-:Y:S02]  /*84500*/  LDGSTS.E [R56+0x4180], desc[UR76][R58.64], P0 ;  /* 0x041800003a387fae */ /* 0x0003e400081a104c */
[----:B-1----:R-:W-:Y:S01]  /*84510*/  MOV R58, R6 ;  /* 0x00000006003a7202 */ /* 0x002fe20000000f00 */
[----:B--2---:R-:W-:-:S05]  /*84520*/  IMAD.X R7, R7, 0x1, R3, P2 ;  /* 0x0000000107077824 */ /* 0x004fca00010e0603 */
[----:B------:R1:W-:Y:S04]  /*84530*/  STL [R1+0x2ac0], R7 ;  /* 0x002ac00701007387 */ /* 0x0003e80000100800 */
[----:B------:R-:W-:Y:S04]  /*84540*/  STL [R1+0x2acc], R4 ;  /* 0x002acc0401007387 */ /* 0x000fe80000100800 */
[----:B------:R-:W2:Y:S01]  /*84550*/  LDL.LU.64 R8, [R1+0x2118] ;  /* 0x0021180001087983 */ /* 0x000ea20000300a00 */
[----:B---3--:R-:W-:Y:S02]  /*84560*/  IMAD.X R5, R5, 0x1, R3, P3 ;  /* 0x0000000105057824 */ /* 0x008fe400018e0603 */
[----:B------:R-:W-:-:S03]  /*84570*/  IMAD.MOV.U32 R59, RZ, RZ, R7 ;  /* 0x000000ffff3b7224 */ /* 0x000fc600078e0007 */
[----:B------:R3:W-:Y:S04]  /*84580*/  STL [R1+0x2ac8], R5 ;  /* 0x002ac80501007387 */ /* 0x0007e80000100800 */
[----:B-1----:R-:W2:Y:S04]  /*84590*/  LDL.LU.64 R6, [R1+0x2110] ;  /* 0x0021100001067983 */ /* 0x002ea80000300a00 */
[----:B------:R1:W-:Y:S02]  /*845a0*/  LDGSTS.E [R56+0x4900], desc[UR76][R58.64], P1 ;  /* 0x049000003a387fae */ /* 0x0003e400089a104c */
[----:B-1----:R-:W-:Y:S01]  /*845b0*/  IMAD.MOV.U32 R58, RZ, RZ, R4 ;  /* 0x000000ffff3a7224 */ /* 0x002fe200078e0004 */
[----:B------:R-:W-:-:S02]  /*845c0*/  MOV R59, R5 ;  /* 0x00000005003b7202 */ /* 0x000fc40000000f00 */
[----:B---3--:R-:W3:Y:S01]  /*845d0*/  LDL.LU.64 R4, [R1+0x2098] ;  /* 0x0020980001047983 */ /* 0x008ee20000300a00 */
[-C--:B----4-:R-:W-:Y:S02]  /*845e0*/  IADD3 R16, P2, PT, R16, R138.reuse, RZ ;  /* 0x0000008a10107210 */ /* 0x090fe40007f5e0ff */
[----:B------:R-:W-:Y:S01]  /*845f0*/  IADD3 R14, P3, PT, R14, R138, RZ ;  /* 0x0000008a0e0e7210 */ /* 0x000fe20007f7e0ff */
[----:B------:R-:W4:Y:S04]  /*84600*/  LDL.LU.64 R20, [R1+0x2090] ;  /* 0x0020900001147983 */ /* 0x000f280000300a00 */
[----:B------:R-:W-:Y:S04]  /*84610*/  STL [R1+0x2b44], R16 ;  /* 0x002b441001007387 */ /* 0x000fe80000100800 */
[----:B------:R1:W-:Y:S01]  /*84620*/  LDGSTS.E [R56+0x4980], desc[UR76][R58.64], P0 ;  /* 0x049800003a387fae */ /* 0x0003e200081a104c */
[----:B------:R-:W-:-:S05]  /*84630*/  IMAD.X R17, R17, 0x1, R3, P2 ;  /* 0x0000000111117824 */ /* 0x000fca00010e0603 */
[----:B------:R1:W-:Y:S04]  /*84640*/  STL [R1+0x2b40], R17 ;  /* 0x002b401101007387 */ /* 0x0003e80000100800 */
[----:B------:R-:W-:Y:S01]  /*84650*/  STL [R1+0x2b4c], R14 ;  /* 0x002b4c0e01007387 */ /* 0x000fe20000100800 */
[----:B------:R-:W-:-:S03]  /*84660*/  IMAD.X R15, R15, 0x1, R3, P3 ;  /* 0x000000010f0f7824 */ /* 0x000fc600018e0603 */
[----:B------:R-:W4:Y:S01]  /*84670*/  LDL.LU.64 R18, [R1+0x2018] ;  /* 0x0020180001127983 */ /* 0x000f220000300a00 */
[----:B-1----:R-:W-:Y:S01]  /*84680*/  MOV R58, R16 ;  /* 0x00000010003a7202 */ /* 0x002fe20000000f00 */
[----:B------:R-:W-:Y:S02]  /*84690*/  IMAD.MOV.U32 R59, RZ, RZ, R17 ;  /* 0x000000ffff3b7224 */ /* 0x000fe400078e0011 */
[----:B------:R1:W-:Y:S04]  /*846a0*/  STL [R1+0x2b48], R15 ;  /* 0x002b480f01007387 */ /* 0x0003e80000100800 */
[----:B------:R-:W4:Y:S04]  /*846b0*/  LDL.LU.64 R16, [R1+0x2010] ;  /* 0x0020100001107983 */ /* 0x000f280000300a00 */
[----:B------:R-:W4:Y:S01]  /*846c0*/  LDL.LU.64 R26, [R1+0x1f98] ;  /* 0x001f9800011a7983 */ /* 0x000f220000300a00 */
[----:B------:R-:W-:-:S03]  /*846d0*/  IADD3 R12, P2, PT, R12, R138, RZ ;  /* 0x0000008a0c0c7210 */ /* 0x000fc60007f5e0ff */
[----:B------:R1:W-:Y:S01]  /*846e0*/  LDGSTS.E [R56+0x5100], desc[UR76][R58.64], P1 ;  /* 0x051000003a387fae */ /* 0x0003e200089a104c */
[----:B------:R-:W-:Y:S01]  /*846f0*/  IADD3 R10, P3, PT, R10, R138, RZ ;  /* 0x0000008a0a0a7210 */ /* 0x000fe20007f7e0ff */
[----:B-1----:R-:W-:Y:S01]  /*84700*/  IMAD.MOV.U32 R58, RZ, RZ, R14 ;  /* 0x000000ffff3a7224 */ /* 0x002fe200078e000e */
[----:B------:R-:W-:Y:S02]  /*84710*/  MOV R59, R15 ;  /* 0x0000000f003b7202 */ /* 0x000fe40000000f00 */
[----:B------:R-:W4:Y:S04]  /*84720*/  LDL.LU.64 R14, [R1+0x1f90] ;  /* 0x001f9000010e7983 */ /* 0x000f280000300a00 */
[----:B------:R-:W-:Y:S04]  /*84730*/  STL [R1+0x2bc4], R12 ;  /* 0x002bc40c01007387 */ /* 0x000fe80000100800 */
[----:B------:R1:W-:Y:S01]  /*84740*/  LDGSTS.E [R56+0x5180], desc[UR76][R58.64], P0 ;  /* 0x051800003a387fae */ /* 0x0003e200081a104c */
[----:B------:R-:W-:-:S05]  /*84750*/  IMAD.X R13, R13, 0x1, R3, P2 ;  /* 0x000000010d0d7824 */ /* 0x000fca00010e0603 */
[----:B------:R1:W-:Y:S01]  /*84760*/  STL [R1+0x2bc0], R13 ;  /* 0x002bc00d01007387 */ /* 0x0003e20000100800 */
[----:B------:R-:W-:-:S03]  /*84770*/  IMAD.X R11, R11, 0x1, R3, P3 ;  /* 0x000000010b0b7824 */ /* 0x000fc600018e0603 */
[----:B------:R-:W-:Y:S01]  /*84780*/  STL [R1+0x2bcc], R10 ;  /* 0x002bcc0a01007387 */ /* 0x000fe20000100800 */
[----:B-1----:R-:W-:Y:S01]  /*84790*/  MOV R58, R12 ;  /* 0x0000000c003a7202 */ /* 0x002fe20000000f00 */
[----:B------:R-:W-:Y:S02]  /*847a0*/  IMAD.MOV.U32 R59, RZ, RZ, R13 ;  /* 0x000000ffff3b7224 */ /* 0x000fe400078e000d */
[----:B------:R-:W4:Y:S04]  /*847b0*/  LDL.LU.64 R12, [R1+0x1f18] ;  /* 0x001f1800010c7983 */ /* 0x000f280000300a00 */
[----:B------:R1:W-:Y:S04]  /*847c0*/  STL [R1+0x2bc8], R11 ;  /* 0x002bc80b01007387 */ /* 0x0003e80000100800 */
[----:B------:R1:W-:Y:S04]  /*847d0*/  LDGSTS.E [R56+0x5900], desc[UR76][R58.64], P1 ;  /* 0x059000003a387fae */ /* 0x0003e800089a104c */
[----:B------:R-:W4:Y:S01]  /*847e0*/  LDL.LU.64 R24, [R1+0x1f10] ;  /* 0x001f100001187983 */ /* 0x000f220000300a00 */
[----:B-1----:R-:W-:Y:S01]  /*847f0*/  IMAD.MOV.U32 R58, RZ, RZ, R10 ;  /* 0x000000ffff3a7224 */ /* 0x002fe200078e000a */
[----:B------:R-:W-:-:S02]  /*84800*/  MOV R59, R11 ;  /* 0x0000000b003b7202 */ /* 0x000fc40000000f00 */
[----:B------:R-:W4:Y:S04]  /*84810*/  LDL.LU.64 R10, [R1+0x1e98] ;  /* 0x001e9800010a7983 */ /* 0x000f280000300a00 */
[----:B------:R2:W-:Y:S02]  /*84820*/  LDGSTS.E [R56+0x5980], desc[UR76][R58.64], P0 ;  /* 0x059800003a387fae */ /* 0x0005e400081a104c */
[----:B--2---:R-:W-:-:S05]  /*84830*/  IADD3 R58, P2, PT, R8, R138, RZ ;  /* 0x0000008a083a7210 */ /* 0x004fca0007f5e0ff */
[----:B------:R-:W-:Y:S02]  /*84840*/  IMAD.X R57, R9, 0x1, R3, P2 ;  /* 0x0000000109397824 */ /* 0x000fe400010e0603 */
[----:B------:R-:W2:Y:S01]  /*84850*/  LDL.LU.64 R8, [R1+0x1e90] ;  /* 0x001e900001087983 */ /* 0x000ea20000300a00 */
[----:B------:R-:W-:-:S03]  /*84860*/  IADD3 R60, P2, PT, R6, R138, RZ ;  /* 0x0000008a063c7210 */ /* 0x000fc60007f5e0ff */
[----:B------:R-:W2:Y:S02]  /*84870*/  LDL.LU.64 R22, [R1+0x1e18] ;  /* 0x001e180001167983 */ /* 0x000ea40000300a00 */
[----:B------:R-:W-:Y:S02]  /*84880*/  IMAD.X R59, R7, 0x1, R3, P2 ;  /* 0x00000001073b7824 */ /* 0x000fe400010e0603 */
[----:B------:R-:W2:Y:S01]  /*84890*/  LDL.LU.64 R6, [R1+0x1e10] ;  /* 0x001e100001067983 */ /* 0x000ea20000300a00 */
[----:B---3--:R-:W-:-:S04]  /*848a0*/  IADD3 R62, P2, PT, R4, R138, RZ ;  /* 0x0000008a043e7210 */ /* 0x008fc80007f5e0ff */
[----:B------:R-:W-:Y:S02]  /*848b0*/  IADD3.X R61, PT, PT, R5, R3, RZ, P2, !PT ;  /* 0x00000003053d7210 */ /* 0x000fe400017fe4ff */
[----:B------:R-:W3:Y:S01]  /*848c0*/  LDL.LU.64 R4, [R1+0x1858] ;  /* 0x0018580001047983 */ /* 0x000ee20000300a00 */
[----:B----4-:R-:W-:-:S05]  /*848d0*/  IADD3 R64, P2, PT, R20, R138, RZ ;  /* 0x0000008a14407210 */ /* 0x010fca0007f5e0ff */
[----:B------:R-:W-:Y:S02]  /*848e0*/  IMAD.X R63, R21, 0x1, R3, P2 ;  /* 0x00000001153f7824 */ /* 0x000fe400010e0603 */
[----:B------:R-:W4:Y:S01]  /*848f0*/  LDL.LU.64 R20, [R1+0x1d98] ;  /* 0x001d980001147983 */ /* 0x000f220000300a00 */
[----:B------:R-:W-:-:S05]  /*84900*/  IADD3 R66, P2, PT, R18, R138, RZ ;  /* 0x0000008a12427210 */ /* 0x000fca0007f5e0ff */
[----:B------:R-:W-:Y:S02]  /*84910*/  IMAD.X R65, R19, 0x1, R3, P2 ;  /* 0x0000000113417824 */ /* 0x000fe400010e0603 */
[----:B------:R-:W4:Y:S01]  /*84920*/  LDL.LU.64 R18, [R1+0x1d90] ;  /* 0x001d900001127983 */ /* 0x000f220000300a00 */
[----:B------:R-:W-:-:S04]  /*84930*/  IADD3 R68, P2, PT, R16, R138, RZ ;  /* 0x0000008a10447210 */ /* 0x000fc80007f5e0ff */
[----:B------:R-:W-:Y:S02]  /*84940*/  IADD3.X R67, PT, PT, R17, R3, RZ, P2, !PT ;  /* 0x0000000311437210 */ /* 0x000fe400017fe4ff */
[-C--:B------:R-:W-:Y:S01]  /*84950*/  IADD3 R70, P2, PT, R26, R138.reuse, RZ ;  /* 0x0000008a1a467210 */ /* 0x080fe20007f5e0ff */
[----:B------:R-:W4:Y:S04]  /*84960*/  LDL.LU.64 R16, [R1+0x1d18] ;  /* 0x001d180001107983 */ /* 0x000f280000300a00 */
[----:B------:R-:W-:Y:S01]  /*84970*/  IMAD.X R69, R27, 0x1, R3, P2 ;  /* 0x000000011b457824 */ /* 0x000fe200010e0603 */
[----:B------:R-:W-:-:S05]  /*84980*/  IADD3 R72, P2, PT, R14, R138, RZ ;  /* 0x0000008a0e487210 */ /* 0x000fca0007f5e0ff */
[----:B------:R-:W-:Y:S02]  /*84990*/  IMAD.X R71, R15, 0x1, R3, P2 ;  /* 0x000000010f477824 */ /* 0x000fe400010e0603 */
[----:B------:R-:W4:Y:S01]  /*849a0*/  LDL.LU.64 R14, [R1+0x1d10] ;  /* 0x001d1000010e7983 */ /* 0x000f220000300a00 */
[----:B------:R-:W-:-:S04]  /*849b0*/  IADD3 R74, P2, PT, R12, R138, RZ ;  /* 0x0000008a0c4a7210 */ /* 0x000fc80007f5e0ff */
[----:B------:R-:W-:Y:S02]  /*849c0*/  IADD3.X R73, PT, PT, R13, R3, RZ, P2, !PT ;  /* 0x000000030d497210 */ /* 0x000fe400017fe4ff */
[----:B------:R-:W4:Y:S01]  /*849d0*/  LDL.LU.64 R12, [R1+0x1c98] ;  /* 0x001c9800010c7983 */ /* 0x000f220000300a00 */
[----:B------:R-:W-:-:S05]  /*849e0*/  IADD3 R76, P2, PT, R24, R138, RZ ;  /* 0x0000008a184c7210 */ /* 0x000fca0007f5e0ff */
[----:B------:R-:W-:Y:S01]  /*849f0*/  IMAD.X R75, R25, 0x1, R3, P2 ;  /* 0x00000001194b7824 */ /* 0x000fe200010e0603 */
[----:B------:R-:W-:-:S05]  /*84a00*/  IADD3 R78, P2, PT, R10, R138, RZ ;  /* 0x0000008a0a4e7210 */ /* 0x000fca0007f5e0ff */
[----:B------:R-:W-:Y:S02]  /*84a10*/  IMAD.X R77, R11, 0x1, R3, P2 ;  /* 0x000000010b4d7824 */ /* 0x000fe400010e0603 */
[----:B------:R-:W4:Y:S01]  /*84a20*/  LDL.LU.64 R10, [R1+0x1c90] ;  /* 0x001c9000010a7983 */ /* 0x000f220000300a00 */
[----:B--2---:R-:W-:-:S04]  /*84a30*/  IADD3 R80, P2, PT, R8, R138, RZ ;  /* 0x0000008a08507210 */ /* 0x004fc80007f5e0ff */
[----:B------:R-:W-:Y:S02]  /*84a40*/  IADD3.X R79, PT, PT, R9, R3, RZ, P2, !PT ;  /* 0x00000003094f7210 */ /* 0x000fe400017fe4ff */
[-C--:B------:R-:W-:Y:S01]  /*84a50*/  IADD3 R82, P2, PT, R22, R138.reuse, RZ ;  /* 0x0000008a16527210 */ /* 0x080fe20007f5e0ff */
[----:B------:R-:W2:Y:S04]  /*84a60*/  LDL.LU.64 R8, [R1+0x1c18] ;  /* 0x001c180001087983 */ /* 0x000ea80000300a00 */
[----:B------:R-:W-:Y:S01]  /*84a70*/  IMAD.X R81, R23, 0x1, R3, P2 ;  /* 0x0000000117517824 */ /* 0x000fe200010e0603 */
[----:B------:R-:W-:-:S05]  /*84a80*/  IADD3 R84, P2, PT, R6, R138, RZ ;  /* 0x0000008a06547210 */ /* 0x000fca0007f5e0ff */
[----:B------:R-:W-:Y:S02]  /*84a90*/  IMAD.X R83, R7, 0x1, R3, P2 ;  /* 0x0000000107537824 */ /* 0x000fe400010e0603 */
[----:B------:R-:W2:Y:S01]  /*84aa0*/  LDL.LU.64 R6, [R1+0x1c10] ;  /* 0x001c100001067983 */ /* 0x000ea20000300a00 */
[----:B---3--:R-:W-:-:S04]  /*84ab0*/  IADD3 R86, P2, PT, R4, R138, RZ ;  /* 0x0000008a04567210 */ /* 0x008fc80007f5e0ff */
[----:B------:R-:W-:Y:S02]  /*84ac0*/  IADD3.X R85, PT, PT, R5, R3, RZ, P2, !PT ;  /* 0x0000000305557210 */ /* 0x000fe400017fe4ff */
[----:B------:R-:W3:Y:S04]  /*84ad0*/  LDL.LU.64 R4, [R1+0x1b98] ;  /* 0x001b980001047983 */ /* 0x000ee80000300a00 */
[----:B------:R-:W3:Y:S04]  /*84ae0*/  LDL.LU.64 R34, [R1+0x1b90] ;  /* 0x001b900001227983 */ /* 0x000ee80000300a00 */
[----:B------:R-:W3:Y:S04]  /*84af0*/  LDL.LU.64 R32, [R1+0x1b18] ;  /* 0x001b180001207983 */ /* 0x000ee80000300a00 */
[----:B------:R-:W3:Y:S04]  /*84b00*/  LDL.LU.64 R30, [R1+0x1b10] ;  /* 0x001b1000011e7983 */ /* 0x000ee80000300a00 */
[----:B------:R-:W3:Y:S04]  /*84b10*/  LDL.LU.64 R28, [R1+0x1a98] ;  /* 0x001a9800011c7983 */ /* 0x000ee80000300a00 */
[----:B------:R-:W3:Y:S04]  /*84b20*/  LDL.LU.64 R26, [R1+0x1a90] ;  /* 0x001a9000011a7983 */ /* 0x000ee80000300a00 */
[----:B------:R-:W3:Y:S01]  /*84b30*/  LDL.LU.64 R24, [R1+0x1a18] ;  /* 0x001a180001187983 */ /* 0x000ee20000300a00 */
[----:B----4-:R-:W-:-:S03]  /*84b40*/  IADD3 R88, P2, PT, R20, R138, RZ ;  /* 0x0000008a14587210 */ /* 0x010fc60007f5e0ff */
[----:B------:R-:W4:Y:S02]  /*84b50*/  LDL.LU.64 R22, [R1+0x1a10] ;  /* 0x001a100001167983 */ /* 0x000f240000300a00 */
[--C-:B------:R-:W-:Y:S01]  /*84b60*/  IMAD.X R87, R21, 0x1, R3.reuse, P2 ;  /* 0x0000000115577824 */ /* 0x100fe200010e0603 */
[-C--:B------:R-:W-:Y:S01]  /*84b70*/  IADD3 R90, P2, PT, R18, R138.reuse, RZ ;  /* 0x0000008a125a7210 */ /* 0x080fe20007f5e0ff */
[----:B------:R-:W4:Y:S04]  /*84b80*/  LDL.LU.64 R20, [R1+0x1998] ;  /* 0x0019980001147983 */ /* 0x000f280000300a00 */
[----:B------:R-:W-:Y:S01]  /*84b90*/  IMAD.X R89, R19, 0x1, R3, P2 ;  /* 0x0000000113597824 */ /* 0x000fe200010e0603 */
[----:B------:R-:W-:Y:S01]  /*84ba0*/  IADD3 R92, P2, PT, R16, R138, RZ ;  /* 0x0000008a105c7210 */ /* 0x000fe20007f5e0ff */
[----:B------:R-:W4:Y:S03]  /*84bb0*/  LDL.LU.64 R18, [R1+0x1990] ;  /* 0x0019900001127983 */ /* 0x000f260000300a00 */
[----:B------:R-:W-:-:S02]  /*84bc0*/  IADD3.X R91, PT, PT, R17, R3, RZ, P2, !PT ;  /* 0x00000003115b7210 */ /* 0x000fc400017fe4ff */
[----:B------:R-:W4:Y:S01]  /*84bd0*/  LDL.LU.64 R16, [R1+0x1918] ;  /* 0x0019180001107983 */ /* 0x000f220000300a00 */
[----:B------:R-:W-:-:S05]  /*84be0*/  IADD3 R94, P2, PT, R14, R138, RZ ;  /* 0x0000008a0e5e7210 */ /* 0x000fca0007f5e0ff */
[----:B------:R-:W-:Y:S02]  /*84bf0*/  IMAD.X R93, R15, 0x1, R3, P2 ;  /* 0x000000010f5d7824 */ /* 0x000fe400010e0603 */
[----:B------:R-:W4:Y:S01]  /*84c00*/  LDL.LU.64 R14, [R1+0x1910] ;  /* 0x00191000010e7983 */ /* 0x000f220000300a00 */
[----:B------:R-:W-:-:S05]  /*84c10*/  IADD3 R96, P2, PT, R12, R138, RZ ;  /* 0x0000008a0c607210 */ /* 0x000fca0007f5e0ff */
[----:B------:R-:W-:Y:S02]  /*84c20*/  IMAD.X R95, R13, 0x1, R3, P2 ;  /* 0x000000010d5f7824 */ /* 0x000fe400010e0603 */
[----:B------:R-:W4:Y:S01]  /*84c30*/  LDL.LU.64 R12, [R1+0x1880] ;  /* 0x00188000010c7983 */ /* 0x000f220000300a00 */
[----:B------:R-:W-:-:S04]  /*84c40*/  IADD3 R98, P2, PT, R10, R138, RZ ;  /* 0x0000008a0a627210 */ /* 0x000fc80007f5e0ff */
[----:B------:R-:W-:Y:S02]  /*84c50*/  IADD3.X R97, PT, PT, R11, R3, RZ, P2, !PT ;  /* 0x000000030b617210 */ /* 0x000fe400017fe4ff */
[----:B------:R-:W4:Y:S01]  /*84c60*/  LDL.LU.64 R10, [R1+0x1878] ;  /* 0x00187800010a7983 */ /* 0x000f220000300a00 */
[----:B--2---:R-:W-:-:S05]  /*84c70*/  IADD3 R100, P2, PT, R8, R138, RZ ;  /* 0x0000008a08647210 */ /* 0x004fca0007f5e0ff */
[----:B------:R-:W-:Y:S02]  /*84c80*/  IMAD.X R99, R9, 0x1, R3, P2 ;  /* 0x0000000109637824 */ /* 0x000fe400010e0603 */
[----:B------:R-:W2:Y:S01]  /*84c90*/  LDL.LU.64 R8, [R1+0x1870] ;  /* 0x0018700001087983 */ /* 0x000ea20000300a00 */
[----:B------:R-:W-:-:S05]  /*84ca0*/  IADD3 R102, P2, PT, R6, R138, RZ ;  /* 0x0000008a06667210 */ /* 0x000fca0007f5e0ff */
[----:B------:R-:W-:Y:S02]  /*84cb0*/  IMAD.X R101, R7, 0x1, R3, P2 ;  /* 0x0000000107657824 */ /* 0x000fe400010e0603 */
[----:B------:R-:W2:Y:S01]  /*84cc0*/  LDL.LU.64 R6, [R1+0x1868] ;  /* 0x0018680001067983 */ /* 0x000ea20000300a00 */
[----:B---3--:R-:W-:-:S04]  /*84cd0*/  IADD3 R104, P2, PT, R4, R138, RZ ;  /* 0x0000008a04687210 */ /* 0x008fc80007f5e0ff */
[----:B------:R-:W-:Y:S02]  /*84ce0*/  IADD3.X R103, PT, PT, R5, R3, RZ, P2, !PT ;  /* 0x0000000305677210 */ /* 0x000fe400017fe4ff */
[----:B------:R-:W3:Y:S01]  /*84cf0*/  LDL.LU.64 R4, [R1+0x1860] ;  /* 0x0018600001047983 */ /* 0x000ee20000300a00 */
        /* <DEDUP_REMOVED lines=12> */
[----:B----4-:R-:W-:-:S05]  /*84dc0*/  IADD3 R118, P2, PT, R22, R138, RZ ;  /* 0x0000008a16767210 */ /* 0x010fca0007f5e0ff */
        /* <DEDUP_REMOVED lines=75> */
[----:B--2---:R-:W-:-:S05]  /*85280*/  IADD3 R132, P2, PT, R8, R138, RZ ;  /* 0x0000008a08847210 */ /* 0x004fca0007f5e0ff */
[----:B------:R-:W-:Y:S01]  /*85290*/  IMAD.X R131, R9, 0x1, R3, P2 ;  /* 0x0000000109837824 */ /* 0x000fe200010e0603 */
[----:B------:R-:W-:-:S04]  /*852a0*/  IADD3 R134, P2, PT, R6, R138, RZ ;  /* 0x0000008a06867210 */ /* 0x000fc80007f5e0ff */
[----:B------:R-:W-:Y:S01]  /*852b0*/  IADD3.X R133, PT, PT, R7, R3, RZ, P2, !PT ;  /* 0x0000000307857210 */ /* 0x000fe200017fe4ff */
[----:B------:R-:W-:Y:S01]  /*852c0*/  IMAD.MOV.U32 R6, RZ, RZ, R60 ;  /* 0x000000ffff067224 */ /* 0x000fe200078e003c */
[----:B------:R-:W-:Y:S01]  /*852d0*/  MOV R60, R62 ;  /* 0x0000003e003c7202 */ /* 0x000fe20000000f00 */
[----:B------:R-:W-:Y:S01]  /*852e0*/  IMAD.MOV.U32 R7, RZ, RZ, R59 ;  /* 0x000000ffff077224 */ /* 0x000fe200078e003b */
[----:B---3--:R-:W-:Y:S01]  /*852f0*/  IADD3 R136, P2, PT, R4, R138, RZ ;  /* 0x0000008a04887210 */ /* 0x008fe20007f5e0ff */
[----:B------:R-:W-:-:S04]  /*85300*/  IMAD.MOV.U32 R4, RZ, RZ, R58 ;  /* 0x000000ffff047224 */ /* 0x000fc800078e003a */
[----:B------:R-:W-:Y:S01]  /*85310*/  IMAD.X R135, R5, 0x1, R3, P2 ;  /* 0x0000000105877824 */ /* 0x000fe200010e0603 */
[----:B------:R-:W-:Y:S01]  /*85320*/  MOV R5, R57 ;  /* 0x0000003900057202 */ /* 0x000fe20000000f00 */
[----:B------:R-:W-:Y:S02]  /*85330*/  IMAD.MOV.U32 R58, RZ, RZ, R64 ;  /* 0x000000ffff3a7224 */ /* 0x000fe400078e0040 */
[----:B------:R-:W-:Y:S02]  /*85340*/  IMAD.MOV.U32 R59, RZ, RZ, R63 ;  /* 0x000000ffff3b7224 */ /* 0x000fe400078e003f */
[----:B------:R1:W-:Y:S04]  /*85350*/  STL.64 [R1+0x2118], R4 ;  /* 0x0021180401007387 */ /* 0x0003e80000100a00 */
        /* <DEDUP_REMOVED lines=14> */
[----:B------:R-:W-:Y:S01]  /*85440*/  MOV R62, R6 ;  /* 0x00000006003e7202 */ /* 0x000fe20000000f00 */
[----:B------:R-:W-:Y:S02]  /*85450*/  IMAD.MOV.U32 R63, RZ, RZ, R7 ;  /* 0x000000ffff3f7224 */ /* 0x000fe400078e0007 */
        /* <DEDUP_REMOVED lines=8> */
[----:B------:R-:W-:Y:S04]  /*854e0*/  STL.64 [R1+0x1c90], R44 ;  /* 0x001c902c01007387 */ /* 0x000fe80000100a00 */
[----:B------:R-:W-:Y:S04]  /*854f0*/  LDGSTS.E [R56+0x6180], desc[UR76][R62.64], P0 ;  /* 0x061800003e387fae */ /* 0x000fe800081a104c */
[----:B------:R3:W-:Y:S04]  /*85500*/  STL.64 [R1+0x1c18], R14 ;  /* 0x001c180e01007387 */ /* 0x0007e80000100a00 */
[----:B------:R-:W-:Y:S04]  /*85510*/  LDGSTS.E [R56+0x6900], desc[UR76][R60.64], P1 ;  /* 0x069000003c387fae */ /* 0x000fe800089a104c */
[----:B------:R4:W-:Y:S04]  /*85520*/  STL.64 [R1+0x1c10], R10 ;  /* 0x001c100a01007387 */ /* 0x0009e80000100a00 */
[----:B------:R-:W-:Y:S01]  /*85530*/  LDGSTS.E [R56+0x6980], desc[UR76][R58.64], P0 ;  /* 0x069800003a387fae */ /* 0x000fe200081a104c */
[----:B-1----:R-:W-:-:S03]  /*85540*/  IMAD.MOV.U32 R4, RZ, RZ, R120 ;  /* 0x000000ffff047224 */ /* 0x002fc600078e0078 */
[----:B------:R-:W-:Y:S01]  /*85550*/  STL.64 [R1+0x1b98], R42 ;  /* 0x001b982a01007387 */ /* 0x000fe20000100a00 */
[----:B------:R-:W-:-:S03]  /*85560*/  IMAD.MOV.U32 R5, RZ, RZ, R119 ;  /* 0x000000ffff057224 */ /* 0x000fc600078e0077 */
[----:B------:R-:W-:Y:S04]  /*85570*/  LDGSTS.E [R56+0x7100], desc[UR76][R238.64], P1 ;  /* 0x07100000ee387fae */ /* 0x000fe800089a104c */
[----:B------:R-:W-:Y:S04]  /*85580*/  STL.64 [R1+0x1b90], R40 ;  /* 0x001b902801007387 */ /* 0x000fe80000100a00 */
[----:B------:R-:W-:Y:S01]  /*85590*/  LDGSTS.E [R56+0x7180], desc[UR76][R236.64], P0 ;  /* 0x07180000ec387fae */ /* 0x000fe200081a104c */
[----:B------:R-:W-:-:S03]  /*855a0*/  IMAD.MOV.U32 R8, RZ, RZ, R124 ;  /* 0x000000ffff087224 */ /* 0x000fc600078e007c */
[----:B------:R-:W-:Y:S01]  /*855b0*/  STL.64 [R1+0x1b18], R38 ;  /* 0x001b182601007387 */ /* 0x000fe20000100a00 */
[----:B------:R-:W-:-:S03]  /*855c0*/  MOV R9, R123 ;  /* 0x0000007b00097202 */ /* 0x000fc60000000f00 */
[----:B------:R-:W-:Y:S04]  /*855d0*/  LDGSTS.E [R56+0x7900], desc[UR76][R198.64], P1 ;  /* 0x07900000c6387fae */ /* 0x000fe800089a104c */
[----:B------:R-:W-:Y:S04]  /*855e0*/  STL.64 [R1+0x1b10], R36 ;  /* 0x001b102401007387 */ /* 0x000fe80000100a00 */
[----:B------:R-:W-:Y:S04]  /*855f0*/  LDGSTS.E [R56+0x7980], desc[UR76][R196.64], P0 ;  /* 0x07980000c4387fae */ /* 0x000fe800081a104c */
[----:B------:R-:W-:Y:S04]  /*85600*/  STL.64 [R1+0x1a98], R34 ;  /* 0x001a982201007387 */ /* 0x000fe80000100a00 */
[----:B------:R-:W-:Y:S04]  /*85610*/  LDGSTS.E [R56+0x8100], desc[UR76][R152.64], P1 ;  /* 0x0810000098387fae */ /* 0x000fe800089a104c */
[----:B------:R-:W-:Y:S04]  /*85620*/  STL.64 [R1+0x1a90], R32 ;  /* 0x001a902001007387 */ /* 0x000fe80000100a00 */
[----:B------:R-:W-:Y:S01]  /*85630*/  LDGSTS.E [R56+0x8180], desc[UR76][R150.64], P0 ;  /* 0x0818000096387fae */ /* 0x000fe200081a104c */
[----:B------:R-:W-:-:S03]  /*85640*/  IMAD.MOV.U32 R20, RZ, RZ, R132 ;  /* 0x000000ffff147224 */ /* 0x000fc600078e0084 */
[----:B------:R-:W-:Y:S01]  /*85650*/  STL.64 [R1+0x1a18], R30 ;  /* 0x001a181e01007387 */ /* 0x000fe20000100a00 */
[----:B------:R-:W-:-:S03]  /*85660*/  IMAD.MOV.U32 R21, RZ, RZ, R131 ;  /* 0x000000ffff157224 */ /* 0x000fc600078e0083 */
[----:B------:R-:W-:Y:S01]  /*85670*/  LDGSTS.E [R56+0x8900], desc[UR76][R148.64], P1 ;  /* 0x0890000094387fae */ /* 0x000fe200089a104c */
[----:B------:R-:W-:-:S03]  /*85680*/  MOV R16, R134 ;  /* 0x0000008600107202 */ /* 0x000fc60000000f00 */
[----:B------:R1:W-:Y:S01]  /*85690*/  STL.64 [R1+0x1a10], R12 ;  /* 0x001a100c01007387 */ /* 0x0003e20000100a00 */
[----:B------:R-:W-:-:S03]  /*856a0*/  IMAD.MOV.U32 R17, RZ, RZ, R133 ;  /* 0x000000ffff117224 */ /* 0x000fc600078e0085 */
[----:B------:R-:W-:Y:S01]  /*856b0*/  LDGSTS.E [R56+0x8980], desc[UR76][R146.64], P0 ;  /* 0x0898000092387fae */ /* 0x000fe200081a104c */
[----:B--2---:R-:W-:-:S03]  /*856c0*/  IMAD.MOV.U32 R6, RZ, RZ, R136 ;  /* 0x000000ffff067224 */ /* 0x004fc600078e0088 */
[----:B------:R2:W-:Y:S01]  /*856d0*/  STL.64 [R1+0x1998], R4 ;  /* 0x0019980401007387 */ /* 0x0005e20000100a00 */
[----:B------:R-:W-:-:S03]  /*856e0*/  MOV R7, R135 ;  /* 0x0000008700077202 */ /* 0x000fc60000000f00 */
        /* <DEDUP_REMOVED lines=19> */
[----:B---3--:R-:W3:Y:S04]  /*85820*/  LDL.LU R14, [R1+0x2654] ;  /* 0x00265400010e7983 */ /* 0x008ee80000300800 */
[----:B----4-:R-:W4:Y:S04]  /*85830*/  LDL.LU R10, [R1+0x265c] ;  /* 0x00265c00010a7983 */ /* 0x010f280000300800 */
[----:B------:R-:W4:Y:S04]  /*85840*/  LDL.LU R15, [R1+0x2650] ;  /* 0x00265000010f7983 */ /* 0x000f280000300800 */
[----:B------:R-:W4:Y:S04]  /*85850*/  LDL.LU R11, [R1+0x2658] ;  /* 0x00265800010b7983 */ /* 0x000f280000300800 */
        /* <DEDUP_REMOVED lines=9> */
[----:B-1----:R-:W4:Y:S04]  /*858f0*/  LDL.LU R12, [R1+0x26d4] ;  /* 0x0026d400010c7983 */ /* 0x002f280000300800 */
[----:B--2---:R-:W2:Y:S04]  /*85900*/  LDL.LU R4, [R1+0x26dc] ;  /* 0x0026dc0001047983 */ /* 0x004ea80000300800 */
[----:B------:R-:W2:Y:S04]  /*85910*/  LDL.LU R13, [R1+0x26d0] ;  /* 0x0026d000010d7983 */ /* 0x000ea80000300800 */
[----:B------:R-:W-:Y:S04]  /*85920*/  LDGSTS.E [R56+0xe100], desc[UR76][R8.64], P1 ;  /* 0x0e10000008387fae */ /* 0x000fe800089a104c */
[----:B------:R-:W-:Y:S04]  /*85930*/  LDGSTS.E [R56+0xe180], desc[UR76][R26.64], P0 ;  /* 0x0e1800001a387fae */ /* 0x000fe800081a104c */
[----:B------:R-:W-:Y:S04]  /*85940*/  LDGSTS.E [R56+0xe900], desc[UR76][R24.64], P1 ;  /* 0x0e90000018387fae */ /* 0x000fe800089a104c */
[----:B------:R-:W2:Y:S04]  /*85950*/  LDL.LU R8, [R1+0x26d8] ;  /* 0x0026d80001087983 */ /* 0x000ea80000300800 */
[----:B------:R-:W-:Y:S04]  /*85960*/  LDGSTS.E [R56+0xe980], desc[UR76][R22.64], P0 ;  /* 0x0e98000016387fae */ /* 0x000fe800081a104c */
[----:B------:R-:W-:Y:S04]  /*85970*/  LDGSTS.E [R56+0xf100], desc[UR76][R20.64], P1 ;  /* 0x0f10000014387fae */ /* 0x000fe800089a104c */
[----:B------:R-:W-:Y:S04]  /*85980*/  LDGSTS.E [R56+0xf180], desc[UR76][R16.64], P0 ;  /* 0x0f18000010387fae */ /* 0x000fe800081a104c */
[----:B------:R-:W-:Y:S04]  /*85990*/  LDGSTS.E [R56+0xf900], desc[UR76][R6.64], P1 ;  /* 0x0f90000006387fae */ /* 0x000fe800089a104c */
[----:B------:R1:W-:Y:S04]  /*859a0*/  LDGSTS.E [R56+0xf980], desc[UR76][R18.64], P0 ;  /* 0x0f98000012387fae */ /* 0x0003e800081a104c */
[----:B------:R-:W2:Y:S04]  /*859b0*/  LDL.LU R6, [R1+0x2754] ;  /* 0x0027540001067983 */ /* 0x000ea80000300800 */
[----:B------:R-:W2:Y:S04]  /*859c0*/  LDL.LU R16, [R1+0x275c] ;  /* 0x00275c0001107983 */ /* 0x000ea80000300800 */
[----:B------:R-:W2:Y:S04]  /*859d0*/  LDL.LU R9, [R1+0x2750] ;  /* 0x0027500001097983 */ /* 0x000ea80000300800 */
[----:B------:R-:W2:Y:S04]  /*859e0*/  LDL.LU R17, [R1+0x2758] ;  /* 0x0027580001117983 */ /* 0x000ea80000300800 */
[----:B------:R-:W2:Y:S04]  /*859f0*/  LDL.LU R5, [R1+0x27d4] ;  /* 0x0027d40001057983 */ /* 0x000ea80000300800 */
[----:B------:R-:W2:Y:S01]  /*85a00*/  LDL.LU R7, [R1+0x27dc] ;  /* 0x0027dc0001077983 */ /* 0x000ea20000300800 */
[----:B---3--:R-:W-:-:S02]  /*85a10*/  IADD3 R14, P2, PT, R14, R138, RZ ;  /* 0x0000008a0e0e7210 */ /* 0x008fc40007f5e0ff */
[----:B----4-:R-:W-:-:S03]  /*85a20*/  IADD3 R10, P3, PT, R10, R138, RZ ;  /* 0x0000008a0a0a7210 */ /* 0x010fc60007f7e0ff */
[----:B------:R-:W-:Y:S01]  /*85a30*/  IMAD.X R15, R15, 0x1, R3, P2 ;  /* 0x000000010f0f7824 */ /* 0x000fe200010e0603 */
[----:B------:R3:W-:Y:S01]  /*85a40*/  STL [R1+0x2654], R14 ;  /* 0x0026540e01007387 */ /* 0x0007e20000100800 */
[----:B------:R-:W-:Y:S01]  /*85a50*/  IMAD.MOV.U32 R58, RZ, RZ, R14 ;  /* 0x000000ffff3a7224 */ /* 0x000fe200078e000e */
[----:B------:R-:W-:Y:S02]  /*85a60*/  IADD3.X R11, PT, PT, R11, R3, RZ, P3, !PT ;  /* 0x000000030b0b7210 */ /* 0x000fe40001ffe4ff */
[----:B------:R4:W-:Y:S04]  /*85a70*/  STL [R1+0x2650], R15 ;  /* 0x0026500f01007387 */ /* 0x0009e80000100800 */
[----:B------:R1:W-:Y:S04]  /*85a80*/  STL [R1+0x265c], R10 ;  /* 0x00265c0a01007387 */ /* 0x0003e80000100800 */
[----:B---3--:R-:W3:Y:S01]  /*85a90*/  LDL.LU R14, [R1+0x27d0] ;  /* 0x0027d000010e7983 */ /* 0x008ee20000300800 */
[----:B------:R-:W-:-:S03]  /*85aa0*/  IMAD.MOV.U32 R59, RZ, RZ, R15 ;  /* 0x000000ffff3b7224 */ /* 0x000fc600078e000f */
[----:B------:R2:W-:Y:S04]  /*85ab0*/  STL [R1+0x2658], R11 ;  /* 0x0026580b01007387 */ /* 0x0005e80000100800 */
[----:B----4-:R-:W4:Y:S01]  /*85ac0*/  LDL.LU R15, [R1+0x27d8] ;  /* 0x0027d800010f7983 */ /* 0x010f220000300800 */
[----:B-1----:R-:W-:-:S05]  /*85ad0*/  VIADD R56, R137, UR9 ;  /* 0x0000000989387c36 */ /* 0x002fca0008000000 */
[----:B------:R1:W-:Y:S02]  /*85ae0*/  LDGSTS.E [R56+0x200], desc[UR76][R58.64], P1 ;  /* 0x002000003a387fae */ /* 0x0003e400089a104c */
[----:B-1----:R-:W-:Y:S02]  /*85af0*/  MOV R58, R10 ;  /* 0x0000000a003a7202 */ /* 0x002fe40000000f00 */
[-C--:B------:R-:W-:Y:S01]  /*85b00*/  IADD3 R12, P2, PT, R12, R138.reuse, RZ ;  /* 0x0000008a0c0c7210 */ /* 0x080fe20007f5e0ff */
[----:B------:R-:W-:Y:S01]  /*85b10*/  IMAD.MOV.U32 R59, RZ, RZ, R11 ;  /* 0x000000ffff3b7224 */ /* 0x000fe200078e000b */
[----:B------:R-:W4:Y:S01]  /*85b20*/  LDL.LU R10, [R1+0x2854] ;  /* 0x00285400010a7983 */ /* 0x000f220000300800 */
[----:B--2---:R-:W-:-:S03]  /*85b30*/  IADD3 R4, P3, PT, R4, R138, RZ ;  /* 0x0000008a04047210 */ /* 0x004fc60007f7e0ff */
[----:B------:R-:W2:Y:S01]  /*85b40*/  LDL.LU R11, [R1+0x285c] ;  /* 0x00285c00010b7983 */ /* 0x000ea20000300800 */
[----:B------:R-:W-:-:S03]  /*85b50*/  IMAD.X R13, R13, 0x1, R3, P2 ;  /* 0x000000010d0d7824 */ /* 0x000fc600010e0603 */
[----:B------:R-:W-:Y:S04]  /*85b60*/  STL [R1+0x26d4], R12 ;  /* 0x0026d40c01007387 */ /* 0x000fe80000100800 */
[----:B------:R1:W-:Y:S04]  /*85b70*/  LDGSTS.E [R56+0x280], desc[UR76][R58.64], P0 ;  /* 0x002800003a387fae */ /* 0x0003e800081a104c */
[----:B------:R1:W-:Y:S04]  /*85b80*/  STL [R1+0x26d0], R13 ;  /* 0x0026d00d01007387 */ /* 0x0003e80000100800 */
[----:B------:R-:W-:Y:S01]  /*85b90*/  STL [R1+0x26dc], R4 ;  /* 0x0026dc0401007387 */ /* 0x000fe20000100800 */
[----:B------:R-:W-:Y:S01]  /*85ba0*/  IADD3.X R8, PT, PT, R8, R3, RZ, P3, !PT ;  /* 0x0000000308087210 */ /* 0x000fe20001ffe4ff */
[----:B-1----:R-:W-:-:S02]  /*85bb0*/  IMAD.MOV.U32 R59, RZ, RZ, R13 ;  /* 0x000000ffff3b7224 */ /* 0x002fc400078e000d */
[----:B------:R-:W2:Y:S01]  /*85bc0*/  LDL.LU R13, [R1+0x2850] ;  /* 0x00285000010d7983 */ /* 0x000ea20000300800 */
[----:B------:R-:W-:-:S03]  /*85bd0*/  IMAD.MOV.U32 R58, RZ, RZ, R12 ;  /* 0x000000ffff3a7224 */ /* 0x000fc600078e000c */
[----:B------:R1:W-:Y:S04]  /*85be0*/  STL [R1+0x26d8], R8 ;  /* 0x0026d80801007387 */ /* 0x0003e80000100800 */
[----:B------:R-:W2:Y:S04]  /*85bf0*/  LDL.LU R12, [R1+0x2858] ;  /* 0x00285800010c7983 */ /* 0x000ea80000300800 */
[----:B------:R1:W-:Y:S01]  /*85c00*/  LDGSTS.E [R56+0xa00], desc[UR76][R58.64], P1 ;  /* 0x00a000003a387fae */ /* 0x0003e200089a104c */
[----:B------:R-:W-:Y:S01]  /*85c10*/  IADD3 R6, P2, PT, R6, R138, RZ ;  /* 0x0000008a06067210 */ /* 0x000fe20007f5e0ff */
[----:B-1----:R-:W-:Y:S01]  /*85c20*/  IMAD.MOV.U32 R59, RZ, RZ, R8 ;  /* 0x000000ffff3b7224 */ /* 0x002fe200078e0008 */
[----:B------:R-:W-:Y:S01]  /*85c30*/  MOV R58, R4 ;  /* 0x00000004003a7202 */ /* 0x000fe20000000f00 */
[----:B------:R-:W2:Y:S01]  /*85c40*/  LDL.LU R8, [R1+0x28d4] ;  /* 0x0028d40001087983 */ /* 0x000ea20000300800 */
[----:B------:R-:W-:-:S03]  /*85c50*/  IADD3 R16, P3, PT, R16, R138, RZ ;  /* 0x0000008a10107210 */ /* 0x000fc60007f7e0ff */
[----:B------:R-:W2:Y:S01]  /*85c60*/  LDL.LU R4, [R1+0x28dc] ;  /* 0x0028dc0001047983 */ /* 0x000ea20000300800 */
[----:B------:R-:W-:-:S03]  /*85c70*/  IMAD.X R9, R9, 0x1, R3, P2 ;  /* 0x0000000109097824 */ /* 0x000fc600010e0603 */
[----:B------:R-:W-:Y:S01]  /*85c80*/  STL [R1+0x2754], R6 ;  /* 0x0027540601007387 */ /* 0x000fe20000100800 */
[----:B------:R-:W-:-:S03]  /*85c90*/  IADD3.X R17, PT, PT, R17, R3, RZ, P3, !PT ;  /* 0x0000000311117210 */ /* 0x000fc60001ffe4ff */
[----:B------:R1:W-:Y:S04]  /*85ca0*/  LDGSTS.E [R56+0xa80], desc[UR76][R58.64], P0 ;  /* 0x00a800003a387fae */ /* 0x0003e800081a104c */
[----:B------:R1:W-:Y:S04]  /*85cb0*/  STL [R1+0x2750], R9 ;  /* 0x0027500901007387 */ /* 0x0003e80000100800 */
[----:B------:R-:W-:Y:S01]  /*85cc0*/  STL [R1+0x275c], R16 ;  /* 0x00275c1001007387 */ /* 0x000fe20000100800 */
[----:B-1----:R-:W-:-:S03]  /*85cd0*/  IMAD.MOV.U32 R59, RZ, RZ, R9 ;  /* 0x000000ffff3b7224 */ /* 0x002fc600078e0009 */
[----:B------:R-:W2:Y:S01]  /*85ce0*/  LDL.LU R9, [R1+0x28d0] ;  /* 0x0028d00001097983 */ /* 0x000ea20000300800 */
[----:B------:R-:W-:Y:S01]  /*85cf0*/  IMAD.MOV.U32 R58, RZ, RZ, R6 ;  /* 0x000000ffff3a7224 */ /* 0x000fe200078e0006 */
[-C--:B------:R-:W-:Y:S02]  /*85d00*/  IADD3 R5, P2, PT, R5, R138.reuse, RZ ;  /* 0x0000008a05057210 */ /* 0x080fe40007f5e0ff */
[----:B------:R-:W-:Y:S04]  /*85d10*/  STL [R1+0x2758], R17 ;  /* 0x0027581101007387 */ /* 0x000fe80000100800 */
[----:B------:R-:W2:Y:S01]  /*85d20*/  LDL.LU R6, [R1+0x28d8] ;  /* 0x0028d80001067983 */ /* 0x000ea20000300800 */
[----:B------:R-:W-:-:S03]  /*85d30*/  IADD3 R7, P3, PT, R7, R138, RZ ;  /* 0x0000008a07077210 */ /* 0x000fc60007f7e0ff */
[----:B------:R1:W-:Y:S04]  /*85d40*/  LDGSTS.E [R56+0x1200], desc[UR76][R58.64], P1 ;  /* 0x012000003a387fae */ /* 0x0003e800089a104c */
[----:B------:R3:W-:Y:S01]  /*85d50*/  STL [R1+0x27d4], R5 ;  /* 0x0027d40501007387 */ /* 0x0007e20000100800 */
[----:B-1----:R-:W-:Y:S01]  /*85d60*/  MOV R58, R16 ;  /* 0x00000010003a7202 */ /* 0x002fe20000000f00 */
[----:B------:R-:W-:-:S05]  /*85d70*/  IMAD.MOV.U32 R59, RZ, RZ, R17 ;  /* 0x000000ffff3b7224 */ /* 0x000fca00078e0011 */
[----:B------:R1:W-:Y:S02]  /*85d80*/  LDGSTS.E [R56+0x1280], desc[UR76][R58.64], P0 ;  /* 0x012800003a387fae */ /* 0x0003e400081a104c */
[----:B-1----:R-:W-:Y:S02]  /*85d90*/  IMAD.MOV.U32 R58, RZ, RZ, R5 ;  /* 0x000000ffff3a7224 */ /* 0x002fe400078e0005 */
[----:B---3--:R-:W-:-:S04]  /*85da0*/  IMAD.X R14, R14, 0x1, R3, P2 ;  /* 0x000000010e0e7824 */ /* 0x008fc800010e0603 */
[----:B------:R-:W-:Y:S01]  /*85db0*/  IMAD.MOV.U32 R59, RZ, RZ, R14 ;  /* 0x000000ffff3b7224 */ /* 0x000fe200078e000e */
[----:B------:R1:W-:Y:S01]  /*85dc0*/  STL [R1+0x27d0], R14 ;  /* 0x0027d00e01007387 */ /* 0x0003e20000100800 */
[----:B----4-:R-:W-:-:S03]  /*85dd0*/  IADD3.X R15, PT, PT, R15, R3, RZ, P3, !PT ;  /* 0x000000030f0f7210 */ /* 0x010fc60001ffe4ff */
[----:B------:R3:W-:Y:S04]  /*85de0*/  STL [R1+0x27dc], R7 ;  /* 0x0027dc0701007387 */ /* 0x0007e80000100800 */
[----:B------:R-:W4:Y:S04]  /*85df0*/  LDL.LU R5, [R1+0x2954] ;  /* 0x0029540001057983 */ /* 0x000f280000300800 */
[----:B------:R2:W-:Y:S04]  /*85e00*/  STL [R1+0x27d8], R15 ;  /* 0x0027d80f01007387 */ /* 0x0005e80000100800 */
[----:B------:R3:W-:Y:S04]  /*85e10*/  LDGSTS.E [R56+0x1a00], desc[UR76][R58.64], P1 ;  /* 0x01a000003a387fae */ /* 0x0007e800089a104c */
[----:B-1----:R-:W4:Y:S01]  /*85e20*/  LDL.LU R14, [R1+0x295c] ;  /* 0x00295c00010e7983 */ /* 0x002f220000300800 */
[----:B---3--:R-:W-:-:S03]  /*85e30*/  MOV R58, R7 ;  /* 0x00000007003a7202 */ /* 0x008fc60000000f00 */
[----:B------:R-:W3:Y:S04]  /*85e40*/  LDL.LU R7, [R1+0x2950] ;  /* 0x0029500001077983 */ /* 0x000ee80000300800 */
[----:B------:R-:W3:Y:S01]  /*85e50*/  LDL.LU R16, [R1+0x2958] ;  /* 0x0029580001107983 */ /* 0x000ee20000300800 */
[-C--:B------:R-:W-:Y:S02]  /*85e60*/  IADD3 R10, P2, PT, R10, R138.reuse, RZ ;  /* 0x0000008a0a0a7210 */ /* 0x080fe40007f5e0ff */
[----:B--2---:R-:W-:Y:S01]  /*85e70*/  IADD3 R11, P3, PT, R11, R138, RZ ;  /* 0x0000008a0b0b7210 */ /* 0x004fe20007f7e0ff */
[----:B------:R-:W-:Y:S02]  /*85e80*/  IMAD.MOV.U32 R59, RZ, RZ, R15 ;  /* 0x000000ffff3b7224 */ /* 0x000fe400078e000f */
[----:B------:R1:W-:Y:S04]  /*85e90*/  STL [R1+0x2854], R10 ;  /* 0x0028540a01007387 */ /* 0x0003e80000100800 */
[----:B------:R2:W-:Y:S01]  /*85ea0*/  LDGSTS.E [R56+0x1a80], desc[UR76][R58.64], P0 ;  /* 0x01a800003a387fae */ /* 0x0005e200081a104c */
[----:B------:R-:W-:-:S05]  /*85eb0*/  IMAD.X R13, R13, 0x1, R3, P2 ;  /* 0x000000010d0d7824 */ /* 0x000fca00010e0603 */
[----:B------:R-:W-:Y:S01]  /*85ec0*/  STL [R1+0x2850], R13 ;  /* 0x0028500d01007387 */ /* 0x000fe20000100800 */
[----:B------:R-:W-:-:S03]  /*85ed0*/  IADD3.X R12, PT, PT, R12, R3, RZ, P3, !PT ;  /* 0x000000030c0c7210 */ /* 0x000fc60001ffe4ff */
[----:B------:R-:W-:Y:S01]  /*85ee0*/  STL [R1+0x285c], R11 ;  /* 0x00285c0b01007387 */ /* 0x000fe20000100800 */
[----:B--2---:R-:W-:-:S03]  /*85ef0*/  IMAD.MOV.U32 R58, RZ, RZ, R10 ;  /* 0x000000ffff3a7224 */ /* 0x004fc600078e000a */
[----:B------:R-:W2:Y:S01]  /*85f00*/  LDL.LU R15, [R1+0x29d4] ;  /* 0x0029d400010f7983 */ /* 0x000ea20000300800 */
[----:B------:R-:W-:-:S03]  /*85f10*/  IMAD.MOV.U32 R59, RZ, RZ, R13 ;  /* 0x000000ffff3b7224 */ /* 0x000fc600078e000d */
[----:B------:R1:W-:Y:S04]  /*85f20*/  STL [R1+0x2858], R12 ;  /* 0x0028580c01007387 */ /* 0x0003e80000100800 */
[----:B-1----:R-:W2:Y:S04]  /*85f30*/  LDL.LU R10, [R1+0x29dc] ;  /* 0x0029dc00010a7983 */ /* 0x002ea80000300800 */
[----:B------:R-:W2:Y:S01]  /*85f40*/  LDL.LU R17, [R1+0x29d0] ;  /* 0x0029d00001117983 */ /* 0x000ea20000300800 */
[----:B------:R-:W-:-:S03]  /*85f50*/  IADD3 R8, P2, PT, R8, R138, RZ ;  /* 0x0000008a08087210 */ /* 0x000fc60007f5e0ff */
[----:B------:R1:W-:Y:S01]  /*85f60*/  LDGSTS.E [R56+0x2200], desc[UR76][R58.64], P1 ;  /* 0x022000003a387fae */ /* 0x0003e200089a104c */
[----:B------:R-:W-:Y:S01]  /*85f70*/  IADD3 R4, P3, PT, R4, R138, RZ ;  /* 0x0000008a04047210 */ /* 0x000fe20007f7e0ff */
[----:B-1----:R-:W-:Y:S02]  /*85f80*/  IMAD.MOV.U32 R59, RZ, RZ, R12 ;  /* 0x000000ffff3b7224 */ /* 0x002fe400078e000c */
[----:B------:R-:W2:Y:S01]  /*85f90*/  LDL.LU R12, [R1+0x29d8] ;  /* 0x0029d800010c7983 */ /* 0x000ea20000300800 */
[----:B------:R-:W-:-:S03]  /*85fa0*/  MOV R58, R11 ;  /* 0x0000000b003a7202 */ /* 0x000fc60000000f00 */
[----:B------:R1:W-:Y:S04]  /*85fb0*/  STL [R1+0x28d4], R8 ;  /* 0x0028d40801007387 */ /* 0x0003e80000100800 */
[----:B------:R1:W-:Y:S01]  /*85fc0*/  LDGSTS.E [R56+0x2280], desc[UR76][R58.64], P0 ;  /* 0x022800003a387fae */ /* 0x0003e200081a104c */
[----:B------:R-:W-:-:S05]  /*85fd0*/  IMAD.X R9, R9, 0x1, R3, P2 ;  /* 0x0000000109097824 */ /* 0x000fca00010e0603 */
[----:B------:R1:W-:Y:S01]  /*85fe0*/  STL [R1+0x28d0], R9 ;  /* 0x0028d00901007387 */ /* 0x0003e20000100800 */
[----:B------:R-:W-:-:S03]  /*85ff0*/  IADD3.X R6, PT, PT, R6, R3, RZ, P3, !PT ;  /* 0x0000000306067210 */ /* 0x000fc60001ffe4ff */
[----:B------:R-:W-:Y:S01]  /*86000*/  STL [R1+0x28dc], R4 ;  /* 0x0028dc0401007387 */ /* 0x000fe20000100800 */
[----:B-1----:R-:W-:-:S03]  /*86010*/  IMAD.MOV.U32 R58, RZ, RZ, R8 ;  /* 0x000000ffff3a7224 */ /* 0x002fc600078e0008 */
[----:B------:R-:W2:Y:S04]  /*86020*/  LDL.LU R11, [R1+0x2a54] ;  /* 0x002a5400010b7983 */ /* 0x000ea80000300800 */
[----:B------:R1:W-:Y:S04]  /*86030*/  STL [R1+0x28d8], R6 ;  /* 0x0028d80601007387 */ /* 0x0003e80000100800 */
[----:B------:R-:W2:Y:S04]  /*86040*/  LDL.LU R8, [R1+0x2a5c] ;  /* 0x002a5c0001087983 */ /* 0x000ea80000300800 */
[----:B------:R-:W2:Y:S01]  /*86050*/  LDL.LU R13, [R1+0x2a50] ;  /* 0x002a5000010d7983 */ /* 0x000ea20000300800 */
[----:B------:R-:W-:-:S03]  /*86060*/  IMAD.MOV.U32 R59, RZ, RZ, R9 ;  /* 0x000000ffff3b7224 */ /* 0x000fc600078e0009 */
[----:B------:R-:W2:Y:S04]  /*86070*/  LDL.LU R9, [R1+0x2a58] ;  /* 0x002a580001097983 */ /* 0x000ea80000300800 */
[----:B------:R1:W-:Y:S02]  /*86080*/  LDGSTS.E [R56+0x2a00], desc[UR76][R58.64], P1 ;  /* 0x02a000003a387fae */ /* 0x0003e400089a104c */
[----:B-1----:R-:W-:Y:S01]  /*86090*/  MOV R58, R4 ;  /* 0x00000004003a7202 */ /* 0x002fe20000000f00 */
[----:B------:R-:W-:Y:S02]  /*860a0*/  IMAD.MOV.U32 R59, RZ, RZ, R6 ;  /* 0x000000ffff3b7224 */ /* 0x000fe400078e0006 */
[----:B------:R-:W2:Y:S04]  /*860b0*/  LDL.LU R6, [R1+0x2ad4] ;  /* 0x002ad40001067983 */ /* 0x000ea80000300800 */
[----:B------:R-:W2:Y:S04]  /*860c0*/  LDL.LU R4, [R1+0x2adc] ;  /* 0x002adc0001047983 */ /* 0x000ea80000300800 */
[----:B------:R1:W-:Y:S01]  /*860d0*/  LDGSTS.E [R56+0x2a80], desc[UR76][R58.64], P0 ;  /* 0x02a800003a387fae */ /* 0x0003e200081a104c */
[----:B----4-:R-:W-:-:S05]  /*860e0*/  IADD3 R5, P2, PT, R5, R138, RZ ;  /* 0x0000008a05057210 */ /* 0x010fca0007f5e0ff */
[----:B------:R-:W-:Y:S01]  /*860f0*/  STL [R1+0x2954], R5 ;  /* 0x0029540501007387 */ /* 0x000fe20000100800 */
[----:B------:R-:W-:Y:S01]  /*86100*/  IADD3 R14, P3, PT, R14, R138, RZ ;  /* 0x0000008a0e0e7210 */ /* 0x000fe20007f7e0ff */
[----:B---3--:R-:W-:-:S04]  /*86110*/  IMAD.X R7, R7, 0x1, R3, P2 ;  /* 0x0000000107077824 */ /* 0x008fc800010e0603 */
[----:B-1----:R-:W-:Y:S01]  /*86120*/  IMAD.MOV.U32 R59, RZ, RZ, R7 ;  /* 0x000000ffff3b7224 */ /* 0x002fe200078e0007 */
[----:B------:R1:W-:Y:S04]  /*86130*/  STL [R1+0x2950], R7 ;  /* 0x0029500701007387 */ /* 0x0003e80000100800 */
[----:B------:R-:W-:Y:S04]  /*86140*/  STL [R1+0x295c], R14 ;  /* 0x00295c0e01007387 */ /* 0x000fe80000100800 */
[----:B-1----:R-:W3:Y:S01]  /*86150*/  LDL.LU R7, [R1+0x2ad0] ;  /* 0x002ad00001077983 */ /* 0x002ee20000300800 */
[----:B------:R-:W-:Y:S01]  /*86160*/  IADD3.X R16, PT, PT, R16, R3, RZ, P3, !PT ;  /* 0x0000000310107210 */ /* 0x000fe20001ffe4ff */
[----:B------:R-:W-:-:S04]  /*86170*/  IMAD.MOV.U32 R58, RZ, RZ, R5 ;  /* 0x000000ffff3a7224 */ /* 0x000fc800078e0005 */
[----:B------:R1:W-:Y:S04]  /*86180*/  STL [R1+0x2958], R16 ;  /* 0x0029581001007387 */ /* 0x0003e80000100800 */
[----:B------:R-:W4:Y:S04]  /*86190*/  LDL.LU R5, [R1+0x2ad8] ;  /* 0x002ad80001057983 */ /* 0x000f280000300800 */
[----:B------:R1:W-:Y:S01]  /*861a0*/  LDGSTS.E [R56+0x3200], desc[UR76][R58.64], P1 ;  /* 0x032000003a387fae */ /* 0x0003e200089a104c */
[----:B--2---:R-:W-:Y:S02]  /*861b0*/  IADD3 R15, P2, PT, R15, R138, RZ ;  /* 0x0000008a0f0f7210 */ /* 0x004fe40007f5e0ff */
[----:B-1----:R-:W-:Y:S01]  /*861c0*/  MOV R58, R14 ;  /* 0x0000000e003a7202 */ /* 0x002fe20000000f00 */
[----:B------:R-:W-:-:S02]  /*861d0*/  IMAD.MOV.U32 R59, RZ, RZ, R16 ;  /* 0x000000ffff3b7224 */ /* 0x000fc400078e0010 */
[----:B------:R-:W2:Y:S01]  /*861e0*/  LDL.LU R16, [R1+0x2b54] ;  /* 0x002b540001107983 */ /* 0x000ea20000300800 */
[----:B------:R-:W-:-:S03]  /*861f0*/  IADD3 R10, P3, PT, R10, R138, RZ ;  /* 0x0000008a0a0a7210 */ /* 0x000fc60007f7e0ff */
        /* <DEDUP_REMOVED lines=13> */
[----:B------:R-:W-:Y:S02]  /*862d0*/  IADD3 R11, P2, PT, R11, R138, RZ ;  /* 0x0000008a0b0b7210 */ /* 0x000fe40007f5e0ff */
[----:B-1----:R-:W-:Y:S01]  /*862e0*/  MOV R58, R10 ;  /* 0x0000000a003a7202 */ /* 0x002fe20000000f00 */
[----:B------:R-:W-:-:S02]  /*862f0*/  IMAD.MOV.U32 R59, RZ, RZ, R12 ;  /* 0x000000ffff3b7224 */ /* 0x000fc400078e000c */
        /* <DEDUP_REMOVED lines=13> */
[----:B------:R1:W-:Y:S04]  /*863d0*/  STL [R1+0x2a58], R9 ;  /* 0x002a580901007387 */ /* 0x0003e80000100800 */
[----:B------:R-:W2:Y:S01]  /*863e0*/  LDL.LU R11, [R1+0x2bd8] ;  /* 0x002bd800010b7983 */ /* 0x000ea20000300800 */
[----:B------:R-:W-:-:S03]  /*863f0*/  IADD3 R4, P3, PT, R4, R138, RZ ;  /* 0x0000008a04047210 */ /* 0x000fc60007f7e0ff */
[----:B------:R-:W-:Y:S04]  /*86400*/  STL [R1+0x2ad4], R6 ;  /* 0x002ad40601007387 */ /* 0x000fe80000100800 */
[----:B------:R1:W-:Y:S02]  /*86410*/  LDGSTS.E [R56+0x4200], desc[UR76][R58.64], P1 ;  /* 0x042000003a387fae */ /* 0x0003e400089a104c */
[----:B-1----:R-:W-:Y:S01]  /*86420*/  MOV R58, R8 ;  /* 0x00000008003a7202 */ /* 0x002fe20000000f00 */
[----:B------:R-:W-:-:S05]  /*86430*/  IMAD.MOV.U32 R59, RZ, RZ, R9 ;  /* 0x000000ffff3b7224 */ /* 0x000fca00078e0009 */
[----:B------:R1:W-:Y:S02]  /*86440*/  LDGSTS.E [R56+0x4280], desc[UR76][R58.64], P0 ;  /* 0x042800003a387fae */ /* 0x0003e400081a104c */
[----:B-1----:R-:W-:Y:S02]  /*86450*/  IMAD.MOV.U32 R58, RZ, RZ, R6 ;  /* 0x000000ffff3a7224 */ /* 0x002fe400078e0006 */
[----:B---3--:R-:W-:-:S05]  /*86460*/  IMAD.X R7, R7, 0x1, R3, P2 ;  /* 0x0000000107077824 */ /* 0x008fca00010e0603 */
[----:B------:R1:W-:Y:S04]  /*86470*/  STL [R1+0x2ad0], R7 ;  /* 0x002ad00701007387 */ /* 0x0003e80000100800 */
[----:B------:R-:W-:Y:S04]  /*86480*/  STL [R1+0x2adc], R4 ;  /* 0x002adc0401007387 */ /* 0x000fe80000100800 */
[----:B------:R-:W3:Y:S01]  /*86490*/  LDL.LU.64 R8, [R1+0x2108] ;  /* 0x0021080001087983 */ /* 0x000ee20000300a00 */
[----:B----4-:R-:W-:Y:S01]  /*864a0*/  IADD3.X R5, PT, PT, R5, R3, RZ, P3, !PT ;  /* 0x0000000305057210 */ /* 0x010fe20001ffe4ff */
[----:B------:R-:W-:-:S04]  /*864b0*/  IMAD.MOV.U32 R59, RZ, RZ, R7 ;  /* 0x000000ffff3b7224 */ /* 0x000fc800078e0007 */
[----:B------:R4:W-:Y:S04]  /*864c0*/  STL [R1+0x2ad8], R5 ;  /* 0x002ad80501007387 */ /* 0x0009e80000100800 */
[----:B-1----:R-:W3:Y:S04]  /*864d0*/  LDL.LU.64 R6, [R1+0x2100] ;  /* 0x0021000001067983 */ /* 0x002ee80000300a00 */
[----:B------:R1:W-:Y:S02]  /*864e0*/  LDGSTS.E [R56+0x4a00], desc[UR76][R58.64], P1 ;  /* 0x04a000003a387fae */ /* 0x0003e400089a104c */
[----:B-1----:R-:W-:Y:S01]  /*864f0*/  MOV R58, R4 ;  /* 0x00000004003a7202 */ /* 0x002fe20000000f00 */
[----:B------:R-:W-:-:S02]  /*86500*/  IMAD.MOV.U32 R59, RZ, RZ, R5 ;  /* 0x000000ffff3b7224 */ /* 0x000fc400078e0005 */
[----:B----4-:R-:W4:Y:S01]  /*86510*/  LDL.LU.64 R4, [R1+0x2088] ;  /* 0x0020880001047983 */ /* 0x010f220000300a00 */
[-C--:B--2---:R-:W-:Y:S02]  /*86520*/  IADD3 R16, P2, PT, R16, R138.reuse, RZ ;  /* 0x0000008a10107210 */ /* 0x084fe40007f5e0ff */
[----:B------:R-:W-:Y:S01]  /*86530*/  IADD3 R14, P3, PT, R14, R138, RZ ;  /* 0x0000008a0e0e7210 */ /* 0x000fe20007f7e0ff */
[----:B------:R-:W2:Y:S04]  /*86540*/  LDL.LU.64 R20, [R1+0x2080] ;  /* 0x0020800001147983 */ /* 0x000ea80000300a00 */
[----:B------:R-:W-:Y:S04]  /*86550*/  STL [R1+0x2b54], R16 ;  /* 0x002b541001007387 */ /* 0x000fe80000100800 */
[----:B------:R1:W-:Y:S01]  /*86560*/  LDGSTS.E [R56+0x4a80], desc[UR76][R58.64], P0 ;  /* 0x04a800003a387fae */ /* 0x0003e200081a104c */
[----:B------:R-:W-:-:S05]  /*86570*/  IMAD.X R17, R17, 0x1, R3, P2 ;  /* 0x0000000111117824 */ /* 0x000fca00010e0603 */
[----:B------:R1:W-:Y:S01]  /*86580*/  STL [R1+0x2b50], R17 ;  /* 0x002b501101007387 */ /* 0x0003e20000100800 */
[----:B------:R-:W-:-:S03]  /*86590*/  IADD3.X R15, PT, PT, R15, R3, RZ, P3, !PT ;  /* 0x000000030f0f7210 */ /* 0x000fc60001ffe4ff */
[----:B------:R-:W-:Y:S04]  /*865a0*/  STL [R1+0x2b5c], R14 ;  /* 0x002b5c0e01007387 */ /* 0x000fe80000100800 */
[----:B------:R-:W2:Y:S01]  /*865b0*/  LDL.LU.64 R18, [R1+0x2008] ;  /* 0x0020080001127983 */ /* 0x000ea20000300a00 */
[----:B-1----:R-:W-:Y:S02]  /*865c0*/  IMAD.MOV.U32 R58, RZ, RZ, R16 ;  /* 0x000000ffff3a7224 */ /* 0x002fe400078e0010 */
[----:B------:R-:W-:Y:S01]  /*865d0*/  IMAD.MOV.U32 R59, RZ, RZ, R17 ;  /* 0x000000ffff3b7224 */ /* 0x000fe200078e0011 */
[----:B------:R1:W-:Y:S04]  /*865e0*/  STL [R1+0x2b58], R15 ;  /* 0x002b580f01007387 */ /* 0x0003e80000100800 */
[----:B------:R-:W2:Y:S04]  /*865f0*/  LDL.LU.64 R16, [R1+0x2000] ;  /* 0x0020000001107983 */ /* 0x000ea80000300a00 */
[----:B------:R-:W2:Y:S01]  /*86600*/  LDL.LU.64 R26, [R1+0x1f88] ;  /* 0x001f8800011a7983 */ /* 0x000ea20000300a00 */
[----:B------:R-:W-:-:S03]  /*86610*/  IADD3 R12, P2, PT, R12, R138, RZ ;  /* 0x0000008a0c0c7210 */ /* 0x000fc60007f5e0ff */
[----:B------:R1:W-:Y:S01]  /*86620*/  LDGSTS.E [R56+0x5200], desc[UR76][R58.64], P1 ;  /* 0x052000003a387fae */ /* 0x0003e200089a104c */
[----:B------:R-:W-:Y:S02]  /*86630*/  IADD3 R10, P3, PT, R10, R138, RZ ;  /* 0x0000008a0a0a7210 */ /* 0x000fe40007f7e0ff */
[----:B-1----:R-:W-:Y:S01]  /*86640*/  MOV R58, R14 ;  /* 0x0000000e003a7202 */ /* 0x002fe20000000f00 */
[----:B------:R-:W-:Y:S02]  /*86650*/  IMAD.MOV.U32 R59, RZ, RZ, R15 ;  /* 0x000000ffff3b7224 */ /* 0x000fe400078e000f */
[----:B------:R-:W2:Y:S04]  /*86660*/  LDL.LU.64 R14, [R1+0x1f80] ;  /* 0x001f8000010e7983 */ /* 0x000ea80000300a00 */
[----:B------:R-:W-:Y:S04]  /*86670*/  STL [R1+0x2bd4], R12 ;  /* 0x002bd40c01007387 */ /* 0x000fe80000100800 */
[----:B------:R1:W-:Y:S01]  /*86680*/  LDGSTS.E [R56+0x5280], desc[UR76][R58.64], P0 ;  /* 0x052800003a387fae */ /* 0x0003e200081a104c */
[----:B------:R-:W-:-:S05]  /*86690*/  IMAD.X R13, R13, 0x1, R3, P2 ;  /* 0x000000010d0d7824 */ /* 0x000fca00010e0603 */
[----:B------:R1:W-:Y:S01]  /*866a0*/  STL [R1+0x2bd0], R13 ;  /* 0x002bd00d01007387 */ /* 0x0003e20000100800 */
[----:B------:R-:W-:-:S03]  /*866b0*/  IADD3.X R11, PT, PT, R11, R3, RZ, P3, !PT ;  /* 0x000000030b0b7210 */ /* 0x000fc60001ffe4ff */
[----:B------:R-:W-:Y:S01]  /*866c0*/  STL [R1+0x2bdc], R10 ;  /* 0x002bdc0a01007387 */ /* 0x000fe20000100800 */
[----:B-1----:R-:W-:Y:S02]  /*866d0*/  IMAD.MOV.U32 R58, RZ, RZ, R12 ;  /* 0x000000ffff3a7224 */ /* 0x002fe400078e000c */
[----:B------:R-:W-:Y:S02]  /*866e0*/  IMAD.MOV.U32 R59, RZ, RZ, R13 ;  /* 0x000000ffff3b7224 */ /* 0x000fe400078e000d */
[----:B------:R-:W2:Y:S04]  /*866f0*/  LDL.LU.64 R12, [R1+0x1f08] ;  /* 0x001f0800010c7983 */ /* 0x000ea80000300a00 */
[----:B------:R1:W-:Y:S04]  /*86700*/  LDGSTS.E [R56+0x5a00], desc[UR76][R58.64], P1 ;  /* 0x05a000003a387fae */ /* 0x0003e800089a104c */
[----:B------:R1:W-:Y:S04]  /*86710*/  STL [R1+0x2bd8], R11 ;  /* 0x002bd80b01007387 */ /* 0x0003e80000100800 */
[----:B------:R-:W2:Y:S01]  /*86720*/  LDL.LU.64 R24, [R1+0x1f00] ;  /* 0x001f000001187983 */ /* 0x000ea20000300a00 */
[----:B-1----:R-:W-:Y:S01]  /*86730*/  MOV R58, R10 ;  /* 0x0000000a003a7202 */ /* 0x002fe20000000f00 */
[----:B------:R-:W-:-:S02]  /*86740*/  IMAD.MOV.U32 R59, RZ, RZ, R11 ;  /* 0x000000ffff3b7224 */ /* 0x000fc400078e000b */
[----:B------:R-:W2:Y:S04]  /*86750*/  LDL.LU.64 R10, [R1+0x1e88] ;  /* 0x001e8800010a7983 */ /* 0x000ea80000300a00 */
[----:B------:R3:W-:Y:S02]  /*86760*/  LDGSTS.E [R56+0x5a80], desc[UR76][R58.64], P0 ;  /* 0x05a800003a387fae */ /* 0x0007e400081a104c */
[----:B---3--:R-:W-:-:S05]  /*86770*/  IADD3 R58, P2, PT, R8, R138, RZ ;  /* 0x0000008a083a7210 */ /* 0x008fca0007f5e0ff */
[----:B------:R-:W-:Y:S02]  /*86780*/  IMAD.X R57, R9, 0x1, R3, P2 ;  /* 0x0000000109397824 */ /* 0x000fe400010e0603 */
[----:B------:R-:W3:Y:S01]  /*86790*/  LDL.LU.64 R8, [R1+0x1e80] ;  /* 0x001e800001087983 */ /* 0x000ee20000300a00 */
[----:B------:R-:W-:-:S03]  /*867a0*/  IADD3 R60, P2, PT, R6, R138, RZ ;  /* 0x0000008a063c7210 */ /* 0x000fc60007f5e0ff */
[----:B------:R-:W3:Y:S01]  /*867b0*/  LDL.LU.64 R22, [R1+0x1e08] ;  /* 0x001e080001167983 */ /* 0x000ee20000300a00 */
[----:B------:R-:W-:-:S03]  /*867c0*/  IADD3.X R59, PT, PT, R7, R3, RZ, P2, !PT ;  /* 0x00000003073b7210 */ /* 0x000fc600017fe4ff */
[----:B------:R-:W3:Y:S01]  /*867d0*/  LDL.LU.64 R6, [R1+0x1e00] ;  /* 0x001e000001067983 */ /* 0x000ee20000300a00 */
[----:B----4-:R-:W-:-:S05]  /*867e0*/  IADD3 R62, P2, PT, R4, R138, RZ ;  /* 0x0000008a043e7210 */ /* 0x010fca0007f5e0ff */
[----:B------:R-:W-:Y:S02]  /*867f0*/  IMAD.X R61, R5, 0x1, R3, P2 ;  /* 0x00000001053d7824 */ /* 0x000fe400010e0603 */
[----:B------:R-:W4:Y:S01]  /*86800*/  LDL.LU.64 R4, [R1+0x1d88] ;  /* 0x001d880001047983 */ /* 0x000f220000300a00 */
[----:B--2---:R-:W-:-:S05]  /*86810*/  IADD3 R64, P2, PT, R20, R138, RZ ;  /* 0x0000008a14407210 */ /* 0x004fca0007f5e0ff */
[----:B------:R-:W-:Y:S02]  /*86820*/  IMAD.X R63, R21, 0x1, R3, P2 ;  /* 0x00000001153f7824 */ /* 0x000fe400010e0603 */
[----:B------:R-:W2:Y:S01]  /*86830*/  LDL.LU.64 R20, [R1+0x1d80] ;  /* 0x001d800001147983 */ /* 0x000ea20000300a00 */
[----:B------:R-:W-:-:S04]  /*86840*/  IADD3 R66, P2, PT, R18, R138, RZ ;  /* 0x0000008a12427210 */ /* 0x000fc80007f5e0ff */
[----:B------:R-:W-:Y:S02]  /*86850*/  IADD3.X R65, PT, PT, R19, R3, RZ, P2, !PT ;  /* 0x0000000313417210 */ /* 0x000fe400017fe4ff */
[----:B------:R-:W2:Y:S01]  /*86860*/  LDL.LU.64 R18, [R1+0x1d08] ;  /* 0x001d080001127983 */ /* 0x000ea20000300a00 */
[----:B------:R-:W-:-:S05]  /*86870*/  IADD3 R68, P2, PT, R16, R138, RZ ;  /* 0x0000008a10447210 */ /* 0x000fca0007f5e0ff */
        /* <DEDUP_REMOVED lines=15> */
[----:B---3--:R-:W-:-:S05]  /*86970*/  IADD3 R80, P2, PT, R8, R138, RZ ;  /* 0x0000008a08507210 */ /* 0x008fca0007f5e0ff */
[--C-:B------:R-:W-:Y:S01]  /*86980*/  IMAD.X R79, R9, 0x1, R3.reuse, P2 ;  /* 0x00000001094f7824 */ /* 0x100fe200010e0603 */
[-C--:B------:R-:W-:Y:S01]  /*86990*/  IADD3 R82, P2, PT, R22, R138.reuse, RZ ;  /* 0x0000008a16527210 */ /* 0x080fe20007f5e0ff */
[----:B------:R-:W3:Y:S04]  /*869a0*/  LDL.LU.64 R8, [R1+0x1c00] ;  /* 0x001c000001087983 */ /* 0x000ee80000300a00 */
[----:B------:R-:W-:Y:S01]  /*869b0*/  IMAD.X R81, R23, 0x1, R3, P2 ;  /* 0x0000000117517824 */ /* 0x000fe200010e0603 */
[----:B------:R-:W-:-:S04]  /*869c0*/  IADD3 R84, P2, PT, R6, R138, RZ ;  /* 0x0000008a06547210 */ /* 0x000fc80007f5e0ff */
[----:B------:R-:W-:Y:S02]  /*869d0*/  IADD3.X R83, PT, PT, R7, R3, RZ, P2, !PT ;  /* 0x0000000307537210 */ /* 0x000fe400017fe4ff */
[----:B------:R-:W3:Y:S01]  /*869e0*/  LDL.LU.64 R6, [R1+0x1b88] ;  /* 0x001b880001067983 */ /* 0x000ee20000300a00 */
        /* <DEDUP_REMOVED lines=9> */
[----:B--2---:R-:W-:-:S03]  /*86a80*/  IADD3 R88, P2, PT, R20, R138, RZ ;  /* 0x0000008a14587210 */ /* 0x004fc60007f5e0ff */
[----:B------:R-:W2:Y:S02]  /*86a90*/  LDL.LU.64 R22, [R1+0x1988] ;  /* 0x0019880001167983 */ /* 0x000ea40000300a00 */
[--C-:B------:R-:W-:Y:S01]  /*86aa0*/  IMAD.X R87, R21, 0x1, R3.reuse, P2 ;  /* 0x0000000115577824 */ /* 0x100fe200010e0603 */
[-C--:B------:R-:W-:Y:S01]  /*86ab0*/  IADD3 R90, P2, PT, R18, R138.reuse, RZ ;  /* 0x0000008a125a7210 */ /* 0x080fe20007f5e0ff */
[----:B------:R-:W2:Y:S03]  /*86ac0*/  LDL.LU.64 R20, [R1+0x1980] ;  /* 0x0019800001147983 */ /* 0x000ea60000300a00 */
[----:B------:R-:W-:Y:S02]  /*86ad0*/  IADD3.X R89, PT, PT, R19, R3, RZ, P2, !PT ;  /* 0x0000000313597210 */ /* 0x000fe400017fe4ff */
[----:B------:R-:W-:Y:S01]  /*86ae0*/  IADD3 R92, P2, PT, R16, R138, RZ ;  /* 0x0000008a105c7210 */ /* 0x000fe20007f5e0ff */
[----:B------:R-:W2:Y:S04]  /*86af0*/  LDL.LU.64 R18, [R1+0x1908] ;  /* 0x0019080001127983 */ /* 0x000ea80000300a00 */
[----:B------:R-:W-:-:S02]  /*86b00*/  IMAD.X R91, R17, 0x1, R3, P2 ;  /* 0x00000001115b7824 */ /* 0x000fc400010e0603 */
[----:B------:R-:W2:Y:S01]  /*86b10*/  LDL.LU.64 R16, [R1+0x1900] ;  /* 0x0019000001107983 */ /* 0x000ea20000300a00 */
[----:B------:R-:W-:-:S05]  /*86b20*/  IADD3 R94, P2, PT, R14, R138, RZ ;  /* 0x0000008a0e5e7210 */ /* 0x000fca0007f5e0ff */
[----:B------:R-:W-:Y:S02]  /*86b30*/  IMAD.X R93, R15, 0x1, R3, P2 ;  /* 0x000000010f5d7824 */ /* 0x000fe400010e0603 */
[----:B------:R-:W2:Y:S01]  /*86b40*/  LDL.LU.64 R14, [R1+0x1850] ;  /* 0x00185000010e7983 */ /* 0x000ea20000300a00 */
[----:B------:R-:W-:-:S04]  /*86b50*/  IADD3 R96, P2, PT, R12, R138, RZ ;  /* 0x0000008a0c607210 */ /* 0x000fc80007f5e0ff */
[----:B------:R-:W-:Y:S02]  /*86b60*/  IADD3.X R95, PT, PT, R13, R3, RZ, P2, !PT ;  /* 0x000000030d5f7210 */ /* 0x000fe400017fe4ff */
[----:B------:R-:W2:Y:S01]  /*86b70*/  LDL.LU.64 R12, [R1+0x1848] ;  /* 0x00184800010c7983 */ /* 0x000ea20000300a00 */
[----:B------:R-:W-:-:S05]  /*86b80*/  IADD3 R98, P2, PT, R10, R138, RZ ;  /* 0x0000008a0a627210 */ /* 0x000fca0007f5e0ff */
[----:B------:R-:W-:Y:S02]  /*86b90*/  IMAD.X R97, R11, 0x1, R3, P2 ;  /* 0x000000010b617824 */ /* 0x000fe400010e0603 */
[----:B------:R-:W2:Y:S01]  /*86ba0*/  LDL.LU.64 R10, [R1+0x1840] ;  /* 0x00184000010a7983 */ /* 0x000ea20000300a00 */
[----:B---3--:R-:W-:-:S05]  /*86bb0*/  IADD3 R100, P2, PT, R8, R138, RZ ;  /* 0x0000008a08647210 */ /* 0x008fca0007f5e0ff */
[----:B------:R-:W-:Y:S02]  /*86bc0*/  IMAD.X R99, R9, 0x1, R3, P2 ;  /* 0x0000000109637824 */ /* 0x000fe400010e0603 */
[----:B------:R-:W3:Y:S01]  /*86bd0*/  LDL.LU.64 R8, [R1+0x1838] ;  /* 0x0018380001087983 */ /* 0x000ee20000300a00 */
[----:B------:R-:W-:-:S04]  /*86be0*/  IADD3 R102, P2, PT, R6, R138, RZ ;  /* 0x0000008a06667210 */ /* 0x000fc80007f5e0ff */
[----:B------:R-:W-:Y:S02]  /*86bf0*/  IADD3.X R101, PT, PT, R7, R3, RZ, P2, !PT ;  /* 0x0000000307657210 */ /* 0x000fe400017fe4ff */
[----:B------:R-:W3:Y:S01]  /*86c00*/  LDL.LU.64 R6, [R1+0x1830] ;  /* 0x0018300001067983 */ /* 0x000ee20000300a00 */
        /* <DEDUP_REMOVED lines=15> */
[----:B--2---:R-:W-:-:S05]  /*86d00*/  IADD3 R118, P2, PT, R22, R138, RZ ;  /* 0x0000008a16767210 */ /* 0x004fca0007f5e0ff */
        /* <DEDUP_REMOVED lines=74> */
[----:B------:R-:W-:Y:S01]  /*871b0*/  IMAD.MOV.U32 R21, RZ, RZ, R129 ;  /* 0x000000ffff157224 */ /* 0x000fe200078e0081 */
[----:B---3--:R-:W-:-:S04]  /*871c0*/  IADD3 R132, P2, PT, R8, R138, RZ ;  /* 0x0000008a08847210 */ /* 0x008fc80007f5e0ff */
[----:B------:R-:W-:Y:S02]  /*871d0*/  IADD3.X R131, PT, PT, R9, R3, RZ, P2, !PT ;  /* 0x0000000309837210 */ /* 0x000fe400017fe4ff */
[----:B------:R-:W-:-:S05]  /*871e0*/  IADD3 R134, P2, PT, R6, R138, RZ ;  /* 0x0000008a06867210 */ /* 0x000fca0007f5e0ff */
[----:B------:R-:W-:Y:S01]  /*871f0*/  IMAD.X R133, R7, 0x1, R3, P2 ;  /* 0x0000000107857824 */ /* 0x000fe200010e0603 */
[----:B------:R-:W-:Y:S01]  /*87200*/  MOV R7, R59 ;  /* 0x0000003b00077202 */ /* 0x000fe20000000f00 */
[----:B------:R-:W-:Y:S01]  /*87210*/  IMAD.MOV.U32 R6, RZ, RZ, R60 ;  /* 0x000000ffff067224 */ /* 0x000fe200078e003c */
[----:B------:R-:W-:Y:S01]  /*87220*/  MOV R59, R63 ;  /* 0x0000003f003b7202 */ /* 0x000fe20000000f00 */
[----:B------:R-:W-:Y:S01]  /*87230*/  IMAD.MOV.U32 R60, RZ, RZ, R62 ;  /* 0x000000ffff3c7224 */ /* 0x000fe200078e003e */
[----:B----4-:R-:W-:Y:S02]  /*87240*/  IADD3 R136, P2, PT, R4, R138, RZ ;  /* 0x0000008a04887210 */ /* 0x010fe40007f5e0ff */
[----:B------:R-:W-:-:S03]  /*87250*/  MOV R4, R58 ;  /* 0x0000003a00047202 */ /* 0x000fc60000000f00 */
[----:B------:R-:W-:Y:S02]  /*87260*/  IMAD.X R135, R5, 0x1, R3, P2 ;  /* 0x0000000105877824 */ /* 0x000fe400010e0603 */
[----:B------:R-:W-:Y:S02]  /*87270*/  IMAD.MOV.U32 R5, RZ, RZ, R57 ;  /* 0x000000ffff057224 */ /* 0x000fe400078e0039 */
[----:B------:R-:W-:-:S03]  /*87280*/  IMAD.MOV.U32 R58, RZ, RZ, R64 ;  /* 0x000000ffff3a7224 */ /* 0x000fc600078e0040 */
        /* <DEDUP_REMOVED lines=12> */
[----:B------:R-:W-:-:S03]  /*87350*/  MOV R65, R5 ;  /* 0x0000000500417202 */ /* 0x000fc60000000f00 */
        /* <DEDUP_REMOVED lines=13> */
[----:B------:R-:W-:Y:S04]  /*87430*/  STL.64 [R1+0x1c08], R42 ;  /* 0x001c082a01007387 */ /* 0x000fe80000100a00 */
[----:B------:R-:W-:Y:S04]  /*87440*/  LDGSTS.E [R56+0x6a00], desc[UR76][R60.64], P1 ;  /* 0x06a000003c387fae */ /* 0x000fe800089a104c */
[----:B------:R3:W-:Y:S04]  /*87450*/  STL.64 [R1+0x1c00], R14 ;  /* 0x001c000e01007387 */ /* 0x0007e80000100a00 */
[----:B------:R-:W-:Y:S04]  /*87460*/  LDGSTS.E [R56+0x6a80], desc[UR76][R58.64], P0 ;  /* 0x06a800003a387fae */ /* 0x000fe800081a104c */
[----:B------:R4:W-:Y:S04]  /*87470*/  STL.64 [R1+0x1b88], R10 ;  /* 0x001b880a01007387 */ /* 0x0009e80000100a00 */
[----:B------:R-:W-:Y:S04]  /*87480*/  LDGSTS.E [R56+0x7200], desc[UR76][R238.64], P1 ;  /* 0x07200000ee387fae */ /* 0x000fe800089a104c */
[----:B------:R-:W-:Y:S04]  /*87490*/  STL.64 [R1+0x1b80], R40 ;  /* 0x001b802801007387 */ /* 0x000fe80000100a00 */
        /* <DEDUP_REMOVED lines=14> */
[----:B------:R-:W-:Y:S01]  /*87580*/  LDGSTS.E [R56+0x8a00], desc[UR76][R148.64], P1 ;  /* 0x08a0000094387fae */ /* 0x000fe200089a104c */
[----:B------:R-:W-:-:S03]  /*87590*/  IMAD.MOV.U32 R18, RZ, RZ, R132 ;  /* 0x000000ffff127224 */ /* 0x000fc600078e0084 */
[----:B------:R-:W-:Y:S01]  /*875a0*/  STL.64 [R1+0x1a00], R28 ;  /* 0x001a001c01007387 */ /* 0x000fe20000100a00 */
[----:B------:R-:W-:-:S03]  /*875b0*/  MOV R19, R131 ;  /* 0x0000008300137202 */ /* 0x000fc60000000f00 */
[----:B------:R-:W-:Y:S01]  /*875c0*/  LDGSTS.E [R56+0x8a80], desc[UR76][R146.64], P0 ;  /* 0x08a8000092387fae */ /* 0x000fe200081a104c */
[----:B------:R-:W-:-:S03]  /*875d0*/  IMAD.MOV.U32 R16, RZ, RZ, R134 ;  /* 0x000000ffff107224 */ /* 0x000fc600078e0086 */
[----:B------:R-:W-:Y:S01]  /*875e0*/  STL.64 [R1+0x1988], R26 ;  /* 0x0019881a01007387 */ /* 0x000fe20000100a00 */
[----:B------:R-:W-:-:S03]  /*875f0*/  IMAD.MOV.U32 R17, RZ, RZ, R133 ;  /* 0x000000ffff117224 */ /* 0x000fc600078e0085 */
[----:B------:R-:W-:Y:S01]  /*87600*/  LDGSTS.E [R56+0x9200], desc[UR76][R144.64], P1 ;  /* 0x0920000090387fae */ /* 0x000fe200089a104c */
[----:B--2---:R-:W-:-:S03]  /*87610*/  MOV R6, R136 ;  /* 0x0000008800067202 */ /* 0x004fc60000000f00 */
[----:B------:R1:W-:Y:S01]  /*87620*/  STL.64 [R1+0x1980], R12 ;  /* 0x0019800c01007387 */ /* 0x0003e20000100a00 */
[----:B------:R-:W-:-:S03]  /*87630*/  IMAD.MOV.U32 R7, RZ, RZ, R135 ;  /* 0x000000ffff077224 */ /* 0x000fc600078e0087 */
[----:B------:R-:W-:Y:S04]  /*87640*/  LDGSTS.E [R56+0x9280], desc[UR76][R142.64], P0 ;  /* 0x092800008e387fae */ /* 0x000fe800081a104c */
[----:B------:R2:W-:Y:S04]  /*87650*/  STL.64 [R1+0x1908], R4 ;  /* 0x0019080401007387 */ /* 0x0005e80000100a00 */
        /* <DEDUP_REMOVED lines=27> */
[----:B------:R-:W4:Y:S04]  /*87810*/  LDL.LU R11, [R1+0x2668] ;  /* 0x00266800010b7983 */ /* 0x000f280000300800 */
        /* <DEDUP_REMOVED lines=21> */
[----:B------:R3:W-:Y:S01]  /*87970*/  STL [R1+0x2664], R14 ;  /* 0x0026640e01007387 */ /* 0x0007e20000100800 */
[----:B------:R-:W-:-:S03]  /*87980*/  IADD3.X R15, PT, PT, R15, R3, RZ, P2, !PT ;  /* 0x000000030f0f7210 */ /* 0x000fc600017fe4ff */
[----:B------:R-:W-:Y:S01]  /*87990*/  STL [R1+0x266c], R10 ;  /* 0x00266c0a01007387 */ /* 0x000fe20000100800 */
[----:B------:R-:W-:-:S03]  /*879a0*/  MOV R58, R14 ;  /* 0x0000000e003a7202 */ /* 0x000fc60000000f00 */
[----:B------:R4:W-:Y:S04]  /*879b0*/  STL [R1+0x2660], R15 ;  /* 0x0026600f01007387 */ /* 0x0009e80000100800 */
[----:B---3--:R-:W3:Y:S01]  /*879c0*/  LDL.LU R14, [R1+0x27e0] ;  /* 0x0027e000010e7983 */ /* 0x008ee20000300800 */
[----:B------:R-:W-:-:S03]  /*879d0*/  IMAD.MOV.U32 R59, RZ, RZ, R15 ;  /* 0x000000ffff3b7224 */ /* 0x000fc600078e000f */
[----:B----4-:R-:W4:Y:S01]  /*879e0*/  LDL.LU R15, [R1+0x27e8] ;  /* 0x0027e800010f7983 */ /* 0x010f220000300800 */
[----:B------:R-:W-:-:S05]  /*879f0*/  IMAD.SHL.U32 R137, R140, 0x4, RZ ;  /* 0x000000048c897824 */ /* 0x000fca00078e00ff */
[----:B-1----:R-:W-:-:S05]  /*87a00*/  LOP3.LUT R56, R137, 0x30, RZ, 0x3c, !PT ;  /* 0x0000003089387812 */ /* 0x002fca00078e3cff */
[----:B------:R-:W-:-:S05]  /*87a10*/  VIADD R56, R56, UR9 ;  /* 0x0000000938387c36 */ /* 0x000fca0008000000 */
[----:B------:R1:W-:Y:S01]  /*87a20*/  LDGSTS.E [R56+0x300], desc[UR76][R58.64], P1 ;  /* 0x003000003a387fae */ /* 0x0003e200089a104c */
[----:B------:R-:W-:-:S05]  /*87a30*/  IMAD.X R11, R11, 0x1, R3, P3 ;  /* 0x000000010b0b7824 */ /* 0x000fca00018e0603 */
[----:B------:R2:W-:Y:S01]  /*87a40*/  STL [R1+0x2668], R11 ;  /* 0x0026680b01007387 */ /* 0x0005e20000100800 */
[----:B-1----:R-:W-:Y:S01]  /*87a50*/  IMAD.MOV.U32 R58, RZ, RZ, R10 ;  /* 0x000000ffff3a7224 */ /* 0x002fe200078e000a */
[-C--:B------:R-:W-:Y:S02]  /*87a60*/  IADD3 R12, P2, PT, R12, R138.reuse, RZ ;  /* 0x0000008a0c0c7210 */ /* 0x080fe40007f5e0ff */
[----:B------:R-:W4:Y:S01]  /*87a70*/  LDL.LU R10, [R1+0x2864] ;  /* 0x00286400010a7983 */ /* 0x000f220000300800 */
[----:B------:R-:W-:Y:S02]  /*87a80*/  MOV R59, R11 ;  /* 0x0000000b003b7202 */ /* 0x000fe40000000f00 */
[----:B--2---:R-:W-:Y:S01]  /*87a90*/  IADD3 R4, P3, PT, R4, R138, RZ ;  /* 0x0000008a04047210 */ /* 0x004fe20007f7e0ff */
[----:B------:R-:W2:Y:S01]  /*87aa0*/  LDL.LU R11, [R1+0x286c] ;  /* 0x00286c00010b7983 */ /* 0x000ea20000300800 */
[----:B------:R-:W-:-:S03]  /*87ab0*/  IMAD.X R13, R13, 0x1, R3, P2 ;  /* 0x000000010d0d7824 */ /* 0x000fc600010e0603 */
[----:B------:R-:W-:Y:S04]  /*87ac0*/  STL [R1+0x26e4], R12 ;  /* 0x0026e40c01007387 */ /* 0x000fe80000100800 */
[----:B------:R1:W-:Y:S04]  /*87ad0*/  LDGSTS.E [R56+0x380], desc[UR76][R58.64], P0 ;  /* 0x003800003a387fae */ /* 0x0003e800081a104c */
[----:B------:R1:W-:Y:S04]  /*87ae0*/  STL [R1+0x26e0], R13 ;  /* 0x0026e00d01007387 */ /* 0x0003e80000100800 */
[----:B------:R-:W-:Y:S01]  /*87af0*/  STL [R1+0x26ec], R4 ;  /* 0x0026ec0401007387 */ /* 0x000fe20000100800 */
[----:B------:R-:W-:-:S02]  /*87b00*/  IMAD.X R8, R8, 0x1, R3, P3 ;  /* 0x0000000108087824 */ /* 0x000fc400018e0603 */
[----:B-1----:R-:W-:Y:S02]  /*87b10*/  IMAD.MOV.U32 R59, RZ, RZ, R13 ;  /* 0x000000ffff3b7224 */ /* 0x002fe400078e000d */
[----:B------:R-:W2:Y:S01]  /*87b20*/  LDL.LU R13, [R1+0x2860] ;  /* 0x00286000010d7983 */ /* 0x000ea20000300800 */
[----:B------:R-:W-:-:S03]  /*87b30*/  MOV R58, R12 ;  /* 0x0000000c003a7202 */ /* 0x000fc60000000f00 */
[----:B------:R1:W-:Y:S04]  /*87b40*/  STL [R1+0x26e8], R8 ;  /* 0x0026e80801007387 */ /* 0x0003e80000100800 */
[----:B------:R-:W2:Y:S04]  /*87b50*/  LDL.LU R12, [R1+0x2868] ;  /* 0x00286800010c7983 */ /* 0x000ea80000300800 */
[----:B------:R1:W-:Y:S01]  /*87b60*/  LDGSTS.E [R56+0xb00], desc[UR76][R58.64], P1 ;  /* 0x00b000003a387fae */ /* 0x0003e200089a104c */
[----:B------:R-:W-:Y:S01]  /*87b70*/  IADD3 R6, P2, PT, R6, R138, RZ ;  /* 0x0000008a06067210 */ /* 0x000fe20007f5e0ff */
[----:B-1----:R-:W-:Y:S01]  /*87b80*/  IMAD.MOV.U32 R58, RZ, RZ, R4 ;  /* 0x000000ffff3a7224 */ /* 0x002fe200078e0004 */
[----:B------:R-:W-:-:S03]  /*87b90*/  MOV R59, R8 ;  /* 0x00000008003b7202 */ /* 0x000fc60000000f00 */
[----:B------:R-:W-:Y:S01]  /*87ba0*/  IMAD.X R9, R9, 0x1, R3, P2 ;  /* 0x0000000109097824 */ /* 0x000fe200010e0603 */
[----:B------:R-:W2:Y:S01]  /*87bb0*/  LDL.LU R8, [R1+0x28e4] ;  /* 0x0028e40001087983 */ /* 0x000ea20000300800 */
[----:B------:R-:W-:-:S03]  /*87bc0*/  IADD3 R16, P3, PT, R16, R138, RZ ;  /* 0x0000008a10107210 */ /* 0x000fc60007f7e0ff */
[----:B------:R-:W2:Y:S02]  /*87bd0*/  LDL.LU R4, [R1+0x28ec] ;  /* 0x0028ec0001047983 */ /* 0x000ea40000300800 */
[----:B------:R-:W-:Y:S02]  /*87be0*/  IMAD.X R17, R17, 0x1, R3, P3 ;  /* 0x0000000111117824 */ /* 0x000fe400018e0603 */
[----:B------:R-:W-:Y:S04]  /*87bf0*/  STL [R1+0x2764], R6 ;  /* 0x0027640601007387 */ /* 0x000fe80000100800 */
[----:B------:R1:W-:Y:S04]  /*87c00*/  LDGSTS.E [R56+0xb80], desc[UR76][R58.64], P0 ;  /* 0x00b800003a387fae */ /* 0x0003e800081a104c */
[----:B------:R1:W-:Y:S04]  /*87c10*/  STL [R1+0x2760], R9 ;  /* 0x0027600901007387 */ /* 0x0003e80000100800 */
[----:B------:R-:W-:Y:S01]  /*87c20*/  STL [R1+0x276c], R16 ;  /* 0x00276c1001007387 */ /* 0x000fe20000100800 */
[----:B-1----:R-:W-:-:S03]  /*87c30*/  IMAD.MOV.U32 R59, RZ, RZ, R9 ;  /* 0x000000ffff3b7224 */ /* 0x002fc600078e0009 */
[----:B------:R-:W2:Y:S01]  /*87c40*/  LDL.LU R9, [R1+0x28e0] ;  /* 0x0028e00001097983 */ /* 0x000ea20000300800 */
[----:B------:R-:W-:-:S03]  /*87c50*/  MOV R58, R6 ;  /* 0x00000006003a7202 */ /* 0x000fc60000000f00 */
[----:B------:R-:W-:Y:S01]  /*87c60*/  STL [R1+0x2768], R17 ;  /* 0x0027681101007387 */ /* 0x000fe20000100800 */
[----:B------:R-:W-:-:S03]  /*87c70*/  IADD3 R5, P2, PT, R5, R138, RZ ;  /* 0x0000008a05057210 */ /* 0x000fc60007f5e0ff */
[----:B------:R-:W2:Y:S01]  /*87c80*/  LDL.LU R6, [R1+0x28e8] ;  /* 0x0028e80001067983 */ /* 0x000ea20000300800 */
[----:B------:R-:W-:-:S03]  /*87c90*/  IADD3 R7, P3, PT, R7, R138, RZ ;  /* 0x0000008a07077210 */ /* 0x000fc60007f7e0ff */
[----:B------:R1:W-:Y:S04]  /*87ca0*/  LDGSTS.E [R56+0x1300], desc[UR76][R58.64], P1 ;  /* 0x013000003a387fae */ /* 0x0003e800089a104c */
[----:B------:R3:W-:Y:S01]  /*87cb0*/  STL [R1+0x27e4], R5 ;  /* 0x0027e40501007387 */ /* 0x0007e20000100800 */
[----:B-1----:R-:W-:Y:S01]  /*87cc0*/  IMAD.MOV.U32 R58, RZ, RZ, R16 ;  /* 0x000000ffff3a7224 */ /* 0x002fe200078e0010 */
[----:B------:R-:W-:-:S05]  /*87cd0*/  MOV R59, R17 ;  /* 0x00000011003b7202 */ /* 0x000fca0000000f00 */
[----:B------:R1:W-:Y:S02]  /*87ce0*/  LDGSTS.E [R56+0x1380], desc[UR76][R58.64], P0 ;  /* 0x013800003a387fae */ /* 0x0003e400081a104c */
[----:B-1----:R-:W-:Y:S01]  /*87cf0*/  MOV R58, R5 ;  /* 0x00000005003a7202 */ /* 0x002fe20000000f00 */
[----:B---3--:R-:W-:-:S04]  /*87d00*/  IMAD.X R14, R14, 0x1, R3, P2 ;  /* 0x000000010e0e7824 */ /* 0x008fc800010e0603 */
[----:B------:R-:W-:Y:S01]  /*87d10*/  IMAD.MOV.U32 R59, RZ, RZ, R14 ;  /* 0x000000ffff3b7224 */ /* 0x000fe200078e000e */
[----:B------:R1:W-:Y:S01]  /*87d20*/  STL [R1+0x27e0], R14 ;  /* 0x0027e00e01007387 */ /* 0x0003e20000100800 */
[----:B----4-:R-:W-:-:S03]  /*87d30*/  IMAD.X R15, R15, 0x1, R3, P3 ;  /* 0x000000010f0f7824 */ /* 0x010fc600018e0603 */
[----:B------:R3:W-:Y:S04]  /*87d40*/  STL [R1+0x27ec], R7 ;  /* 0x0027ec0701007387 */ /* 0x0007e80000100800 */
[----:B------:R-:W4:Y:S04]  /*87d50*/  LDL.LU R5, [R1+0x2964] ;  /* 0x0029640001057983 */ /* 0x000f280000300800 */
[----:B------:R2:W-:Y:S04]  /*87d60*/  STL [R1+0x27e8], R15 ;  /* 0x0027e80f01007387 */ /* 0x0005e80000100800 */
[----:B------:R3:W-:Y:S04]  /*87d70*/  LDGSTS.E [R56+0x1b00], desc[UR76][R58.64], P1 ;  /* 0x01b000003a387fae */ /* 0x0007e800089a104c */
[----:B-1----:R-:W4:Y:S01]  /*87d80*/  LDL.LU R14, [R1+0x296c] ;  /* 0x00296c00010e7983 */ /* 0x002f220000300800 */
[----:B---3--:R-:W-:-:S03]  /*87d90*/  IMAD.MOV.U32 R58, RZ, RZ, R7 ;  /* 0x000000ffff3a7224 */ /* 0x008fc600078e0007 */
[----:B------:R-:W3:Y:S04]  /*87da0*/  LDL.LU R7, [R1+0x2960] ;  /* 0x0029600001077983 */ /* 0x000ee80000300800 */
[----:B------:R-:W3:Y:S01]  /*87db0*/  LDL.LU R16, [R1+0x2968] ;  /* 0x0029680001107983 */ /* 0x000ee20000300800 */
[-C--:B------:R-:W-:Y:S02]  /*87dc0*/  IADD3 R10, P2, PT, R10, R138.reuse, RZ ;  /* 0x0000008a0a0a7210 */ /* 0x080fe40007f5e0ff */
[----:B--2---:R-:W-:-:S03]  /*87dd0*/  IADD3 R11, P3, PT, R11, R138, RZ ;  /* 0x0000008a0b0b7210 */ /* 0x004fc60007f7e0ff */
[----:B------:R1:W-:Y:S01]  /*87de0*/  STL [R1+0x2864], R10 ;  /* 0x0028640a01007387 */ /* 0x0003e20000100800 */
[----:B------:R-:W-:-:S05]  /*87df0*/  MOV R59, R15 ;  /* 0x0000000f003b7202 */ /* 0x000fca0000000f00 */
[----:B------:R2:W-:Y:S01]  /*87e00*/  LDGSTS.E [R56+0x1b80], desc[UR76][R58.64], P0 ;  /* 0x01b800003a387fae */ /* 0x0005e200081a104c */
[----:B------:R-:W-:-:S05]  /*87e10*/  IMAD.X R13, R13, 0x1, R3, P2 ;  /* 0x000000010d0d7824 */ /* 0x000fca00010e0603 */
[----:B------:R-:W-:Y:S01]  /*87e20*/  STL [R1+0x2860], R13 ;  /* 0x0028600d01007387 */ /* 0x000fe20000100800 */
[----:B------:R-:W-:-:S03]  /*87e30*/  IMAD.X R12, R12, 0x1, R3, P3 ;  /* 0x000000010c0c7824 */ /* 0x000fc600018e0603 */
[----:B------:R-:W-:Y:S01]  /*87e40*/  STL [R1+0x286c], R11 ;  /* 0x00286c0b01007387 */ /* 0x000fe20000100800 */
[----:B--2---:R-:W-:-:S03]  /*87e50*/  MOV R58, R10 ;  /* 0x0000000a003a7202 */ /* 0x004fc60000000f00 */
[----:B------:R-:W2:Y:S01]  /*87e60*/  LDL.LU R15, [R1+0x29e4] ;  /* 0x0029e400010f7983 */ /* 0x000ea20000300800 */
[----:B------:R-:W-:-:S03]  /*87e70*/  IMAD.MOV.U32 R59, RZ, RZ, R13 ;  /* 0x000000ffff3b7224 */ /* 0x000fc600078e000d */
[----:B------:R1:W-:Y:S04]  /*87e80*/  STL [R1+0x2868], R12 ;  /* 0x0028680c01007387 */ /* 0x0003e80000100800 */
[----:B-1----:R-:W2:Y:S04]  /*87e90*/  LDL.LU R10, [R1+0x29ec] ;  /* 0x0029ec00010a7983 */ /* 0x002ea80000300800 */
[----:B------:R-:W2:Y:S01]  /*87ea0*/  LDL.LU R17, [R1+0x29e0] ;  /* 0x0029e00001117983 */ /* 0x000ea20000300800 */
[----:B------:R-:W-:-:S03]  /*87eb0*/  IADD3 R8, P2, PT, R8, R138, RZ ;  /* 0x0000008a08087210 */ /* 0x000fc60007f5e0ff */
[----:B------:R1:W-:Y:S01]  /*87ec0*/  LDGSTS.E [R56+0x2300], desc[UR76][R58.64], P1 ;  /* 0x023000003a387fae */ /* 0x0003e200089a104c */
[----:B------:R-:W-:Y:S02]  /*87ed0*/  IADD3 R4, P3, PT, R4, R138, RZ ;  /* 0x0000008a04047210 */ /* 0x000fe40007f7e0ff */
[----:B-1----:R-:W-:Y:S02]  /*87ee0*/  MOV R59, R12 ;  /* 0x0000000c003b7202 */ /* 0x002fe40000000f00 */
[----:B------:R-:W2:Y:S01]  /*87ef0*/  LDL.LU R12, [R1+0x29e8] ;  /* 0x0029e800010c7983 */ /* 0x000ea20000300800 */
        /* <DEDUP_REMOVED lines=8> */
[----:B------:R-:W2:Y:S04]  /*87f80*/  LDL.LU R11, [R1+0x2a64] ;  /* 0x002a6400010b7983 */ /* 0x000ea80000300800 */
[----:B------:R1:W-:Y:S04]  /*87f90*/  STL [R1+0x28e8], R6 ;  /* 0x0028e80601007387 */ /* 0x0003e80000100800 */
[----:B------:R-:W2:Y:S04]  /*87fa0*/  LDL.LU R8, [R1+0x2a6c] ;  /* 0x002a6c0001087983 */ /* 0x000ea80000300800 */
[----:B------:R-:W2:Y:S01]  /*87fb0*/  LDL.LU R13, [R1+0x2a60] ;  /* 0x002a6000010d7983 */ /* 0x000ea20000300800 */
[----:B------:R-:W-:-:S03]  /*87fc0*/  IMAD.MOV.U32 R59, RZ, RZ, R9 ;  /* 0x000000ffff3b7224 */ /* 0x000fc600078e0009 */
[----:B------:R-:W2:Y:S04]  /*87fd0*/  LDL.LU R9, [R1+0x2a68] ;  /* 0x002a680001097983 */ /* 0x000ea80000300800 */
[----:B------:R1:W-:Y:S02]  /*87fe0*/  LDGSTS.E [R56+0x2b00], desc[UR76][R58.64], P1 ;  /* 0x02b000003a387fae */ /* 0x0003e400089a104c */
[----:B-1----:R-:W-:Y:S01]  /*87ff0*/  IMAD.MOV.U32 R58, RZ, RZ, R4 ;  /* 0x000000ffff3a7224 */ /* 0x002fe200078e0004 */
[----:B------:R-:W-:Y:S02]  /*88000*/  MOV R59, R6 ;  /* 0x00000006003b7202 */ /* 0x000fe40000000f00 */
        /* <DEDUP_REMOVED lines=11> */
[----:B------:R-:W-:Y:S01]  /*880c0*/  IMAD.X R16, R16, 0x1, R3, P3 ;  /* 0x0000000110107824 */ /* 0x000fe200018e0603 */
[----:B------:R-:W-:-:S04]  /*880d0*/  MOV R58, R5 ;  /* 0x00000005003a7202 */ /* 0x000fc80000000f00 */
[----:B------:R1:W-:Y:S04]  /*880e0*/  STL [R1+0x2968], R16 ;  /* 0x0029681001007387 */ /* 0x0003e80000100800 */
[----:B------:R-:W4:Y:S04]  /*880f0*/  LDL.LU R5, [R1+0x2ae8] ;  /* 0x002ae80001057983 */ /* 0x000f280000300800 */
[----:B------:R1:W-:Y:S01]  /*88100*/  LDGSTS.E [R56+0x3300], desc[UR76][R58.64], P1 ;  /* 0x033000003a387fae */ /* 0x0003e200089a104c */
[----:B--2---:R-:W-:Y:S01]  /*88110*/  IADD3 R15, P2, PT, R15, R138, RZ ;  /* 0x0000008a0f0f7210 */ /* 0x004fe20007f5e0ff */
[----:B-1----:R-:W-:Y:S01]  /*88120*/  IMAD.MOV.U32 R58, RZ, RZ, R14 ;  /* 0x000000ffff3a7224 */ /* 0x002fe200078e000e */
[----:B------:R-:W-:-:S02]  /*88130*/  MOV R59, R16 ;  /* 0x00000010003b7202 */ /* 0x000fc40000000f00 */
        /* <DEDUP_REMOVED lines=8> */
[----:B-1----:R-:W-:-:S03]  /*881c0*/  IMAD.MOV.U32 R59, RZ, RZ, R17 ;  /* 0x000000ffff3b7224 */ /* 0x002fc600078e0011 */
[----:B------:R-:W2:Y:S01]  /*881d0*/  LDL.LU R17, [R1+0x2b60] ;  /* 0x002b600001117983 */ /* 0x000ea20000300800 */
[----:B------:R-:W-:Y:S01]  /*881e0*/  IMAD.X R12, R12, 0x1, R3, P3 ;  /* 0x000000010c0c7824 */ /* 0x000fe200018e0603 */
[----:B------:R-:W-:-:S04]  /*881f0*/  MOV R58, R15 ;  /* 0x0000000f003a7202 */ /* 0x000fc80000000f00 */
[----:B------:R1:W-:Y:S04]  /*88200*/  STL [R1+0x29e8], R12 ;  /* 0x0029e80c01007387 */ /* 0x0003e80000100800 */
[----:B------:R-:W2:Y:S04]  /*88210*/  LDL.LU R15, [R1+0x2b68] ;  /* 0x002b6800010f7983 */ /* 0x000ea80000300800 */
[----:B------:R1:W-:Y:S01]  /*88220*/  LDGSTS.E [R56+0x3b00], desc[UR76][R58.64], P1 ;  /* 0x03b000003a387fae */ /* 0x0003e200089a104c */
[----:B------:R-:W-:Y:S01]  /*88230*/  IADD3 R11, P2, PT, R11, R138, RZ ;  /* 0x0000008a0b0b7210 */ /* 0x000fe20007f5e0ff */
[----:B-1----:R-:W-:Y:S01]  /*88240*/  IMAD.MOV.U32 R58, RZ, RZ, R10 ;  /* 0x000000ffff3a7224 */ /* 0x002fe200078e000a */
[----:B------:R-:W-:-:S02]  /*88250*/  MOV R59, R12 ;  /* 0x0000000c003b7202 */ /* 0x000fc40000000f00 */
[----:B------:R-:W2:Y:S01]  /*88260*/  LDL.LU R12, [R1+0x2be4] ;  /* 0x002be400010c7983 */ /* 0x000ea20000300800 */
[----:B------:R-:W-:-:S03]  /*88270*/  IADD3 R8, P3, PT, R8, R138, RZ ;  /* 0x0000008a08087210 */ /* 0x000fc60007f7e0ff */
[----:B------:R-:W2:Y:S01]  /*88280*/  LDL.LU R10, [R1+0x2bec] ;  /* 0x002bec00010a7983 */ /* 0x000ea20000300800 */
[----:B------:R-:W-:-:S03]  /*88290*/  IMAD.X R13, R13, 0x1, R3, P2 ;  /* 0x000000010d0d7824 */ /* 0x000fc600010e0603 */
[----:B------:R-:W-:Y:S01]  /*882a0*/  STL [R1+0x2a64], R11 ;  /* 0x002a640b01007387 */ /* 0x000fe20000100800 */
[----:B------:R-:W-:-:S03]  /*882b0*/  IMAD.X R9, R9, 0x1, R3, P3 ;  /* 0x0000000109097824 */ /* 0x000fc600018e0603 */
[----:B------:R1:W-:Y:S04]  /*882c0*/  LDGSTS.E [R56+0x3b80], desc[UR76][R58.64], P0 ;  /* 0x03b800003a387fae */ /* 0x0003e800081a104c */
[----:B------:R1:W-:Y:S04]  /*882d0*/  STL [R1+0x2a60], R13 ;  /* 0x002a600d01007387 */ /* 0x0003e80000100800 */
[----:B------:R-:W-:Y:S01]  /*882e0*/  STL [R1+0x2a6c], R8 ;  /* 0x002a6c0801007387 */ /* 0x000fe20000100800 */
[----:B-1----:R-:W-:-:S03]  /*882f0*/  IMAD.MOV.U32 R59, RZ, RZ, R13 ;  /* 0x000000ffff3b7224 */ /* 0x002fc600078e000d */
[----:B------:R-:W2:Y:S01]  /*88300*/  LDL.LU R13, [R1+0x2be0] ;  /* 0x002be000010d7983 */ /* 0x000ea20000300800 */
[----:B------:R-:W-:Y:S02]  /*88310*/  MOV R58, R11 ;  /* 0x0000000b003a7202 */ /* 0x000fe40000000f00 */
[-C--:B------:R-:W-:Y:S01]  /*88320*/  IADD3 R6, P2, PT, R6, R138.reuse, RZ ;  /* 0x0000008a06067210 */ /* 0x080fe20007f5e0ff */
[----:B------:R1:W-:Y:S04]  /*88330*/  STL [R1+0x2a68], R9 ;  /* 0x002a680901007387 */ /* 0x0003e80000100800 */
[----:B------:R-:W2:Y:S01]  /*88340*/  LDL.LU R11, [R1+0x2be8] ;  /* 0x002be800010b7983 */ /* 0x000ea20000300800 */
[----:B------:R-:W-:-:S03]  /*88350*/  IADD3 R4, P3, PT, R4, R138, RZ ;  /* 0x0000008a04047210 */ /* 0x000fc60007f7e0ff */
[----:B------:R-:W-:Y:S04]  /*88360*/  STL [R1+0x2ae4], R6 ;  /* 0x002ae40601007387 */ /* 0x000fe80000100800 */
[----:B------:R1:W-:Y:S02]  /*88370*/  LDGSTS.E [R56+0x4300], desc[UR76][R58.64], P1 ;  /* 0x043000003a387fae */ /* 0x0003e400089a104c */
[----:B-1----:R-:W-:Y:S01]  /*88380*/  IMAD.MOV.U32 R58, RZ, RZ, R8 ;  /* 0x000000ffff3a7224 */ /* 0x002fe200078e0008 */
[----:B------:R-:W-:-:S05]  /*88390*/  MOV R59, R9 ;  /* 0x00000009003b7202 */ /* 0x000fca0000000f00 */
[----:B------:R1:W-:Y:S02]  /*883a0*/  LDGSTS.E [R56+0x4380], desc[UR76][R58.64], P0 ;  /* 0x043800003a387fae */ /* 0x0003e400081a104c */
[----:B-1----:R-:W-:Y:S01]  /*883b0*/  MOV R58, R6 ;  /* 0x00000006003a7202 */ /* 0x002fe20000000f00 */
[----:B---3--:R-:W-:-:S05]  /*883c0*/  IMAD.X R7, R7, 0x1, R3, P2 ;  /* 0x0000000107077824 */ /* 0x008fca00010e0603 */
[----:B------:R1:W-:Y:S04]  /*883d0*/  STL [R1+0x2ae0], R7 ;  /* 0x002ae00701007387 */ /* 0x0003e80000100800 */
[----:B------:R-:W-:Y:S04]  /*883e0*/  STL [R1+0x2aec], R4 ;  /* 0x002aec0401007387 */ /* 0x000fe80000100800 */
[----:B------:R-:W3:Y:S01]  /*883f0*/  LDL.LU.64 R8, [R1+0x20f8] ;  /* 0x0020f80001087983 */ /* 0x000ee20000300a00 */
[----:B----4-:R-:W-:Y:S02]  /*88400*/  IMAD.X R5, R5, 0x1, R3, P3 ;  /* 0x0000000105057824 */ /* 0x010fe400018e0603 */
[----:B------:R-:W-:-:S03]  /*88410*/  IMAD.MOV.U32 R59, RZ, RZ, R7 ;  /* 0x000000ffff3b7224 */ /* 0x000fc600078e0007 */
[----:B------:R4:W-:Y:S04]  /*88420*/  STL [R1+0x2ae8], R5 ;  /* 0x002ae80501007387 */ /* 0x0009e80000100800 */
[----:B-1----:R-:W3:Y:S04]  /*88430*/  LDL.LU.64 R6, [R1+0x20f0] ;  /* 0x0020f00001067983 */ /* 0x002ee80000300a00 */
[----:B------:R1:W-:Y:S02]  /*88440*/  LDGSTS.E [R56+0x4b00], desc[UR76][R58.64], P1 ;  /* 0x04b000003a387fae */ /* 0x0003e400089a104c */
[----:B-1----:R-:W-:Y:S01]  /*88450*/  IMAD.MOV.U32 R58, RZ, RZ, R4 ;  /* 0x000000ffff3a7224 */ /* 0x002fe200078e0004 */
[----:B------:R-:W-:-:S02]  /*88460*/  MOV R59, R5 ;  /* 0x00000005003b7202 */ /* 0x000fc40000000f00 */
[----:B----4-:R-:W4:Y:S01]  /*88470*/  LDL.LU.64 R4, [R1+0x2078] ;  /* 0x0020780001047983 */ /* 0x010f220000300a00 */
[-C--:B--2---:R-:W-:Y:S02]  /*88480*/  IADD3 R16, P2, PT, R16, R138.reuse, RZ ;  /* 0x0000008a10107210 */ /* 0x084fe40007f5e0ff */
[----:B------:R-:W-:Y:S01]  /*88490*/  IADD3 R14, P3, PT, R14, R138, RZ ;  /* 0x0000008a0e0e7210 */ /* 0x000fe20007f7e0ff */
[----:B------:R-:W2:Y:S04]  /*884a0*/  LDL.LU.64 R20, [R1+0x2070] ;  /* 0x0020700001147983 */ /* 0x000ea80000300a00 */
[----:B------:R-:W-:Y:S04]  /*884b0*/  STL [R1+0x2b64], R16 ;  /* 0x002b641001007387 */ /* 0x000fe80000100800 */
[----:B------:R1:W-:Y:S01]  /*884c0*/  LDGSTS.E [R56+0x4b80], desc[UR76][R58.64], P0 ;  /* 0x04b800003a387fae */ /* 0x0003e200081a104c */
[----:B------:R-:W-:-:S05]  /*884d0*/  IMAD.X R17, R17, 0x1, R3, P2 ;  /* 0x0000000111117824 */ /* 0x000fca00010e0603 */
[----:B------:R1:W-:Y:S04]  /*884e0*/  STL [R1+0x2b60], R17 ;  /* 0x002b601101007387 */ /* 0x0003e80000100800 */
[----:B------:R-:W-:Y:S01]  /*884f0*/  STL [R1+0x2b6c], R14 ;  /* 0x002b6c0e01007387 */ /* 0x000fe20000100800 */
[----:B------:R-:W-:-:S03]  /*88500*/  IMAD.X R15, R15, 0x1, R3, P3 ;  /* 0x000000010f0f7824 */ /* 0x000fc600018e0603 */
[----:B------:R-:W2:Y:S01]  /*88510*/  LDL.LU.64 R18, [R1+0x1ff8] ;  /* 0x001ff80001127983 */ /* 0x000ea20000300a00 */
[----:B-1----:R-:W-:Y:S01]  /*88520*/  MOV R58, R16 ;  /* 0x00000010003a7202 */ /* 0x002fe20000000f00 */
[----:B------:R-:W-:Y:S02]  /*88530*/  IMAD.MOV.U32 R59, RZ, RZ, R17 ;  /* 0x000000ffff3b7224 */ /* 0x000fe400078e0011 */
[----:B------:R1:W-:Y:S04]  /*88540*/  STL [R1+0x2b68], R15 ;  /* 0x002b680f01007387 */ /* 0x0003e80000100800 */
[----:B------:R-:W2:Y:S04]  /*88550*/  LDL.LU.64 R16, [R1+0x1ff0] ;  /* 0x001ff00001107983 */ /* 0x000ea80000300a00 */
[----:B------:R-:W2:Y:S01]  /*88560*/  LDL.LU.64 R26, [R1+0x1f70] ;  /* 0x001f7000011a7983 */ /* 0x000ea20000300a00 */
[----:B------:R-:W-:-:S03]  /*88570*/  IADD3 R12, P2, PT, R12, R138, RZ ;  /* 0x0000008a0c0c7210 */ /* 0x000fc60007f5e0ff */
[----:B------:R1:W-:Y:S01]  /*88580*/  LDGSTS.E [R56+0x5300], desc[UR76][R58.64], P1 ;  /* 0x053000003a387fae */ /* 0x0003e200089a104c */
[----:B------:R-:W-:Y:S01]  /*88590*/  IADD3 R10, P3, PT, R10, R138, RZ ;  /* 0x0000008a0a0a7210 */ /* 0x000fe20007f7e0ff */
[----:B-1----:R-:W-:Y:S01]  /*885a0*/  IMAD.MOV.U32 R58, RZ, RZ, R14 ;  /* 0x000000ffff3a7224 */ /* 0x002fe200078e000e */
[----:B------:R-:W-:Y:S02]  /*885b0*/  MOV R59, R15 ;  /* 0x0000000f003b7202 */ /* 0x000fe40000000f00 */
[----:B------:R-:W2:Y:S04]  /*885c0*/  LDL.LU.64 R14, [R1+0x1ef8] ;  /* 0x001ef800010e7983 */ /* 0x000ea80000300a00 */
        /* <DEDUP_REMOVED lines=8> */
[----:B------:R-:W2:Y:S04]  /*88650*/  LDL.LU.64 R12, [R1+0x1ef0] ;  /* 0x001ef000010c7983 */ /* 0x000ea80000300a00 */
[----:B------:R1:W-:Y:S04]  /*88660*/  STL [R1+0x2be8], R11 ;  /* 0x002be80b01007387 */ /* 0x0003e80000100800 */
[----:B------:R1:W-:Y:S04]  /*88670*/  LDGSTS.E [R56+0x5b00], desc[UR76][R58.64], P1 ;  /* 0x05b000003a387fae */ /* 0x0003e800089a104c */
[----:B------:R-:W2:Y:S01]  /*88680*/  LDL.LU.64 R24, [R1+0x1e78] ;  /* 0x001e780001187983 */ /* 0x000ea20000300a00 */
[----:B-1----:R-:W-:Y:S01]  /*88690*/  IMAD.MOV.U32 R58, RZ, RZ, R10 ;  /* 0x000000ffff3a7224 */ /* 0x002fe200078e000a */
[----:B------:R-:W-:-:S02]  /*886a0*/  MOV R59, R11 ;  /* 0x0000000b003b7202 */ /* 0x000fc40000000f00 */
[----:B------:R-:W2:Y:S04]  /*886b0*/  LDL.LU.64 R10, [R1+0x1e70] ;  /* 0x001e7000010a7983 */ /* 0x000ea80000300a00 */
[----:B------:R3:W-:Y:S02]  /*886c0*/  LDGSTS.E [R56+0x5b80], desc[UR76][R58.64], P0 ;  /* 0x05b800003a387fae */ /* 0x0007e400081a104c */
[----:B---3--:R-:W-:-:S05]  /*886d0*/  IADD3 R58, P2, PT, R8, R138, RZ ;  /* 0x0000008a083a7210 */ /* 0x008fca0007f5e0ff */
[----:B------:R-:W-:Y:S02]  /*886e0*/  IMAD.X R57, R9, 0x1, R3, P2 ;  /* 0x0000000109397824 */ /* 0x000fe400010e0603 */
[----:B------:R-:W3:Y:S01]  /*886f0*/  LDL.LU.64 R8, [R1+0x1df8] ;  /* 0x001df80001087983 */ /* 0x000ee20000300a00 */
[----:B------:R-:W-:-:S03]  /*88700*/  IADD3 R60, P2, PT, R6, R138, RZ ;  /* 0x0000008a063c7210 */ /* 0x000fc60007f5e0ff */
[----:B------:R-:W3:Y:S02]  /*88710*/  LDL.LU.64 R22, [R1+0x1df0] ;  /* 0x001df00001167983 */ /* 0x000ee40000300a00 */
[----:B------:R-:W-:Y:S02]  /*88720*/  IMAD.X R59, R7, 0x1, R3, P2 ;  /* 0x00000001073b7824 */ /* 0x000fe400010e0603 */
[----:B------:R-:W3:Y:S01]  /*88730*/  LDL.LU.64 R6, [R1+0x1d78] ;  /* 0x001d780001067983 */ /* 0x000ee20000300a00 */
[----:B----4-:R-:W-:-:S04]  /*88740*/  IADD3 R62, P2, PT, R4, R138, RZ ;  /* 0x0000008a043e7210 */ /* 0x010fc80007f5e0ff */
        /* <DEDUP_REMOVED lines=8> */
[----:B------:R-:W-:-:S04]  /*887d0*/  IADD3 R68, P2, PT, R16, R138, RZ ;  /* 0x0000008a10447210 */ /* 0x000fc80007f5e0ff */
[----:B------:R-:W-:Y:S02]  /*887e0*/  IADD3.X R67, PT, PT, R17, R3, RZ, P2, !PT ;  /* 0x0000000311437210 */ /* 0x000fe400017fe4ff */
[-C--:B------:R-:W-:Y:S01]  /*887f0*/  IADD3 R72, P2, PT, R26, R138.reuse, RZ ;  /* 0x0000008a1a487210 */ /* 0x080fe20007f5e0ff */
[----:B------:R-:W2:Y:S04]  /*88800*/  LDL.LU.64 R16, [R1+0x1c78] ;  /* 0x001c780001107983 */ /* 0x000ea80000300a00 */
[----:B------:R-:W-:Y:S01]  /*88810*/  IMAD.X R71, R27, 0x1, R3, P2 ;  /* 0x000000011b477824 */ /* 0x000fe200010e0603 */
[----:B------:R-:W-:-:S05]  /*88820*/  IADD3 R74, P2, PT, R14, R138, RZ ;  /* 0x0000008a0e4a7210 */ /* 0x000fca0007f5e0ff */
[----:B------:R-:W-:Y:S02]  /*88830*/  IMAD.X R73, R15, 0x1, R3, P2 ;  /* 0x000000010f497824 */ /* 0x000fe400010e0603 */
[----:B------:R-:W2:Y:S01]  /*88840*/  LDL.LU.64 R14, [R1+0x1c70] ;  /* 0x001c7000010e7983 */ /* 0x000ea20000300a00 */
[----:B------:R-:W-:-:S04]  /*88850*/  IADD3 R76, P2, PT, R12, R138, RZ ;  /* 0x0000008a0c4c7210 */ /* 0x000fc80007f5e0ff */
[----:B------:R-:W-:Y:S02]  /*88860*/  IADD3.X R75, PT, PT, R13, R3, RZ, P2, !PT ;  /* 0x000000030d4b7210 */ /* 0x000fe400017fe4ff */
[----:B------:R-:W2:Y:S01]  /*88870*/  LDL.LU.64 R12, [R1+0x17f8] ;  /* 0x0017f800010c7983 */ /* 0x000ea20000300a00 */
[----:B------:R-:W-:-:S05]  /*88880*/  IADD3 R78, P2, PT, R24, R138, RZ ;  /* 0x0000008a184e7210 */ /* 0x000fca0007f5e0ff */
[----:B------:R-:W-:Y:S01]  /*88890*/  IMAD.X R77, R25, 0x1, R3, P2 ;  /* 0x00000001194d7824 */ /* 0x000fe200010e0603 */
[----:B------:R-:W-:-:S05]  /*888a0*/  IADD3 R80, P2, PT, R10, R138, RZ ;  /* 0x0000008a0a507210 */ /* 0x000fca0007f5e0ff */
[----:B------:R-:W-:Y:S02]  /*888b0*/  IMAD.X R79, R11, 0x1, R3, P2 ;  /* 0x000000010b4f7824 */ /* 0x000fe400010e0603 */
[----:B------:R-:W2:Y:S01]  /*888c0*/  LDL.LU.64 R10, [R1+0x1bf8] ;  /* 0x001bf800010a7983 */ /* 0x000ea20000300a00 */
[----:B---3--:R-:W-:-:S04]  /*888d0*/  IADD3 R82, P2, PT, R8, R138, RZ ;  /* 0x0000008a08527210 */ /* 0x008fc80007f5e0ff */
[----:B------:R-:W-:Y:S02]  /*888e0*/  IADD3.X R81, PT, PT, R9, R3, RZ, P2, !PT ;  /* 0x0000000309517210 */ /* 0x000fe400017fe4ff */
[-C--:B------:R-:W-:Y:S01]  /*888f0*/  IADD3 R84, P2, PT, R22, R138.reuse, RZ ;  /* 0x0000008a16547210 */ /* 0x080fe20007f5e0ff */
[----:B------:R-:W3:Y:S04]  /*88900*/  LDL.LU.64 R8, [R1+0x1bf0] ;  /* 0x001bf00001087983 */ /* 0x000ee80000300a00 */
[----:B------:R-:W-:Y:S01]  /*88910*/  IMAD.X R83, R23, 0x1, R3, P2 ;  /* 0x0000000117537824 */ /* 0x000fe200010e0603 */
[----:B------:R-:W-:-:S05]  /*88920*/  IADD3 R86, P2, PT, R6, R138, RZ ;  /* 0x0000008a06567210 */ /* 0x000fca0007f5e0ff */
[----:B------:R-:W-:Y:S02]  /*88930*/  IMAD.X R85, R7, 0x1, R3, P2 ;  /* 0x0000000107557824 */ /* 0x000fe400010e0603 */
[----:B------:R-:W3:Y:S01]  /*88940*/  LDL.LU.64 R6, [R1+0x1b78] ;  /* 0x001b780001067983 */ /* 0x000ee20000300a00 */
[----:B----4-:R-:W-:-:S04]  /*88950*/  IADD3 R88, P2, PT, R4, R138, RZ ;  /* 0x0000008a04587210 */ /* 0x010fc80007f5e0ff */
[----:B------:R-:W-:Y:S02]  /*88960*/  IADD3.X R87, PT, PT, R5, R3, RZ, P2, !PT ;  /* 0x0000000305577210 */ /* 0x000fe400017fe4ff */
        /* <DEDUP_REMOVED lines=11> */
[----:B------:R-:W2:Y:S04]  /*88a20*/  LDL.LU.64 R20, [R1+0x1970] ;  /* 0x0019700001147983 */ /* 0x000ea80000300a00 */
[----:B------:R-:W-:Y:S01]  /*88a30*/  IMAD.X R91, R19, 0x1, R3, P2 ;  /* 0x00000001135b7824 */ /* 0x000fe200010e0603 */
[----:B------:R-:W-:Y:S01]  /*88a40*/  IADD3 R94, P2, PT, R16, R138, RZ ;  /* 0x0000008a105e7210 */ /* 0x000fe20007f5e0ff */
[----:B------:R-:W2:Y:S03]  /*88a50*/  LDL.LU.64 R18, [R1+0x18f8] ;  /* 0x0018f80001127983 */ /* 0x000ea60000300a00 */
[----:B------:R-:W-:-:S02]  /*88a60*/  IADD3.X R93, PT, PT, R17, R3, RZ, P2, !PT ;  /* 0x00000003115d7210 */ /* 0x000fc400017fe4ff */
        /* <DEDUP_REMOVED lines=10> */
[----:B---3--:R-:W-:-:S05]  /*88b10*/  IADD3 R102, P2, PT, R8, R138, RZ ;  /* 0x0000008a08667210 */ /* 0x008fca0007f5e0ff */
[----:B------:R-:W-:Y:S02]  /*88b20*/  IMAD.X R101, R9, 0x1, R3, P2 ;  /* 0x0000000109657824 */ /* 0x000fe400010e0603 */
[----:B------:R-:W3:Y:S01]  /*88b30*/  LDL.LU.64 R8, [R1+0x1808] ;  /* 0x0018080001087983 */ /* 0x000ee20000300a00 */
[----:B------:R-:W-:-:S05]  /*88b40*/  IADD3 R104, P2, PT, R6, R138, RZ ;  /* 0x0000008a06687210 */ /* 0x000fca0007f5e0ff */
[----:B------:R-:W-:Y:S02]  /*88b50*/  IMAD.X R103, R7, 0x1, R3, P2 ;  /* 0x0000000107677824 */ /* 0x000fe400010e0603 */
[----:B------:R-:W3:Y:S01]  /*88b60*/  LDL.LU.64 R6, [R1+0x1800] ;  /* 0x0018000001067983 */ /* 0x000ee20000300a00 */
[----:B----4-:R-:W-:-:S04]  /*88b70*/  IADD3 R106, P2, PT, R4, R138, RZ ;  /* 0x0000008a046a7210 */ /* 0x010fc80007f5e0ff */
[----:B------:R-:W-:Y:S02]  /*88b80*/  IADD3.X R105, PT, PT, R5, R3, RZ, P2, !PT ;  /* 0x0000000305697210 */ /* 0x000fe400017fe4ff */
[----:B------:R-:W4:Y:S01]  /*88b90*/  LDL.LU.64 R4, [R1+0x1f78] ;  /* 0x001f780001047983 */ /* 0x000f220000300a00 */
        /* <DEDUP_REMOVED lines=12> */
[----:B--2---:R-:W-:-:S05]  /*88c60*/  IADD3 R120, P2, PT, R22, R138, RZ ;  /* 0x0000008a16787210 */ /* 0x004fca0007f5e0ff */
        /* <DEDUP_REMOVED lines=12> */
[----:B------:R-:W-:Y:S02]  /*88d30*/  IMAD.X R131, R11, 0x1, R3, P2 ;  /* 0x000000010b837824 */ /* 0x000fe400010e0603 */
        /* <DEDUP_REMOVED lines=62> */
[----:B------:R-:W-:Y:S02]  /*89120*/  IMAD.MOV.U32 R23, RZ, RZ, R129 ;  /* 0x000000ffff177224 */ /* 0x000fe400078e0081 */
[----:B------:R-:W-:Y:S01]  /*89130*/  IMAD.MOV.U32 R21, RZ, RZ, R131 ;  /* 0x000000ffff157224 */ /* 0x000fe200078e0083 */
[----:B---3--:R-:W-:-:S05]  /*89140*/  IADD3 R134, P2, PT, R8, R138, RZ ;  /* 0x0000008a08867210 */ /* 0x008fca0007f5e0ff */
[----:B------:R-:W-:Y:S01]  /*89150*/  IMAD.X R133, R9, 0x1, R3, P2 ;  /* 0x0000000109857824 */ /* 0x000fe200010e0603 */
[----:B------:R-:W-:-:S04]  /*89160*/  IADD3 R136, P2, PT, R6, R138, RZ ;  /* 0x0000008a06887210 */ /* 0x000fc80007f5e0ff */
[----:B------:R-:W-:Y:S02]  /*89170*/  IADD3.X R135, PT, PT, R7, R3, RZ, P2, !PT ;  /* 0x0000000307877210 */ /* 0x000fe400017fe4ff */
[----:B----4-:R-:W-:Y:S01]  /*89180*/  IADD3 R70, P2, PT, R4, R138, RZ ;  /* 0x0000008a04467210 */ /* 0x010fe20007f5e0ff */
[----:B------:R-:W-:-:S04]  /*89190*/  IMAD.MOV.U32 R4, RZ, RZ, R58 ;  /* 0x000000ffff047224 */ /* 0x000fc800078e003a */
[----:B------:R-:W-:Y:S01]  /*891a0*/  IMAD.X R69, R5, 0x1, R3, P2 ;  /* 0x0000000105457824 */ /* 0x000fe200010e0603 */
[----:B------:R-:W-:Y:S01]  /*891b0*/  MOV R5, R57 ;  /* 0x0000003900057202 */ /* 0x000fe20000000f00 */
[----:B------:R-:W-:-:S04]  /*891c0*/  IMAD.MOV.U32 R58, RZ, RZ, R64 ;  /* 0x000000ffff3a7224 */ /* 0x000fc800078e0040 */
        /* <DEDUP_REMOVED lines=15> */
[----:B------:R-:W-:Y:S01]  /*892c0*/  MOV R62, R4 ;  /* 0x00000004003e7202 */ /* 0x000fe20000000f00 */
[----:B------:R-:W-:Y:S02]  /*892d0*/  IMAD.MOV.U32 R63, RZ, RZ, R5 ;  /* 0x000000ffff3f7224 */ /* 0x000fe400078e0005 */
[----:B------:R-:W-:Y:S04]  /*892e0*/  STL.64 [R1+0x1d78], R54 ;  /* 0x001d783601007387 */ /* 0x000fe80000100a00 */
[----:B------:R-:W-:Y:S04]  /*892f0*/  STL.64 [R1+0x1d70], R52 ;  /* 0x001d703401007387 */ /* 0x000fe80000100a00 */
[----:B------:R-:W-:Y:S04]  /*89300*/  STL.64 [R1+0x1cf8], R50 ;  /* 0x001cf83201007387 */ /* 0x000fe80000100a00 */
[----:B------:R-:W-:Y:S04]  /*89310*/  STL.64 [R1+0x1cf0], R48 ;  /* 0x001cf03001007387 */ /* 0x000fe80000100a00 */
[----:B------:R-:W-:Y:S01]  /*89320*/  STL.64 [R1+0x1c78], R46 ;  /* 0x001c782e01007387 */ /* 0x000fe20000100a00 */
[----:B------:R-:W-:-:S03]  /*89330*/  MOV R198, R70 ;  /* 0x0000004600c67202 */ /* 0x000fc60000000f00 */
[----:B------:R-:W-:Y:S01]  /*89340*/  STL.64 [R1+0x1c70], R44 ;  /* 0x001c702c01007387 */ /* 0x000fe20000100a00 */
[----:B------:R-:W-:-:S03]  /*89350*/  IMAD.MOV.U32 R199, RZ, RZ, R69 ;  /* 0x000000ffffc77224 */ /* 0x000fc600078e0045 */
[----:B------:R-:W-:Y:S04]  /*89360*/  STL.64 [R1+0x17f8], R6 ;  /* 0x0017f80601007387 */ /* 0x000fe80000100a00 */
        /* <DEDUP_REMOVED lines=8> */
[----:B------:R-:W-:-:S03]  /*893f0*/  MOV R5, R121 ;  /* 0x0000007900057202 */ /* 0x000fc60000000f00 */
[----:B------:R-:W-:Y:S04]  /*89400*/  LDGSTS.E [R56+0x6b80], desc[UR76][R58.64], P0 ;  /* 0x06b800003a387fae */ /* 0x000fe800081a104c */
[----:B------:R-:W-:Y:S04]  /*89410*/  STL.64 [R1+0x1af8], R38 ;  /* 0x001af82601007387 */ /* 0x000fe80000100a00 */
[----:B------:R-:W-:Y:S01]  /*89420*/  LDGSTS.E [R56+0x7300], desc[UR76][R238.64], P1 ;  /* 0x07300000ee387fae */ /* 0x000fe200089a104c */
[----:B------:R-:W-:-:S03]  /*89430*/  MOV R8, R126 ;  /* 0x0000007e00087202 */ /* 0x000fc60000000f00 */
        /* <DEDUP_REMOVED lines=12> */
[----:B------:R-:W-:Y:S04]  /*89500*/  LDGSTS.E [R56+0x8380], desc[UR76][R148.64], P0 ;  /* 0x0838000094387fae */ /* 0x000fe800081a104c */
[----:B------:R1:W-:Y:S04]  /*89510*/  STL.64 [R1+0x1978], R12 ;  /* 0x0019780c01007387 */ /* 0x0003e80000100a00 */
[----:B------:R-:W-:Y:S04]  /*89520*/  LDGSTS.E [R56+0x8b00], desc[UR76][R146.64], P1 ;  /* 0x08b0000092387fae */ /* 0x000fe800089a104c */
[----:B------:R1:W-:Y:S04]  /*89530*/  STL.64 [R1+0x1970], R4 ;  /* 0x0019700401007387 */ /* 0x0003e80000100a00 */
[----:B------:R-:W-:Y:S01]  /*89540*/  LDGSTS.E [R56+0x8b80], desc[UR76][R144.64], P0 ;  /* 0x08b8000090387fae */ /* 0x000fe200081a104c */
[----:B------:R-:W-:-:S03]  /*89550*/  IMAD.MOV.U32 R16, RZ, RZ, R136 ;  /* 0x000000ffff107224 */ /* 0x000fc600078e0088 */
[----:B------:R-:W-:Y:S01]  /*89560*/  STL.64 [R1+0x18f8], R26 ;  /* 0x0018f81a01007387 */ /* 0x000fe20000100a00 */
[----:B------:R-:W-:-:S03]  /*89570*/  IMAD.MOV.U32 R17, RZ, RZ, R135 ;  /* 0x000000ffff117224 */ /* 0x000fc600078e0087 */
        /* <DEDUP_REMOVED lines=13> */
[----:B--2---:R-:W5:Y:S04]  /*89650*/  LDL.LU.64 R152, [R1+0x3680] ;  /* 0x0036800001987983 */ /* 0x004f680000300a00 */
        /* <DEDUP_REMOVED lines=20> */
[----:B------:R-:W4:Y:S04]  /*897a0*/  LDL.LU R4, [R1+0x26fc] ;  /* 0x0026fc0001047983 */ /* 0x000f280000300800 */
        /* <DEDUP_REMOVED lines=11> */
[----:B--2---:R-:W2:Y:S04]  /*89860*/  LDL.LU R17, [R1+0x2778] ;  /* 0x0027780001117983 */ /* 0x004ea80000300800 */
[----:B------:R-:W2:Y:S04]  /*89870*/  LDL.LU R16, [R1+0x277c] ;  /* 0x00277c0001107983 */ /* 0x000ea80000300800 */
[----:B------:R-:W2:Y:S04]  /*89880*/  LDL.LU R5, [R1+0x27f4] ;  /* 0x0027f40001057983 */ /* 0x000ea80000300800 */
[----:B------:R-:W2:Y:S01]  /*89890*/  LDL.LU R7, [R1+0x27fc] ;  /* 0x0027fc0001077983 */ /* 0x000ea20000300800 */
[----:B---3--:R-:W-:-:S02]  /*898a0*/  IADD3 R14, P2, PT, R14, R138, RZ ;  /* 0x0000008a0e0e7210 */ /* 0x008fc40007f5e0ff */
[----:B----4-:R-:W-:-:S03]  /*898b0*/  IADD3 R10, P3, PT, R10, R138, RZ ;  /* 0x0000008a0a0a7210 */ /* 0x010fc60007f7e0ff */
[----:B------:R3:W-:Y:S01]  /*898c0*/  STL [R1+0x2674], R14 ;  /* 0x0026740e01007387 */ /* 0x0007e20000100800 */
[----:B------:R-:W-:-:S03]  /*898d0*/  IMAD.X R15, R15, 0x1, R3, P2 ;  /* 0x000000010f0f7824 */ /* 0x000fc600010e0603 */
[----:B------:R-:W-:Y:S01]  /*898e0*/  STL [R1+0x267c], R10 ;  /* 0x00267c0a01007387 */ /* 0x000fe20000100800 */
[----:B------:R-:W-:-:S03]  /*898f0*/  IMAD.MOV.U32 R58, RZ, RZ, R14 ;  /* 0x000000ffff3a7224 */ /* 0x000fc600078e000e */
[----:B------:R4:W-:Y:S01]  /*89900*/  STL [R1+0x2670], R15 ;  /* 0x0026700f01007387 */ /* 0x0009e20000100800 */
[----:B------:R-:W-:-:S03]  /*89910*/  MOV R59, R15 ;  /* 0x0000000f003b7202 */ /* 0x000fc60000000f00 */
[----:B---3--:R-:W3:Y:S04]  /*89920*/  LDL.LU R14, [R1+0x27f0] ;  /* 0x0027f000010e7983 */ /* 0x008ee80000300800 */
[----:B----4-:R-:W4:Y:S01]  /*89930*/  LDL.LU R15, [R1+0x27f8] ;  /* 0x0027f800010f7983 */ /* 0x010f220000300800 */
[----:B-1----:R-:W-:-:S04]  /*89940*/  LOP3.LUT R56, R137, 0x40, RZ, 0x3c, !PT ;  /* 0x0000004089387812 */ /* 0x002fc800078e3cff */
[----:B------:R-:W-:-:S05]  /*89950*/  IADD3 R56, PT, PT, R56, UR9, RZ ;  /* 0x0000000938387c10 */ /* 0x000fca000fffe0ff */
[----:B------:R1:W-:Y:S01]  /*89960*/  LDGSTS.E [R56+0x400], desc[UR76][R58.64], P1 ;  /* 0x004000003a387fae */ /* 0x0003e200089a104c */
[----:B------:R-:W-:Y:S02]  /*89970*/  IMAD.X R11, R11, 0x1, R3, P3 ;  /* 0x000000010b0b7824 */ /* 0x000fe400018e0603 */
[----:B-1----:R-:W-:-:S03]  /*89980*/  IMAD.MOV.U32 R58, RZ, RZ, R10 ;  /* 0x000000ffff3a7224 */ /* 0x002fc600078e000a */
[----:B------:R1:W-:Y:S01]  /*89990*/  STL [R1+0x2678], R11 ;  /* 0x0026780b01007387 */ /* 0x0003e20000100800 */
[----:B------:R-:W-:-:S03]  /*899a0*/  IMAD.MOV.U32 R59, RZ, RZ, R11 ;  /* 0x000000ffff3b7224 */ /* 0x000fc600078e000b */
[----:B------:R-:W4:Y:S04]  /*899b0*/  LDL.LU R10, [R1+0x2874] ;  /* 0x00287400010a7983 */ /* 0x000f280000300800 */
[----:B------:R1:W-:Y:S01]  /*899c0*/  LDGSTS.E [R56+0x480], desc[UR76][R58.64], P0 ;  /* 0x004800003a387fae */ /* 0x0003e200081a104c */
[----:B------:R-:W-:-:S03]  /*899d0*/  IADD3 R12, P2, PT, R12, R138, RZ ;  /* 0x0000008a0c0c7210 */ /* 0x000fc60007f5e0ff */
[----:B-1----:R-:W4:Y:S01]  /*899e0*/  LDL.LU R11, [R1+0x287c] ;  /* 0x00287c00010b7983 */ /* 0x002f220000300800 */
[----:B------:R-:W-:Y:S02]  /*899f0*/  IADD3 R4, P3, PT, R4, R138, RZ ;  /* 0x0000008a04047210 */ /* 0x000fe40007f7e0ff */
[----:B------:R-:W-:Y:S01]  /*89a00*/  IADD3.X R13, PT, PT, R13, R3, RZ, P2, !PT ;  /* 0x000000030d0d7210 */ /* 0x000fe200017fe4ff */
[----:B------:R-:W-:Y:S03]  /*89a10*/  STL [R1+0x26f4], R12 ;  /* 0x0026f40c01007387 */ /* 0x000fe60000100800 */
[----:B------:R-:W-:Y:S01]  /*89a20*/  MOV R59, R13 ;  /* 0x0000000d003b7202 */ /* 0x000fe20000000f00 */
[----:B------:R1:W-:Y:S04]  /*89a30*/  STL [R1+0x26f0], R13 ;  /* 0x0026f00d01007387 */ /* 0x0003e80000100800 */
[----:B------:R-:W-:Y:S01]  /*89a40*/  STL [R1+0x26fc], R4 ;  /* 0x0026fc0401007387 */ /* 0x000fe20000100800 */
[----:B------:R-:W-:-:S03]  /*89a50*/  IMAD.MOV.U32 R58, RZ, RZ, R12 ;  /* 0x000000ffff3a7224 */ /* 0x000fc600078e000c */
[----:B-1----:R-:W4:Y:S01]  /*89a60*/  LDL.LU R13, [R1+0x2870] ;  /* 0x00287000010d7983 */ /* 0x002f220000300800 */
[----:B------:R-:W-:-:S03]  /*89a70*/  IMAD.X R8, R8, 0x1, R3, P3 ;  /* 0x0000000108087824 */ /* 0x000fc600018e0603 */
[----:B------:R1:W-:Y:S04]  /*89a80*/  LDGSTS.E [R56+0xc00], desc[UR76][R58.64], P1 ;  /* 0x00c000003a387fae */ /* 0x0003e800089a104c */
[----:B------:R1:W-:Y:S04]  /*89a90*/  STL [R1+0x26f8], R8 ;  /* 0x0026f80801007387 */ /* 0x0003e80000100800 */
[----:B------:R-:W4:Y:S01]  /*89aa0*/  LDL.LU R12, [R1+0x2878] ;  /* 0x00287800010c7983 */ /* 0x000f220000300800 */
[----:B-1----:R-:W-:Y:S02]  /*89ab0*/  IMAD.MOV.U32 R58, RZ, RZ, R4 ;  /* 0x000000ffff3a7224 */ /* 0x002fe400078e0004 */
[----:B------:R-:W-:-:S02]  /*89ac0*/  IMAD.MOV.U32 R59, RZ, RZ, R8 ;  /* 0x000000ffff3b7224 */ /* 0x000fc400078e0008 */
[----:B------:R-:W4:Y:S04]  /*89ad0*/  LDL.LU R8, [R1+0x28f4] ;  /* 0x0028f40001087983 */ /* 0x000f280000300800 */
[----:B------:R-:W4:Y:S04]  /*89ae0*/  LDL.LU R4, [R1+0x28fc] ;  /* 0x0028fc0001047983 */ /* 0x000f280000300800 */
[----:B------:R1:W-:Y:S01]  /*89af0*/  LDGSTS.E [R56+0xc80], desc[UR76][R58.64], P0 ;  /* 0x00c800003a387fae */ /* 0x0003e200081a104c */
[----:B------:R-:W-:-:S04]  /*89b00*/  IADD3 R6, P2, PT, R6, R138, RZ ;  /* 0x0000008a06067210 */ /* 0x000fc80007f5e0ff */
[----:B------:R-:W-:Y:S02]  /*89b10*/  IADD3.X R9, PT, PT, R9, R3, RZ, P2, !PT ;  /* 0x0000000309097210 */ /* 0x000fe400017fe4ff */
[----:B--2---:R-:W-:Y:S01]  /*89b20*/  IADD3 R16, P3, PT, R16, R138, RZ ;  /* 0x0000008a10107210 */ /* 0x004fe20007f7e0ff */
[----:B------:R-:W-:Y:S01]  /*89b30*/  STL [R1+0x2774], R6 ;  /* 0x0027740601007387 */ /* 0x000fe20000100800 */
[----:B-1----:R-:W-:-:S03]  /*89b40*/  MOV R59, R9 ;  /* 0x00000009003b7202 */ /* 0x002fc60000000f00 */
[----:B------:R-:W-:Y:S01]  /*89b50*/  IMAD.X R17, R17, 0x1, R3, P3 ;  /* 0x0000000111117824 */ /* 0x000fe200018e0603 */
[----:B------:R1:W-:Y:S04]  /*89b60*/  STL [R1+0x2770], R9 ;  /* 0x0027700901007387 */ /* 0x0003e80000100800 */
[----:B------:R-:W-:Y:S01]  /*89b70*/  STL [R1+0x277c], R16 ;  /* 0x00277c1001007387 */ /* 0x000fe20000100800 */
[----:B------:R-:W-:-:S03]  /*89b80*/  IMAD.MOV.U32 R58, RZ, RZ, R6 ;  /* 0x000000ffff3a7224 */ /* 0x000fc600078e0006 */
[----:B-1----:R-:W2:Y:S04]  /*89b90*/  LDL.LU R9, [R1+0x28f0] ;  /* 0x0028f00001097983 */ /* 0x002ea80000300800 */
[----:B------:R-:W-:Y:S04]  /*89ba0*/  STL [R1+0x2778], R17 ;  /* 0x0027781101007387 */ /* 0x000fe80000100800 */
[----:B------:R-:W2:Y:S01]  /*89bb0*/  LDL.LU R6, [R1+0x28f8] ;  /* 0x0028f80001067983 */ /* 0x000ea20000300800 */
[----:B------:R-:W-:-:S03]  /*89bc0*/  IADD3 R5, P2, PT, R5, R138, RZ ;  /* 0x0000008a05057210 */ /* 0x000fc60007f5e0ff */
[----:B------:R1:W-:Y:S01]  /*89bd0*/  LDGSTS.E [R56+0x1400], desc[UR76][R58.64], P1 ;  /* 0x014000003a387fae */ /* 0x0003e200089a104c */
[----:B------:R-:W-:-:S03]  /*89be0*/  IADD3 R7, P3, PT, R7, R138, RZ ;  /* 0x0000008a07077210 */ /* 0x000fc60007f7e0ff */
[----:B------:R3:W-:Y:S01]  /*89bf0*/  STL [R1+0x27f4], R5 ;  /* 0x0027f40501007387 */ /* 0x0007e20000100800 */
[----:B-1----:R-:W-:Y:S02]  /*89c00*/  IMAD.MOV.U32 R58, RZ, RZ, R16 ;  /* 0x000000ffff3a7224 */ /* 0x002fe400078e0010 */
[----:B------:R-:W-:-:S05]  /*89c10*/  IMAD.MOV.U32 R59, RZ, RZ, R17 ;  /* 0x000000ffff3b7224 */ /* 0x000fca00078e0011 */
[----:B------:R1:W-:Y:S02]  /*89c20*/  LDGSTS.E [R56+0x1480], desc[UR76][R58.64], P0 ;  /* 0x014800003a387fae */ /* 0x0003e400081a104c */
[----:B-1----:R-:W-:Y:S01]  /*89c30*/  IMAD.MOV.U32 R58, RZ, RZ, R5 ;  /* 0x000000ffff3a7224 */ /* 0x002fe200078e0005 */
[----:B---3--:R-:W-:-:S04]  /*89c40*/  IADD3.X R14, PT, PT, R14, R3, RZ, P2, !PT ;  /* 0x000000030e0e7210 */ /* 0x008fc800017fe4ff */
[----:B------:R-:W-:Y:S01]  /*89c50*/  MOV R59, R14 ;  /* 0x0000000e003b7202 */ /* 0x000fe20000000f00 */
        /* <DEDUP_REMOVED lines=11> */
[----:B------:R-:W-:Y:S01]  /*89d10*/  IADD3 R11, P3, PT, R11, R138, RZ ;  /* 0x0000008a0b0b7210 */ /* 0x000fe20007f7e0ff */
[----:B------:R-:W-:Y:S02]  /*89d20*/  IMAD.MOV.U32 R59, RZ, RZ, R15 ;  /* 0x000000ffff3b7224 */ /* 0x000fe400078e000f */
[----:B------:R1:W-:Y:S04]  /*89d30*/  STL [R1+0x2874], R10 ;  /* 0x0028740a01007387 */ /* 0x0003e80000100800 */
[----:B------:R1:W-:Y:S01]  /*89d40*/  LDGSTS.E [R56+0x1c80], desc[UR76][R58.64], P0 ;  /* 0x01c800003a387fae */ /* 0x0003e200081a104c */
[----:B------:R-:W-:Y:S01]  /*89d50*/  IADD3.X R13, PT, PT, R13, R3, RZ, P2, !PT ;  /* 0x000000030d0d7210 */ /* 0x000fe200017fe4ff */
[----:B-1----:R-:W-:-:S04]  /*89d60*/  IMAD.MOV.U32 R58, RZ, RZ, R10 ;  /* 0x000000ffff3a7224 */ /* 0x002fc800078e000a */
[----:B------:R-:W-:Y:S04]  /*89d70*/  STL [R1+0x2870], R13 ;  /* 0x0028700d01007387 */ /* 0x000fe80000100800 */
[----:B------:R-:W-:Y:S01]  /*89d80*/  STL [R1+0x287c], R11 ;  /* 0x00287c0b01007387 */ /* 0x000fe20000100800 */
[----:B------:R-:W-:-:S03]  /*89d90*/  IMAD.X R12, R12, 0x1, R3, P3 ;  /* 0x000000010c0c7824 */ /* 0x000fc600018e0603 */
[----:B------:R-:W3:Y:S01]  /*89da0*/  LDL.LU R15, [R1+0x29f4] ;  /* 0x0029f400010f7983 */ /* 0x000ee20000300800 */
[----:B------:R-:W-:-:S03]  /*89db0*/  MOV R59, R13 ;  /* 0x0000000d003b7202 */ /* 0x000fc60000000f00 */
[----:B------:R1:W-:Y:S04]  /*89dc0*/  STL [R1+0x2878], R12 ;  /* 0x0028780c01007387 */ /* 0x0003e80000100800 */
[----:B------:R-:W3:Y:S04]  /*89dd0*/  LDL.LU R10, [R1+0x29fc] ;  /* 0x0029fc00010a7983 */ /* 0x000ee80000300800 */
[----:B------:R-:W3:Y:S01]  /*89de0*/  LDL.LU R17, [R1+0x29f0] ;  /* 0x0029f00001117983 */ /* 0x000ee20000300800 */
[----:B------:R-:W-:-:S03]  /*89df0*/  IADD3 R8, P2, PT, R8, R138, RZ ;  /* 0x0000008a08087210 */ /* 0x000fc60007f5e0ff */
[----:B------:R1:W-:Y:S01]  /*89e00*/  LDGSTS.E [R56+0x2400], desc[UR76][R58.64], P1 ;  /* 0x024000003a387fae */ /* 0x0003e200089a104c */
[----:B------:R-:W-:Y:S01]  /*89e10*/  IADD3 R4, P3, PT, R4, R138, RZ ;  /* 0x0000008a04047210 */ /* 0x000fe20007f7e0ff */
[----:B-1----:R-:W-:Y:S02]  /*89e20*/  IMAD.MOV.U32 R59, RZ, RZ, R12 ;  /* 0x000000ffff3b7224 */ /* 0x002fe400078e000c */
[----:B------:R-:W3:Y:S01]  /*89e30*/  LDL.LU R12, [R1+0x29f8] ;  /* 0x0029f800010c7983 */ /* 0x000ee20000300800 */
[----:B------:R-:W-:-:S03]  /*89e40*/  IMAD.MOV.U32 R58, RZ, RZ, R11 ;  /* 0x000000ffff3a7224 */ /* 0x000fc600078e000b */
[----:B------:R1:W-:Y:S04]  /*89e50*/  STL [R1+0x28f4], R8 ;  /* 0x0028f40801007387 */ /* 0x0003e80000100800 */
[----:B------:R1:W-:Y:S01]  /*89e60*/  LDGSTS.E [R56+0x2480], desc[UR76][R58.64], P0 ;  /* 0x024800003a387fae */ /* 0x0003e200081a104c */
[----:B--2---:R-:W-:-:S05]  /*89e70*/  IADD3.X R9, PT, PT, R9, R3, RZ, P2, !PT ;  /* 0x0000000309097210 */ /* 0x004fca00017fe4ff */
[----:B------:R2:W-:Y:S01]  /*89e80*/  STL [R1+0x28f0], R9 ;  /* 0x0028f00901007387 */ /* 0x0005e20000100800 */
[----:B------:R-:W-:-:S03]  /*89e90*/  IMAD.X R6, R6, 0x1, R3, P3 ;  /* 0x0000000106067824 */ /* 0x000fc600018e0603 */
[----:B------:R-:W-:Y:S01]  /*89ea0*/  STL [R1+0x28fc], R4 ;  /* 0x0028fc0401007387 */ /* 0x000fe20000100800 */
[----:B-1----:R-:W-:-:S03]  /*89eb0*/  IMAD.MOV.U32 R58, RZ, RZ, R8 ;  /* 0x000000ffff3a7224 */ /* 0x002fc600078e0008 */
[----:B------:R-:W3:Y:S04]  /*89ec0*/  LDL.LU R11, [R1+0x2a74] ;  /* 0x002a7400010b7983 */ /* 0x000ee80000300800 */
[----:B------:R1:W-:Y:S04]  /*89ed0*/  STL [R1+0x28f8], R6 ;  /* 0x0028f80601007387 */ /* 0x0003e80000100800 */
[----:B------:R-:W3:Y:S04]  /*89ee0*/  LDL.LU R8, [R1+0x2a7c] ;  /* 0x002a7c0001087983 */ /* 0x000ee80000300800 */
[----:B------:R-:W3:Y:S01]  /*89ef0*/  LDL.LU R13, [R1+0x2a70] ;  /* 0x002a7000010d7983 */ /* 0x000ee20000300800 */
[----:B------:R-:W-:-:S03]  /*89f00*/  MOV R59, R9 ;  /* 0x00000009003b7202 */ /* 0x000fc60000000f00 */
[----:B--2---:R-:W2:Y:S04]  /*89f10*/  LDL.LU R9, [R1+0x2a78] ;  /* 0x002a780001097983 */ /* 0x004ea80000300800 */
[----:B------:R1:W-:Y:S02]  /*89f20*/  LDGSTS.E [R56+0x2c00], desc[UR76][R58.64], P1 ;  /* 0x02c000003a387fae */ /* 0x0003e400089a104c */
[----:B-1----:R-:W-:Y:S02]  /*89f30*/  IMAD.MOV.U32 R58, RZ, RZ, R4 ;  /* 0x000000ffff3a7224 */ /* 0x002fe400078e0004 */
[----:B------:R-:W-:Y:S02]  /*89f40*/  IMAD.MOV.U32 R59, RZ, RZ, R6 ;  /* 0x000000ffff3b7224 */ /* 0x000fe400078e0006 */
[----:B------:R-:W2:Y:S04]  /*89f50*/  LDL.LU R6, [R1+0x2af4] ;  /* 0x002af40001067983 */ /* 0x000ea80000300800 */
[----:B------:R-:W2:Y:S04]  /*89f60*/  LDL.LU R4, [R1+0x2afc] ;  /* 0x002afc0001047983 */ /* 0x000ea80000300800 */
[----:B------:R1:W-:Y:S01]  /*89f70*/  LDGSTS.E [R56+0x2c80], desc[UR76][R58.64], P0 ;  /* 0x02c800003a387fae */ /* 0x0003e200081a104c */
[----:B----4-:R-:W-:-:S05]  /*89f80*/  IADD3 R5, P2, PT, R5, R138, RZ ;  /* 0x0000008a05057210 */ /* 0x010fca0007f5e0ff */
[----:B------:R-:W-:Y:S01]  /*89f90*/  STL [R1+0x2974], R5 ;  /* 0x0029740501007387 */ /* 0x000fe20000100800 */
[----:B------:R-:W-:Y:S02]  /*89fa0*/  IADD3 R14, P3, PT, R14, R138, RZ ;  /* 0x0000008a0e0e7210 */ /* 0x000fe40007f7e0ff */
[----:B---3--:R-:W-:-:S04]  /*89fb0*/  IADD3.X R7, PT, PT, R7, R3, RZ, P2, !PT ;  /* 0x0000000307077210 */ /* 0x008fc800017fe4ff */
[----:B-1----:R-:W-:Y:S01]  /*89fc0*/  MOV R59, R7 ;  /* 0x00000007003b7202 */ /* 0x002fe20000000f00 */
[----:B------:R1:W-:Y:S04]  /*89fd0*/  STL [R1+0x2970], R7 ;  /* 0x0029700701007387 */ /* 0x0003e80000100800 */
[----:B------:R-:W-:Y:S01]  /*89fe0*/  STL [R1+0x297c], R14 ;  /* 0x00297c0e01007387 */ /* 0x000fe20000100800 */
[----:B------:R-:W-:-:S03]  /*89ff0*/  IMAD.X R16, R16, 0x1, R3, P3 ;  /* 0x0000000110107824 */ /* 0x000fc600018e0603 */
[----:B-1----:R-:W3:Y:S01]  /*8a000*/  LDL.LU R7, [R1+0x2af0] ;  /* 0x002af00001077983 */ /* 0x002ee20000300800 */
[----:B------:R-:W-:-:S03]  /*8a010*/  IMAD.MOV.U32 R58, RZ, RZ, R5 ;  /* 0x000000ffff3a7224 */ /* 0x000fc600078e0005 */
[----:B------:R1:W-:Y:S04]  /*8a020*/  STL [R1+0x2978], R16 ;  /* 0x0029781001007387 */ /* 0x0003e80000100800 */
[----:B------:R-:W4:Y:S04]  /*8a030*/  LDL.LU R5, [R1+0x2af8] ;  /* 0x002af80001057983 */ /* 0x000f280000300800 */
[----:B------:R1:W-:Y:S01]  /*8a040*/  LDGSTS.E [R56+0x3400], desc[UR76][R58.64], P1 ;  /* 0x034000003a387fae */ /* 0x0003e200089a104c */
[----:B------:R-:W-:Y:S01]  /*8a050*/  IADD3 R15, P2, PT, R15, R138, RZ ;  /* 0x0000008a0f0f7210 */ /* 0x000fe20007f5e0ff */
[----:B-1----:R-:W-:-:S02]  /*8a060*/  IMAD.MOV.U32 R58, RZ, RZ, R14 ;  /* 0x000000ffff3a7224 */ /* 0x002fc400078e000e */
[----:B------:R-:W-:Y:S02]  /*8a070*/  IMAD.MOV.U32 R59, RZ, RZ, R16 ;  /* 0x000000ffff3b7224 */ /* 0x000fe400078e0010 */
[----:B------:R-:W4:Y:S01]  /*8a080*/  LDL.LU R16, [R1+0x2b74] ;  /* 0x002b740001107983 */ /* 0x000f220000300800 */
[----:B------:R-:W-:-:S03]  /*8a090*/  IADD3 R10, P3, PT, R10, R138, RZ ;  /* 0x0000008a0a0a7210 */ /* 0x000fc60007f7e0ff */
[----:B------:R-:W4:Y:S01]  /*8a0a0*/  LDL.LU R14, [R1+0x2b7c] ;  /* 0x002b7c00010e7983 */ /* 0x000f220000300800 */
[----:B------:R-:W-:-:S03]  /*8a0b0*/  IADD3.X R17, PT, PT, R17, R3, RZ, P2, !PT ;  /* 0x0000000311117210 */ /* 0x000fc600017fe4ff */
[----:B------:R-:W-:Y:S04]  /*8a0c0*/  STL [R1+0x29f4], R15 ;  /* 0x0029f40f01007387 */ /* 0x000fe80000100800 */
[----:B------:R1:W-:Y:S04]  /*8a0d0*/  LDGSTS.E [R56+0x3480], desc[UR76][R58.64], P0 ;  /* 0x034800003a387fae */ /* 0x0003e800081a104c */
[----:B------:R1:W-:Y:S04]  /*8a0e0*/  STL [R1+0x29f0], R17 ;  /* 0x0029f01101007387 */ /* 0x0003e80000100800 */
[----:B------:R-:W-:Y:S01]  /*8a0f0*/  STL [R1+0x29fc], R10 ;  /* 0x0029fc0a01007387 */ /* 0x000fe20000100800 */
[----:B-1----:R-:W-:Y:S01]  /*8a100*/  MOV R59, R17 ;  /* 0x00000011003b7202 */ /* 0x002fe20000000f00 */
[----:B------:R-:W-:-:S02]  /*8a110*/  IMAD.X R12, R12, 0x1, R3, P3 ;  /* 0x000000010c0c7824 */ /* 0x000fc400018e0603 */
[----:B------:R-:W4:Y:S01]  /*8a120*/  LDL.LU R17, [R1+0x2b70] ;  /* 0x002b700001117983 */ /* 0x000f220000300800 */
        /* <DEDUP_REMOVED lines=12> */
[----:B------:R1:W-:Y:S01]  /*8a1f0*/  LDGSTS.E [R56+0x3c80], desc[UR76][R58.64], P0 ;  /* 0x03c800003a387fae */ /* 0x0003e200081a104c */
[----:B--2---:R-:W-:-:S03]  /*8a200*/  IMAD.X R9, R9, 0x1, R3, P3 ;  /* 0x0000000109097824 */ /* 0x004fc600018e0603 */
[----:B------:R2:W-:Y:S04]  /*8a210*/  STL [R1+0x2a70], R13 ;  /* 0x002a700d01007387 */ /* 0x0005e80000100800 */
[----:B------:R-:W-:Y:S01]  /*8a220*/  STL [R1+0x2a7c], R8 ;  /* 0x002a7c0801007387 */ /* 0x000fe20000100800 */
[----:B-1----:R-:W-:-:S03]  /*8a230*/  MOV R59, R13 ;  /* 0x0000000d003b7202 */ /* 0x002fc60000000f00 */
[----:B--2---:R-:W2:Y:S01]  /*8a240*/  LDL.LU R13, [R1+0x2bf0] ;  /* 0x002bf000010d7983 */ /* 0x004ea20000300800 */
[----:B------:R-:W-:-:S03]  /*8a250*/  IMAD.MOV.U32 R58, RZ, RZ, R11 ;  /* 0x000000ffff3a7224 */ /* 0x000fc600078e000b */
[----:B------:R1:W-:Y:S01]  /*8a260*/  STL [R1+0x2a78], R9 ;  /* 0x002a780901007387 */ /* 0x0003e20000100800 */
[----:B------:R-:W-:-:S03]  /*8a270*/  IADD3 R6, P2, PT, R6, R138, RZ ;  /* 0x0000008a06067210 */ /* 0x000fc60007f5e0ff */
[----:B------:R-:W2:Y:S01]  /*8a280*/  LDL.LU R11, [R1+0x2bf8] ;  /* 0x002bf800010b7983 */ /* 0x000ea20000300800 */
[----:B------:R-:W-:-:S03]  /*8a290*/  IADD3 R4, P3, PT, R4, R138, RZ ;  /* 0x0000008a04047210 */ /* 0x000fc60007f7e0ff */
[----:B------:R-:W-:Y:S04]  /*8a2a0*/  STL [R1+0x2af4], R6 ;  /* 0x002af40601007387 */ /* 0x000fe80000100800 */
[----:B------:R1:W-:Y:S02]  /*8a2b0*/  LDGSTS.E [R56+0x4400], desc[UR76][R58.64], P1 ;  /* 0x044000003a387fae */ /* 0x0003e400089a104c */
[----:B-1----:R-:W-:Y:S02]  /*8a2c0*/  IMAD.MOV.U32 R58, RZ, RZ, R8 ;  /* 0x000000ffff3a7224 */ /* 0x002fe400078e0008 */
[----:B------:R-:W-:-:S05]  /*8a2d0*/  IMAD.MOV.U32 R59, RZ, RZ, R9 ;  /* 0x000000ffff3b7224 */ /* 0x000fca00078e0009 */
[----:B------:R1:W-:Y:S02]  /*8a2e0*/  LDGSTS.E [R56+0x4480], desc[UR76][R58.64], P0 ;  /* 0x044800003a387fae */ /* 0x0003e400081a104c */
[----:B-1----:R-:W-:Y:S01]  /*8a2f0*/  IMAD.MOV.U32 R58, RZ, RZ, R6 ;  /* 0x000000ffff3a7224 */ /* 0x002fe200078e0006 */
[----:B---3--:R-:W-:-:S05]  /*8a300*/  IADD3.X R7, PT, PT, R7, R3, RZ, P2, !PT ;  /* 0x0000000307077210 */ /* 0x008fca00017fe4ff */
[----:B------:R1:W-:Y:S04]  /*8a310*/  STL [R1+0x2af0], R7 ;  /* 0x002af00701007387 */ /* 0x0003e80000100800 */
[----:B------:R-:W-:Y:S04]  /*8a320*/  STL [R1+0x2afc], R4 ;  /* 0x002afc0401007387 */ /* 0x000fe80000100800 */
[----:B------:R-:W3:Y:S01]  /*8a330*/  LDL.LU.64 R8, [R1+0x20e8] ;  /* 0x0020e80001087983 */ /* 0x000ee20000300a00 */
[----:B----4-:R-:W-:Y:S01]  /*8a340*/  IMAD.X R5, R5, 0x1, R3, P3 ;  /* 0x0000000105057824 */ /* 0x010fe200018e0603 */
[----:B------:R-:W-:-:S04]  /*8a350*/  MOV R59, R7 ;  /* 0x00000007003b7202 */ /* 0x000fc80000000f00 */
[----:B------:R4:W-:Y:S04]  /*8a360*/  STL [R1+0x2af8], R5 ;  /* 0x002af80501007387 */ /* 0x0009e80000100800 */
[----:B-1----:R-:W3:Y:S04]  /*8a370*/  LDL.LU.64 R6, [R1+0x20e0] ;  /* 0x0020e00001067983 */ /* 0x002ee80000300a00 */
[----:B------:R1:W-:Y:S02]  /*8a380*/  LDGSTS.E [R56+0x4c00], desc[UR76][R58.64], P1 ;  /* 0x04c000003a387fae */ /* 0x0003e400089a104c */
[----:B-1----:R-:W-:-:S02]  /*8a390*/  IMAD.MOV.U32 R58, RZ, RZ, R4 ;  /* 0x000000ffff3a7224 */ /* 0x002fc400078e0004 */
[----:B------:R-:W-:Y:S02]  /*8a3a0*/  IMAD.MOV.U32 R59, RZ, RZ, R5 ;  /* 0x000000ffff3b7224 */ /* 0x000fe400078e0005 */
[----:B----4-:R-:W4:Y:S01]  /*8a3b0*/  LDL.LU.64 R4, [R1+0x2068] ;  /* 0x0020680001047983 */ /* 0x010f220000300a00 */
[-C--:B------:R-:W-:Y:S02]  /*8a3c0*/  IADD3 R16, P2, PT, R16, R138.reuse, RZ ;  /* 0x0000008a10107210 */ /* 0x080fe40007f5e0ff */
[----:B------:R-:W-:Y:S01]  /*8a3d0*/  IADD3 R14, P3, PT, R14, R138, RZ ;  /* 0x0000008a0e0e7210 */ /* 0x000fe20007f7e0ff */
[----:B------:R-:W4:Y:S04]  /*8a3e0*/  LDL.LU.64 R20, [R1+0x2060] ;  /* 0x0020600001147983 */ /* 0x000f280000300a00 */
[----:B------:R-:W-:Y:S04]  /*8a3f0*/  STL [R1+0x2b74], R16 ;  /* 0x002b741001007387 */ /* 0x000fe80000100800 */
[----:B------:R1:W-:Y:S01]  /*8a400*/  LDGSTS.E [R56+0x4c80], desc[UR76][R58.64], P0 ;  /* 0x04c800003a387fae */ /* 0x0003e200081a104c */
[----:B------:R-:W-:-:S05]  /*8a410*/  IADD3.X R17, PT, PT, R17, R3, RZ, P2, !PT ;  /* 0x0000000311117210 */ /* 0x000fca00017fe4ff */
[----:B------:R1:W-:Y:S01]  /*8a420*/  STL [R1+0x2b70], R17 ;  /* 0x002b701101007387 */ /* 0x0003e20000100800 */
[----:B------:R-:W-:-:S03]  /*8a430*/  IMAD.X R15, R15, 0x1, R3, P3 ;  /* 0x000000010f0f7824 */ /* 0x000fc600018e0603 */
[----:B------:R-:W-:Y:S04]  /*8a440*/  STL [R1+0x2b7c], R14 ;  /* 0x002b7c0e01007387 */ /* 0x000fe80000100800 */
[----:B------:R-:W4:Y:S01]  /*8a450*/  LDL.LU.64 R18, [R1+0x1fe8] ;  /* 0x001fe80001127983 */ /* 0x000f220000300a00 */
[----:B-1----:R-:W-:Y:S01]  /*8a460*/  IMAD.MOV.U32 R58, RZ, RZ, R16 ;  /* 0x000000ffff3a7224 */ /* 0x002fe200078e0010 */
[----:B------:R-:W-:Y:S02]  /*8a470*/  MOV R59, R17 ;  /* 0x00000011003b7202 */ /* 0x000fe40000000f00 */
[----:B------:R1:W-:Y:S04]  /*8a480*/  STL [R1+0x2b78], R15 ;  /* 0x002b780f01007387 */ /* 0x0003e80000100800 */
[----:B------:R-:W4:Y:S04]  /*8a490*/  LDL.LU.64 R16, [R1+0x1fe0] ;  /* 0x001fe00001107983 */ /* 0x000f280000300a00 */
[----:B------:R-:W4:Y:S01]  /*8a4a0*/  LDL.LU.64 R26, [R1+0x1f68] ;  /* 0x001f6800011a7983 */ /* 0x000f220000300a00 */
[----:B------:R-:W-:-:S03]  /*8a4b0*/  IADD3 R12, P2, PT, R12, R138, RZ ;  /* 0x0000008a0c0c7210 */ /* 0x000fc60007f5e0ff */
[----:B------:R1:W-:Y:S01]  /*8a4c0*/  LDGSTS.E [R56+0x5400], desc[UR76][R58.64], P1 ;  /* 0x054000003a387fae */ /* 0x0003e200089a104c */
[----:B------:R-:W-:Y:S01]  /*8a4d0*/  IADD3 R10, P3, PT, R10, R138, RZ ;  /* 0x0000008a0a0a7210 */ /* 0x000fe20007f7e0ff */
[----:B-1----:R-:W-:Y:S02]  /*8a4e0*/  IMAD.MOV.U32 R58, RZ, RZ, R14 ;  /* 0x000000ffff3a7224 */ /* 0x002fe400078e000e */
[----:B------:R-:W-:Y:S02]  /*8a4f0*/  IMAD.MOV.U32 R59, RZ, RZ, R15 ;  /* 0x000000ffff3b7224 */ /* 0x000fe400078e000f */
[----:B------:R-:W4:Y:S04]  /*8a500*/  LDL.LU.64 R14, [R1+0x1f60] ;  /* 0x001f6000010e7983 */ /* 0x000f280000300a00 */
[----:B------:R-:W-:Y:S04]  /*8a510*/  STL [R1+0x2bf4], R12 ;  /* 0x002bf40c01007387 */ /* 0x000fe80000100800 */
[----:B------:R1:W-:Y:S01]  /*8a520*/  LDGSTS.E [R56+0x5480], desc[UR76][R58.64], P0 ;  /* 0x054800003a387fae */ /* 0x0003e200081a104c */
[----:B--2---:R-:W-:-:S05]  /*8a530*/  IADD3.X R13, PT, PT, R13, R3, RZ, P2, !PT ;  /* 0x000000030d0d7210 */ /* 0x004fca00017fe4ff */
[----:B------:R2:W-:Y:S01]  /*8a540*/  STL [R1+0x2bf0], R13 ;  /* 0x002bf00d01007387 */ /* 0x0005e20000100800 */
[----:B------:R-:W-:-:S03]  /*8a550*/  IMAD.X R11, R11, 0x1, R3, P3 ;  /* 0x000000010b0b7824 */ /* 0x000fc600018e0603 */
[----:B------:R-:W-:Y:S01]  /*8a560*/  STL [R1+0x2bfc], R10 ;  /* 0x002bfc0a01007387 */ /* 0x000fe20000100800 */
[----:B-1----:R-:W-:Y:S01]  /*8a570*/  IMAD.MOV.U32 R58, RZ, RZ, R12 ;  /* 0x000000ffff3a7224 */ /* 0x002fe200078e000c */
[----:B------:R-:W-:Y:S02]  /*8a580*/  MOV R59, R13 ;  /* 0x0000000d003b7202 */ /* 0x000fe40000000f00 */
[----:B--2---:R-:W2:Y:S04]  /*8a590*/  LDL.LU.64 R12, [R1+0x1ee8] ;  /* 0x001ee800010c7983 */ /* 0x004ea80000300a00 */
[----:B------:R1:W-:Y:S04]  /*8a5a0*/  STL [R1+0x2bf8], R11 ;  /* 0x002bf80b01007387 */ /* 0x0003e80000100800 */
[----:B------:R1:W-:Y:S04]  /*8a5b0*/  LDGSTS.E [R56+0x5c00], desc[UR76][R58.64], P1 ;  /* 0x05c000003a387fae */ /* 0x0003e800089a104c */
[----:B------:R-:W2:Y:S01]  /*8a5c0*/  LDL.LU.64 R24, [R1+0x1ee0] ;  /* 0x001ee00001187983 */ /* 0x000ea20000300a00 */
[----:B-1----:R-:W-:-:S02]  /*8a5d0*/  IMAD.MOV.U32 R58, RZ, RZ, R10 ;  /* 0x000000ffff3a7224 */ /* 0x002fc400078e000a */
[----:B------:R-:W-:Y:S02]  /*8a5e0*/  IMAD.MOV.U32 R59, RZ, RZ, R11 ;  /* 0x000000ffff3b7224 */ /* 0x000fe400078e000b */
[----:B------:R-:W2:Y:S04]  /*8a5f0*/  LDL.LU.64 R10, [R1+0x1e68] ;  /* 0x001e6800010a7983 */ /* 0x000ea80000300a00 */
[----:B------:R3:W-:Y:S02]  /*8a600*/  LDGSTS.E [R56+0x5c80], desc[UR76][R58.64], P0 ;  /* 0x05c800003a387fae */ /* 0x0007e400081a104c */
[----:B---3--:R-:W-:-:S04]  /*8a610*/  IADD3 R58, P2, PT, R8, R138, RZ ;  /* 0x0000008a083a7210 */ /* 0x008fc80007f5e0ff */
[----:B------:R-:W-:Y:S02]  /*8a620*/  IADD3.X R57, PT, PT, R9, R3, RZ, P2, !PT ;  /* 0x0000000309397210 */ /* 0x000fe400017fe4ff */
[----:B------:R-:W3:Y:S01]  /*8a630*/  LDL.LU.64 R8, [R1+0x1e60] ;  /* 0x001e600001087983 */ /* 0x000ee20000300a00 */
[----:B------:R-:W-:-:S03]  /*8a640*/  IADD3 R60, P2, PT, R6, R138, RZ ;  /* 0x0000008a063c7210 */ /* 0x000fc60007f5e0ff */
[----:B------:R-:W3:Y:S02]  /*8a650*/  LDL.LU.64 R22, [R1+0x1de8] ;  /* 0x001de80001167983 */ /* 0x000ee40000300a00 */
[----:B------:R-:W-:Y:S02]  /*8a660*/  IMAD.X R59, R7, 0x1, R3, P2 ;  /* 0x00000001073b7824 */ /* 0x000fe400010e0603 */
[----:B------:R-:W3:Y:S01]  /*8a670*/  LDL.LU.64 R6, [R1+0x1de0] ;  /* 0x001de00001067983 */ /* 0x000ee20000300a00 */
[----:B----4-:R-:W-:-:S05]  /*8a680*/  IADD3 R62, P2, PT, R4, R138, RZ ;  /* 0x0000008a043e7210 */ /* 0x010fca0007f5e0ff */
[----:B------:R-:W-:Y:S02]  /*8a690*/  IMAD.X R61, R5, 0x1, R3, P2 ;  /* 0x00000001053d7824 */ /* 0x000fe400010e0603 */
[----:B------:R-:W4:Y:S01]  /*8a6a0*/  LDL.LU.64 R4, [R1+0x1d68] ;  /* 0x001d680001047983 */ /* 0x000f220000300a00 */
[----:B------:R-:W-:-:S04]  /*8a6b0*/  IADD3 R64, P2, PT, R20, R138, RZ ;  /* 0x0000008a14407210 */ /* 0x000fc80007f5e0ff */
[----:B------:R-:W-:Y:S02]  /*8a6c0*/  IADD3.X R63, PT, PT, R21, R3, RZ, P2, !PT ;  /* 0x00000003153f7210 */ /* 0x000fe400017fe4ff */
[----:B------:R-:W4:Y:S01]  /*8a6d0*/  LDL.LU.64 R20, [R1+0x1d60] ;  /* 0x001d600001147983 */ /* 0x000f220000300a00 */
[----:B------:R-:W-:-:S05]  /*8a6e0*/  IADD3 R66, P2, PT, R18, R138, RZ ;  /* 0x0000008a12427210 */ /* 0x000fca0007f5e0ff */
[----:B------:R-:W-:Y:S02]  /*8a6f0*/  IMAD.X R65, R19, 0x1, R3, P2 ;  /* 0x0000000113417824 */ /* 0x000fe400010e0603 */
[----:B------:R-:W4:Y:S01]  /*8a700*/  LDL.LU.64 R18, [R1+0x1ce8] ;  /* 0x001ce80001127983 */ /* 0x000f220000300a00 */
[----:B------:R-:W-:-:S05]  /*8a710*/  IADD3 R68, P2, PT, R16, R138, RZ ;  /* 0x0000008a10447210 */ /* 0x000fca0007f5e0ff */
[----:B------:R-:W-:Y:S01]  /*8a720*/  IMAD.X R67, R17, 0x1, R3, P2 ;  /* 0x0000000111437824 */ /* 0x000fe200010e0603 */
[-C--:B------:R-:W-:Y:S01]  /*8a730*/  IADD3 R70, P2, PT, R26, R138.reuse, RZ ;  /* 0x0000008a1a467210 */ /* 0x080fe20007f5e0ff */
[----:B------:R-:W4:Y:S03]  /*8a740*/  LDL.LU.64 R16, [R1+0x1ce0] ;  /* 0x001ce00001107983 */ /* 0x000f260000300a00 */
[----:B------:R-:W-:Y:S02]  /*8a750*/  IADD3.X R69, PT, PT, R27, R3, RZ, P2, !PT ;  /* 0x000000031b457210 */ /* 0x000fe400017fe4ff */
[----:B------:R-:W-:-:S05]  /*8a760*/  IADD3 R72, P2, PT, R14, R138, RZ ;  /* 0x0000008a0e487210 */ /* 0x000fca0007f5e0ff */
[----:B------:R-:W-:Y:S02]  /*8a770*/  IMAD.X R71, R15, 0x1, R3, P2 ;  /* 0x000000010f477824 */ /* 0x000fe400010e0603 */
[----:B------:R-:W4:Y:S01]  /*8a780*/  LDL.LU.64 R14, [R1+0x1c68] ;  /* 0x001c6800010e7983 */ /* 0x000f220000300a00 */
[----:B--2---:R-:W-:-:S05]  /*8a790*/  IADD3 R74, P2, PT, R12, R138, RZ ;  /* 0x0000008a0c4a7210 */ /* 0x004fca0007f5e0ff */
[----:B------:R-:W-:Y:S02]  /*8a7a0*/  IMAD.X R73, R13, 0x1, R3, P2 ;  /* 0x000000010d497824 */ /* 0x000fe400010e0603 */
[----:B------:R-:W2:Y:S01]  /*8a7b0*/  LDL.LU.64 R12, [R1+0x1c60] ;  /* 0x001c6000010c7983 */ /* 0x000ea20000300a00 */
[----:B------:R-:W-:-:S04]  /*8a7c0*/  IADD3 R76, P2, PT, R24, R138, RZ ;  /* 0x0000008a184c7210 */ /* 0x000fc80007f5e0ff */
[----:B------:R-:W-:Y:S02]  /*8a7d0*/  IADD3.X R75, PT, PT, R25, R3, RZ, P2, !PT ;  /* 0x00000003194b7210 */ /* 0x000fe400017fe4ff */
[----:B------:R-:W-:-:S05]  /*8a7e0*/  IADD3 R78, P2, PT, R10, R138, RZ ;  /* 0x0000008a0a4e7210 */ /* 0x000fca0007f5e0ff */
[----:B------:R-:W-:Y:S02]  /*8a7f0*/  IMAD.X R77, R11, 0x1, R3, P2 ;  /* 0x000000010b4d7824 */ /* 0x000fe400010e0603 */
[----:B------:R-:W2:Y:S01]  /*8a800*/  LDL.LU.64 R10, [R1+0x1be8] ;  /* 0x001be800010a7983 */ /* 0x000ea20000300a00 */
[----:B---3--:R-:W-:-:S05]  /*8a810*/  IADD3 R80, P2, PT, R8, R138, RZ ;  /* 0x0000008a08507210 */ /* 0x008fca0007f5e0ff */
[----:B------:R-:W-:Y:S01]  /*8a820*/  IMAD.X R79, R9, 0x1, R3, P2 ;  /* 0x00000001094f7824 */ /* 0x000fe200010e0603 */
[-C--:B------:R-:W-:Y:S01]  /*8a830*/  IADD3 R82, P2, PT, R22, R138.reuse, RZ ;  /* 0x0000008a16527210 */ /* 0x080fe20007f5e0ff */
[----:B------:R-:W3:Y:S03]  /*8a840*/  LDL.LU.64 R8, [R1+0x1be0] ;  /* 0x001be00001087983 */ /* 0x000ee60000300a00 */
[----:B------:R-:W-:Y:S02]  /*8a850*/  IADD3.X R81, PT, PT, R23, R3, RZ, P2, !PT ;  /* 0x0000000317517210 */ /* 0x000fe400017fe4ff */
[----:B------:R-:W-:-:S05]  /*8a860*/  IADD3 R84, P2, PT, R6, R138, RZ ;  /* 0x0000008a06547210 */ /* 0x000fca0007f5e0ff */
[----:B------:R-:W-:Y:S02]  /*8a870*/  IMAD.X R83, R7, 0x1, R3, P2 ;  /* 0x0000000107537824 */ /* 0x000fe400010e0603 */
        /* <DEDUP_REMOVED lines=10> */
[----:B------:R-:W-:-:S03]  /*8a920*/  IADD3 R88, P2, PT, R20, R138, RZ ;  /* 0x0000008a14587210 */ /* 0x000fc60007f5e0ff */
[----:B------:R-:W4:Y:S01]  /*8a930*/  LDL.LU.64 R22, [R1+0x1968] ;  /* 0x0019680001167983 */ /* 0x000f220000300a00 */
[----:B------:R-:W-:Y:S02]  /*8a940*/  IADD3.X R87, PT, PT, R21, R3, RZ, P2, !PT ;  /* 0x0000000315577210 */ /* 0x000fe400017fe4ff */
[-C--:B------:R-:W-:Y:S01]  /*8a950*/  IADD3 R90, P2, PT, R18, R138.reuse, RZ ;  /* 0x0000008a125a7210 */ /* 0x080fe20007f5e0ff */
[----:B------:R-:W4:Y:S04]  /*8a960*/  LDL.LU.64 R20, [R1+0x1960] ;  /* 0x0019600001147983 */ /* 0x000f280000300a00 */
[--C-:B------:R-:W-:Y:S01]  /*8a970*/  IMAD.X R89, R19, 0x1, R3.reuse, P2 ;  /* 0x0000000113597824 */ /* 0x100fe200010e0603 */
[----:B------:R-:W-:Y:S01]  /*8a980*/  IADD3 R92, P2, PT, R16, R138, RZ ;  /* 0x0000008a105c7210 */ /* 0x000fe20007f5e0ff */
[----:B------:R-:W4:Y:S04]  /*8a990*/  LDL.LU.64 R18, [R1+0x18e8] ;  /* 0x0018e80001127983 */ /* 0x000f280000300a00 */
[----:B------:R-:W-:-:S02]  /*8a9a0*/  IMAD.X R91, R17, 0x1, R3, P2 ;  /* 0x00000001115b7824 */ /* 0x000fc400010e0603 */
        /* <DEDUP_REMOVED lines=14> */
[----:B------:R-:W-:Y:S02]  /*8aa90*/  IMAD.X R101, R7, 0x1, R3, P2 ;  /* 0x0000000107657824 */ /* 0x000fe400010e0603 */
[----:B------:R-:W3:Y:S01]  /*8aaa0*/  LDL.LU.64 R6, [R1+0x17d0] ;  /* 0x0017d00001067983 */ /* 0x000ee20000300a00 */
[----:B----4-:R-:W-:-:S05]  /*8aab0*/  IADD3 R104, P2, PT, R4, R138, RZ ;  /* 0x0000008a04687210 */ /* 0x010fca0007f5e0ff */
[----:B------:R-:W-:Y:S02]  /*8aac0*/  IMAD.X R103, R5, 0x1, R3, P2 ;  /* 0x0000000105677824 */ /* 0x000fe400010e0603 */
[----:B------:R-:W4:Y:S01]  /*8aad0*/  LDL.LU.64 R4, [R1+0x17c8] ;  /* 0x0017c80001047983 */ /* 0x000f220000300a00 */
        /* <DEDUP_REMOVED lines=25> */
[----:B------:R-:W-:Y:S01]  /*8ac70*/  IADD3.X R129, PT, PT, R11, R3, RZ, P2, !PT ;  /* 0x000000030b817210 */ /* 0x000fe200017fe4ff */
        /* <DEDUP_REMOVED lines=53> */
[----:B------:R-:W-:Y:S01]  /*8afd0*/  IMAD.MOV.U32 R13, RZ, RZ, R117 ;  /* 0x000000ffff0d7224 */ /* 0x000fe200078e0075 */
[----:B------:R-:W-:Y:S01]  /*8afe0*/  MOV R27, R121 ;  /* 0x00000079001b7202 */ /* 0x000fe20000000f00 */
[----:B------:R-:W-:Y:S01]  /*8aff0*/  IMAD.MOV.U32 R26, RZ, RZ, R122 ;  /* 0x000000ffff1a7224 */ /* 0x000fe200078e007a */
[----:B------:R-:W-:Y:S01]  /*8b000*/  MOV R24, R126 ;  /* 0x0000007e00187202 */ /* 0x000fe20000000f00 */
[----:B------:R-:W-:Y:S01]  /*8b010*/  IMAD.MOV.U32 R25, RZ, RZ, R125 ;  /* 0x000000ffff197224 */ /* 0x000fe200078e007d */
[----:B------:R-:W-:Y:S01]  /*8b020*/  MOV R23, R127 ;  /* 0x0000007f00177202 */ /* 0x000fe20000000f00 */
[----:B------:R-:W-:Y:S02]  /*8b030*/  IMAD.MOV.U32 R22, RZ, RZ, R128 ;  /* 0x000000ffff167224 */ /* 0x000fe400078e0080 */
[----:B------:R-:W-:Y:S02]  /*8b040*/  IMAD.MOV.U32 R20, RZ, RZ, R130 ;  /* 0x000000ffff147224 */ /* 0x000fe400078e0082 */
[----:B------:R-:W-:Y:S01]  /*8b050*/  IMAD.MOV.U32 R21, RZ, RZ, R129 ;  /* 0x000000ffff157224 */ /* 0x000fe200078e0081 */
[----:B---3--:R-:W-:-:S05]  /*8b060*/  IADD3 R132, P2, PT, R8, R138, RZ ;  /* 0x0000008a08847210 */ /* 0x008fca0007f5e0ff */
[----:B------:R-:W-:Y:S01]  /*8b070*/  IMAD.X R131, R9, 0x1, R3, P2 ;  /* 0x0000000109837824 */ /* 0x000fe200010e0603 */
[----:B------:R-:W-:-:S05]  /*8b080*/  IADD3 R134, P2, PT, R6, R138, RZ ;  /* 0x0000008a06867210 */ /* 0x000fca0007f5e0ff */
[----:B------:R-:W-:Y:S01]  /*8b090*/  IMAD.X R133, R7, 0x1, R3, P2 ;  /* 0x0000000107857824 */ /* 0x000fe200010e0603 */
[----:B------:R-:W-:Y:S01]  /*8b0a0*/  MOV R6, R60 ;  /* 0x0000003c00067202 */ /* 0x000fe20000000f00 */
[----:B------:R-:W-:Y:S02]  /*8b0b0*/  IMAD.MOV.U32 R7, RZ, RZ, R59 ;  /* 0x000000ffff077224 */ /* 0x000fe400078e003b */
[----:B------:R-:W-:Y:S02]  /*8b0c0*/  IMAD.MOV.U32 R60, RZ, RZ, R62 ;  /* 0x000000ffff3c7224 */ /* 0x000fe400078e003e */
[----:B------:R-:W-:Y:S01]  /*8b0d0*/  IMAD.MOV.U32 R59, RZ, RZ, R63 ;  /* 0x000000ffff3b7224 */ /* 0x000fe200078e003f */
[----:B----4-:R-:W-:Y:S01]  /*8b0e0*/  IADD3 R136, P2, PT, R4, R138, RZ ;  /* 0x0000008a04887210 */ /* 0x010fe20007f5e0ff */
[----:B------:R-:W-:-:S03]  /*8b0f0*/  IMAD.MOV.U32 R4, RZ, RZ, R58 ;  /* 0x000000ffff047224 */ /* 0x000fc600078e003a */
[----:B------:R-:W-:Y:S01]  /*8b100*/  IADD3.X R135, PT, PT, R5, R3, RZ, P2, !PT ;  /* 0x0000000305877210 */ /* 0x000fe200017fe4ff */
[----:B------:R-:W-:Y:S01]  /*8b110*/  IMAD.MOV.U32 R5, RZ, RZ, R57 ;  /* 0x000000ffff057224 */ /* 0x000fe200078e0039 */
[----:B------:R-:W-:-:S04]  /*8b120*/  MOV R58, R64 ;  /* 0x00000040003a7202 */ /* 0x000fc80000000f00 */
        /* <DEDUP_REMOVED lines=14> */
[----:B------:R-:W-:Y:S01]  /*8b210*/  STL.64 [R1+0x1de8], R142 ;  /* 0x001de88e01007387 */ /* 0x000fe20000100a00 */
[----:B------:R-:W-:Y:S01]  /*8b220*/  IMAD.MOV.U32 R62, RZ, RZ, R6 ;  /* 0x000000ffff3e7224 */ /* 0x000fe200078e0006 */
[----:B------:R-:W-:Y:S02]  /*8b230*/  MOV R63, R7 ;  /* 0x00000007003f7202 */ /* 0x000fe40000000f00 */
        /* <DEDUP_REMOVED lines=14> */
[----:B-1----:R-:W-:-:S03]  /*8b320*/  MOV R4, R120 ;  /* 0x0000007800047202 */ /* 0x002fc60000000f00 */
[----:B------:R-:W-:Y:S01]  /*8b330*/  STL.64 [R1+0x1b60], R40 ;  /* 0x001b602801007387 */ /* 0x000fe20000100a00 */
[----:B------:R-:W-:-:S03]  /*8b340*/  IMAD.MOV.U32 R5, RZ, RZ, R119 ;  /* 0x000000ffff057224 */ /* 0x000fc600078e0077 */
[----:B------:R-:W-:Y:S04]  /*8b350*/  LDGSTS.E [R56+0x7400], desc[UR76][R238.64], P1 ;  /* 0x07400000ee387fae */ /* 0x000fe800089a104c */
[----:B------:R-:W-:Y:S04]  /*8b360*/  STL.64 [R1+0x1ae8], R38 ;  /* 0x001ae82601007387 */ /* 0x000fe80000100a00 */
[----:B------:R-:W-:Y:S01]  /*8b370*/  LDGSTS.E [R56+0x7480], desc[UR76][R236.64], P0 ;  /* 0x07480000ec387fae */ /* 0x000fe200081a104c */
[----:B------:R-:W-:-:S03]  /*8b380*/  IMAD.MOV.U32 R8, RZ, RZ, R124 ;  /* 0x000000ffff087224 */ /* 0x000fc600078e007c */
        /* <DEDUP_REMOVED lines=9> */
[----:B------:R-:W-:-:S03]  /*8b420*/  MOV R18, R132 ;  /* 0x0000008400127202 */ /* 0x000fc60000000f00 */
[----:B------:R-:W-:Y:S01]  /*8b430*/  STL.64 [R1+0x19e0], R28 ;  /* 0x0019e01c01007387 */ /* 0x000fe20000100a00 */
[----:B------:R-:W-:-:S03]  /*8b440*/  IMAD.MOV.U32 R19, RZ, RZ, R131 ;  /* 0x000000ffff137224 */ /* 0x000fc600078e0083 */
[----:B------:R-:W-:Y:S01]  /*8b450*/  LDGSTS.E [R56+0x8c00], desc[UR76][R146.64], P1 ;  /* 0x08c0000092387fae */ /* 0x000fe200089a104c */
[----:B------:R-:W-:-:S03]  /*8b460*/  IMAD.MOV.U32 R16, RZ, RZ, R134 ;  /* 0x000000ffff107224 */ /* 0x000fc600078e0086 */
[----:B------:R1:W-:Y:S01]  /*8b470*/  STL.64 [R1+0x1968], R12 ;  /* 0x0019680c01007387 */ /* 0x0003e20000100a00 */
[----:B------:R-:W-:-:S03]  /*8b480*/  MOV R17, R133 ;  /* 0x0000008500117202 */ /* 0x000fc60000000f00 */
[----:B------:R-:W-:Y:S01]  /*8b490*/  LDGSTS.E [R56+0x8c80], desc[UR76][R144.64], P0 ;  /* 0x08c8000090387fae */ /* 0x000fe200081a104c */
[----:B--2---:R-:W-:-:S03]  /*8b4a0*/  IMAD.MOV.U32 R6, RZ, RZ, R136 ;  /* 0x000000ffff067224 */ /* 0x004fc600078e0088 */
        /* <DEDUP_REMOVED lines=62> */
[----:B-1----:R-:W-:-:S05]  /*8b890*/  LOP3.LUT R56, R137, 0x50, RZ, 0x3c, !PT ;  /* 0x0000005089387812 */ /* 0x002fca00078e3cff */
[----:B------:R-:W-:-:S05]  /*8b8a0*/  VIADD R56, R56, UR9 ;  /* 0x0000000938387c36 */ /* 0x000fca0008000000 */
[----:B------:R1:W-:Y:S01]  /*8b8b0*/  LDGSTS.E [R56+0x500], desc[UR76][R58.64], P1 ;  /* 0x005000003a387fae */ /* 0x0003e200089a104c */
[----:B------:R-:W-:-:S05]  /*8b8c0*/  IMAD.X R11, R11, 0x1, R3, P3 ;  /* 0x000000010b0b7824 */ /* 0x000fca00018e0603 */
[----:B------:R2:W-:Y:S01]  /*8b8d0*/  STL [R1+0x2688], R11 ;  /* 0x0026880b01007387 */ /* 0x0005e20000100800 */
[----:B-1----:R-:W-:Y:S01]  /*8b8e0*/  IMAD.MOV.U32 R58, RZ, RZ, R10 ;  /* 0x000000ffff3a7224 */ /* 0x002fe200078e000a */
[----:B------:R-:W-:Y:S02]  /*8b8f0*/  MOV R59, R11 ;  /* 0x0000000b003b7202 */ /* 0x000fe40000000f00 */
[----:B------:R-:W4:Y:S04]  /*8b900*/  LDL.LU R10, [R1+0x2884] ;  /* 0x00288400010a7983 */ /* 0x000f280000300800 */
[----:B------:R1:W-:Y:S01]  /*8b910*/  LDGSTS.E [R56+0x580], desc[UR76][R58.64], P0 ;  /* 0x005800003a387fae */ /* 0x0003e200081a104c */
[----:B------:R-:W-:-:S03]  /*8b920*/  IADD3 R12, P2, PT, R12, R138, RZ ;  /* 0x0000008a0c0c7210 */ /* 0x000fc60007f5e0ff */
[----:B--2---:R-:W2:Y:S01]  /*8b930*/  LDL.LU R11, [R1+0x288c] ;  /* 0x00288c00010b7983 */ /* 0x004ea20000300800 */
[----:B------:R-:W-:Y:S01]  /*8b940*/  IADD3 R4, P3, PT, R4, R138, RZ ;  /* 0x0000008a04047210 */ /* 0x000fe20007f7e0ff */
[----:B------:R-:W-:Y:S02]  /*8b950*/  IMAD.X R13, R13, 0x1, R3, P2 ;  /* 0x000000010d0d7824 */ /* 0x000fe400010e0603 */
[----:B------:R-:W-:Y:S02]  /*8b960*/  STL [R1+0x2704], R12 ;  /* 0x0027040c01007387 */ /* 0x000fe40000100800 */
[----:B-1----:R-:W-:Y:S02]  /*8b970*/  IMAD.MOV.U32 R59, RZ, RZ, R13 ;  /* 0x000000ffff3b7224 */ /* 0x002fe400078e000d */
[----:B------:R1:W-:Y:S04]  /*8b980*/  STL [R1+0x2700], R13 ;  /* 0x0027000d01007387 */ /* 0x0003e80000100800 */
[----:B------:R-:W-:Y:S01]  /*8b990*/  STL [R1+0x270c], R4 ;  /* 0x00270c0401007387 */ /* 0x000fe20000100800 */
[----:B------:R-:W-:-:S03]  /*8b9a0*/  MOV R58, R12 ;  /* 0x0000000c003a7202 */ /* 0x000fc60000000f00 */
[----:B-1----:R-:W2:Y:S01]  /*8b9b0*/  LDL.LU R13, [R1+0x2880] ;  /* 0x00288000010d7983 */ /* 0x002ea20000300800 */
[----:B------:R-:W-:-:S03]  /*8b9c0*/  IMAD.X R8, R8, 0x1, R3, P3 ;  /* 0x0000000108087824 */ /* 0x000fc600018e0603 */
[----:B------:R1:W-:Y:S04]  /*8b9d0*/  LDGSTS.E [R56+0xd00], desc[UR76][R58.64], P1 ;  /* 0x00d000003a387fae */ /* 0x0003e800089a104c */
[----:B------:R1:W-:Y:S04]  /*8b9e0*/  STL [R1+0x2708], R8 ;  /* 0x0027080801007387 */ /* 0x0003e80000100800 */
[----:B------:R-:W2:Y:S01]  /*8b9f0*/  LDL.LU R12, [R1+0x2888] ;  /* 0x00288800010c7983 */ /* 0x000ea20000300800 */
[----:B-1----:R-:W-:Y:S01]  /*8ba00*/  IMAD.MOV.U32 R58, RZ, RZ, R4 ;  /* 0x000000ffff3a7224 */ /* 0x002fe200078e0004 */
[----:B------:R-:W-:-:S02]  /*8ba10*/  MOV R59, R8 ;  /* 0x00000008003b7202 */ /* 0x000fc40000000f00 */
[----:B------:R-:W2:Y:S04]  /*8ba20*/  LDL.LU R8, [R1+0x2904] ;  /* 0x0029040001087983 */ /* 0x000ea80000300800 */
[----:B------:R-:W2:Y:S04]  /*8ba30*/  LDL.LU R4, [R1+0x290c] ;  /* 0x00290c0001047983 */ /* 0x000ea80000300800 */
[----:B------:R1:W-:Y:S01]  /*8ba40*/  LDGSTS.E [R56+0xd80], desc[UR76][R58.64], P0 ;  /* 0x00d800003a387fae */ /* 0x0003e200081a104c */
[----:B------:R-:W-:-:S05]  /*8ba50*/  IADD3 R6, P2, PT, R6, R138, RZ ;  /* 0x0000008a06067210 */ /* 0x000fca0007f5e0ff */
[----:B------:R-:W-:Y:S01]  /*8ba60*/  IMAD.X R9, R9, 0x1, R3, P2 ;  /* 0x0000000109097824 */ /* 0x000fe200010e0603 */
[----:B------:R-:W-:Y:S01]  /*8ba70*/  IADD3 R16, P3, PT, R16, R138, RZ ;  /* 0x0000008a10107210 */ /* 0x000fe20007f7e0ff */
[----:B------:R-:W-:Y:S02]  /*8ba80*/  STL [R1+0x2784], R6 ;  /* 0x0027840601007387 */ /* 0x000fe40000100800 */
[----:B-1----:R-:W-:Y:S02]  /*8ba90*/  IMAD.MOV.U32 R59, RZ, RZ, R9 ;  /* 0x000000ffff3b7224 */ /* 0x002fe400078e0009 */
[----:B------:R1:W-:Y:S01]  /*8baa0*/  STL [R1+0x2780], R9 ;  /* 0x0027800901007387 */ /* 0x0003e20000100800 */
[----:B------:R-:W-:-:S03]  /*8bab0*/  IMAD.X R17, R17, 0x1, R3, P3 ;  /* 0x0000000111117824 */ /* 0x000fc600018e0603 */
[----:B------:R-:W-:Y:S01]  /*8bac0*/  STL [R1+0x278c], R16 ;  /* 0x00278c1001007387 */ /* 0x000fe20000100800 */
[----:B------:R-:W-:-:S03]  /*8bad0*/  MOV R58, R6 ;  /* 0x00000006003a7202 */ /* 0x000fc60000000f00 */
[----:B-1----:R-:W2:Y:S01]  /*8bae0*/  LDL.LU R9, [R1+0x2900] ;  /* 0x0029000001097983 */ /* 0x002ea20000300800 */
[----:B------:R-:W-:-:S03]  /*8baf0*/  IADD3 R5, P2, PT, R5, R138, RZ ;  /* 0x0000008a05057210 */ /* 0x000fc60007f5e0ff */
[----:B------:R-:W-:Y:S04]  /*8bb00*/  STL [R1+0x2788], R17 ;  /* 0x0027881101007387 */ /* 0x000fe80000100800 */
        /* <DEDUP_REMOVED lines=21> */
[----:B--2---:R-:W-:Y:S02]  /*8bc60*/  IADD3 R11, P3, PT, R11, R138, RZ ;  /* 0x0000008a0b0b7210 */ /* 0x004fe40007f7e0ff */
[----:B------:R-:W-:Y:S01]  /*8bc70*/  MOV R59, R15 ;  /* 0x0000000f003b7202 */ /* 0x000fe20000000f00 */
[----:B------:R1:W-:Y:S04]  /*8bc80*/  STL [R1+0x2884], R10 ;  /* 0x0028840a01007387 */ /* 0x0003e80000100800 */
[----:B------:R2:W-:Y:S01]  /*8bc90*/  LDGSTS.E [R56+0x1d80], desc[UR76][R58.64], P0 ;  /* 0x01d800003a387fae */ /* 0x0005e200081a104c */
[----:B------:R-:W-:-:S05]  /*8bca0*/  IMAD.X R13, R13, 0x1, R3, P2 ;  /* 0x000000010d0d7824 */ /* 0x000fca00010e0603 */
[----:B------:R-:W-:Y:S04]  /*8bcb0*/  STL [R1+0x2880], R13 ;  /* 0x0028800d01007387 */ /* 0x000fe80000100800 */
[----:B------:R-:W-:Y:S01]  /*8bcc0*/  STL [R1+0x288c], R11 ;  /* 0x00288c0b01007387 */ /* 0x000fe20000100800 */
[----:B------:R-:W-:-:S03]  /*8bcd0*/  IMAD.X R12, R12, 0x1, R3, P3 ;  /* 0x000000010c0c7824 */ /* 0x000fc600018e0603 */
[----:B------:R-:W3:Y:S01]  /*8bce0*/  LDL.LU R15, [R1+0x2a04] ;  /* 0x002a0400010f7983 */ /* 0x000ee20000300800 */
[----:B--2---:R-:W-:-:S03]  /*8bcf0*/  MOV R58, R10 ;  /* 0x0000000a003a7202 */ /* 0x004fc60000000f00 */
[----:B------:R2:W-:Y:S01]  /*8bd00*/  STL [R1+0x2888], R12 ;  /* 0x0028880c01007387 */ /* 0x0005e20000100800 */
[----:B------:R-:W-:-:S03]  /*8bd10*/  IMAD.MOV.U32 R59, RZ, RZ, R13 ;  /* 0x000000ffff3b7224 */ /* 0x000fc600078e000d */
[----:B-1----:R-:W3:Y:S04]  /*8bd20*/  LDL.LU R10, [R1+0x2a0c] ;  /* 0x002a0c00010a7983 */ /* 0x002ee80000300800 */
[----:B------:R-:W3:Y:S01]  /*8bd30*/  LDL.LU R17, [R1+0x2a00] ;  /* 0x002a000001117983 */ /* 0x000ee20000300800 */
[----:B------:R-:W-:-:S03]  /*8bd40*/  IADD3 R8, P2, PT, R8, R138, RZ ;  /* 0x0000008a08087210 */ /* 0x000fc60007f5e0ff */
[----:B------:R1:W-:Y:S01]  /*8bd50*/  LDGSTS.E [R56+0x2500], desc[UR76][R58.64], P1 ;  /* 0x025000003a387fae */ /* 0x0003e200089a104c */
[----:B------:R-:W-:Y:S02]  /*8bd60*/  IADD3 R4, P3, PT, R4, R138, RZ ;  /* 0x0000008a04047210 */ /* 0x000fe40007f7e0ff */
[----:B-1----:R-:W-:Y:S02]  /*8bd70*/  MOV R59, R12 ;  /* 0x0000000c003b7202 */ /* 0x002fe40000000f00 */
[----:B--2---:R-:W2:Y:S01]  /*8bd80*/  LDL.LU R12, [R1+0x2a08] ;  /* 0x002a0800010c7983 */ /* 0x004ea20000300800 */
[----:B------:R-:W-:-:S03]  /*8bd90*/  IMAD.MOV.U32 R58, RZ, RZ, R11 ;  /* 0x000000ffff3a7224 */ /* 0x000fc600078e000b */
[----:B------:R1:W-:Y:S04]  /*8bda0*/  STL [R1+0x2904], R8 ;  /* 0x0029040801007387 */ /* 0x0003e80000100800 */
[----:B------:R1:W-:Y:S01]  /*8bdb0*/  LDGSTS.E [R56+0x2580], desc[UR76][R58.64], P0 ;  /* 0x025800003a387fae */ /* 0x0003e200081a104c */
[----:B------:R-:W-:-:S05]  /*8bdc0*/  IMAD.X R9, R9, 0x1, R3, P2 ;  /* 0x0000000109097824 */ /* 0x000fca00010e0603 */
[----:B------:R1:W-:Y:S01]  /*8bdd0*/  STL [R1+0x2900], R9 ;  /* 0x0029000901007387 */ /* 0x0003e20000100800 */
[----:B------:R-:W-:-:S03]  /*8bde0*/  IMAD.X R6, R6, 0x1, R3, P3 ;  /* 0x0000000106067824 */ /* 0x000fc600018e0603 */
[----:B------:R-:W-:Y:S04]  /*8bdf0*/  STL [R1+0x290c], R4 ;  /* 0x00290c0401007387 */ /* 0x000fe80000100800 */
[----:B------:R-:W2:Y:S01]  /*8be00*/  LDL.LU R11, [R1+0x2a84] ;  /* 0x002a8400010b7983 */ /* 0x000ea20000300800 */
[----:B-1----:R-:W-:-:S03]  /*8be10*/  MOV R58, R8 ;  /* 0x00000008003a7202 */ /* 0x002fc60000000f00 */
        /* <DEDUP_REMOVED lines=36> */
[----:B--2---:R-:W2:Y:S01]  /*8c060*/  LDL.LU R17, [R1+0x2b80] ;  /* 0x002b800001117983 */ /* 0x004ea20000300800 */
        /* <DEDUP_REMOVED lines=8> */
[----:B------:R-:W-:Y:S01]  /*8c0f0*/  IADD3 R8, P3, PT, R8, R138, RZ ;  /* 0x0000008a08087210 */ /* 0x000fe20007f7e0ff */
[----:B------:R-:W2:Y:S01]  /*8c100*/  LDL.LU R12, [R1+0x2c04] ;  /* 0x002c0400010c7983 */ /* 0x000ea20000300800 */
[----:B------:R-:W-:-:S03]  /*8c110*/  IMAD.X R13, R13, 0x1, R3, P2 ;  /* 0x000000010d0d7824 */ /* 0x000fc600010e0603 */
[----:B------:R-:W2:Y:S04]  /*8c120*/  LDL.LU R10, [R1+0x2c0c] ;  /* 0x002c0c00010a7983 */ /* 0x000ea80000300800 */
        /* <DEDUP_REMOVED lines=30> */
[-C--:B------:R-:W-:Y:S02]  /*8c310*/  IADD3 R16, P2, PT, R16, R138.reuse, RZ ;  /* 0x0000008a10107210 */ /* 0x080fe40007f5e0ff */
[----:B------:R-:W-:Y:S01]  /*8c320*/  IADD3 R14, P3, PT, R14, R138, RZ ;  /* 0x0000008a0e0e7210 */ /* 0x000fe20007f7e0ff */
[----:B------:R-:W4:Y:S04]  /*8c330*/  LDL.LU.64 R20, [R1+0x2050] ;  /* 0x0020500001147983 */ /* 0x000f280000300a00 */
[----:B------:R-:W-:Y:S04]  /*8c340*/  STL [R1+0x2b84], R16 ;  /* 0x002b841001007387 */ /* 0x000fe80000100800 */
[----:B------:R1:W-:Y:S01]  /*8c350*/  LDGSTS.E [R56+0x4d80], desc[UR76][R58.64], P0 ;  /* 0x04d800003a387fae */ /* 0x0003e200081a104c */
[----:B--2---:R-:W-:-:S05]  /*8c360*/  IMAD.X R17, R17, 0x1, R3, P2 ;  /* 0x0000000111117824 */ /* 0x004fca00010e0603 */
[----:B------:R2:W-:Y:S04]  /*8c370*/  STL [R1+0x2b80], R17 ;  /* 0x002b801101007387 */ /* 0x0005e80000100800 */
[----:B------:R-:W-:Y:S01]  /*8c380*/  STL [R1+0x2b8c], R14 ;  /* 0x002b8c0e01007387 */ /* 0x000fe20000100800 */
[----:B------:R-:W-:-:S03]  /*8c390*/  IMAD.X R15, R15, 0x1, R3, P3 ;  /* 0x000000010f0f7824 */ /* 0x000fc600018e0603 */
[----:B------:R-:W4:Y:S01]  /*8c3a0*/  LDL.LU.64 R18, [R1+0x1fd8] ;  /* 0x001fd80001127983 */ /* 0x000f220000300a00 */
[----:B-1----:R-:W-:Y:S01]  /*8c3b0*/  MOV R58, R16 ;  /* 0x00000010003a7202 */ /* 0x002fe20000000f00 */
[----:B------:R-:W-:Y:S02]  /*8c3c0*/  IMAD.MOV.U32 R59, RZ, RZ, R17 ;  /* 0x000000ffff3b7224 */ /* 0x000fe400078e0011 */
[----:B------:R1:W-:Y:S04]  /*8c3d0*/  STL [R1+0x2b88], R15 ;  /* 0x002b880f01007387 */ /* 0x0003e80000100800 */
[----:B--2---:R-:W2:Y:S04]  /*8c3e0*/  LDL.LU.64 R16, [R1+0x1fd0] ;  /* 0x001fd00001107983 */ /* 0x004ea80000300a00 */
[----:B------:R-:W2:Y:S04]  /*8c3f0*/  LDL.LU.64 R26, [R1+0x1f58] ;  /* 0x001f5800011a7983 */ /* 0x000ea80000300a00 */
[----:B------:R1:W-:Y:S01]  /*8c400*/  LDGSTS.E [R56+0x5500], desc[UR76][R58.64], P1 ;  /* 0x055000003a387fae */ /* 0x0003e200089a104c */
[----:B------:R-:W-:-:S02]  /*8c410*/  IADD3 R12, P2, PT, R12, R138, RZ ;  /* 0x0000008a0c0c7210 */ /* 0x000fc40007f5e0ff */
        /* <DEDUP_REMOVED lines=8> */
[----:B------:R-:W-:Y:S01]  /*8c4a0*/  IMAD.X R11, R11, 0x1, R3, P3 ;  /* 0x000000010b0b7824 */ /* 0x000fe200018e0603 */
[----:B-1----:R-:W-:Y:S01]  /*8c4b0*/  MOV R58, R12 ;  /* 0x0000000c003a7202 */ /* 0x002fe20000000f00 */
[----:B------:R-:W-:Y:S01]  /*8c4c0*/  IMAD.MOV.U32 R59, RZ, RZ, R13 ;  /* 0x000000ffff3b7224 */ /* 0x000fe200078e000d */
[----:B------:R-:W-:Y:S04]  /*8c4d0*/  STL [R1+0x2c0c], R10 ;  /* 0x002c0c0a01007387 */ /* 0x000fe80000100800 */
        /* <DEDUP_REMOVED lines=18> */
[----:B------:R-:W-:-:S05]  /*8c600*/  IADD3 R64, P2, PT, R20, R138, RZ ;  /* 0x0000008a14407210 */ /* 0x000fca0007f5e0ff */
[----:B------:R-:W-:Y:S02]  /*8c610*/  IMAD.X R63, R21, 0x1, R3, P2 ;  /* 0x00000001153f7824 */ /* 0x000fe400010e0603 */
[----:B------:R-:W4:Y:S01]  /*8c620*/  LDL.LU.64 R20, [R1+0x1d50] ;  /* 0x001d500001147983 */ /* 0x000f220000300a00 */
        /* <DEDUP_REMOVED lines=37> */
[----:B------:R-:W4:Y:S02]  /*8c880*/  LDL.LU.64 R22, [R1+0x19d0] ;  /* 0x0019d00001167983 */ /* 0x000f240000300a00 */
[--C-:B------:R-:W-:Y:S01]  /*8c890*/  IMAD.X R87, R21, 0x1, R3.reuse, P2 ;  /* 0x0000000115577824 */ /* 0x100fe200010e0603 */
[-C--:B------:R-:W-:Y:S01]  /*8c8a0*/  IADD3 R90, P2, PT, R18, R138.reuse, RZ ;  /* 0x0000008a125a7210 */ /* 0x080fe20007f5e0ff */
[----:B------:R-:W4:Y:S04]  /*8c8b0*/  LDL.LU.64 R20, [R1+0x1958] ;  /* 0x0019580001147983 */ /* 0x000f280000300a00 */
[----:B------:R-:W-:Y:S01]  /*8c8c0*/  IMAD.X R89, R19, 0x1, R3, P2 ;  /* 0x0000000113597824 */ /* 0x000fe200010e0603 */
[----:B--2---:R-:W-:Y:S01]  /*8c8d0*/  IADD3 R92, P2, PT, R16, R138, RZ ;  /* 0x0000008a105c7210 */ /* 0x004fe20007f5e0ff */
        /* <DEDUP_REMOVED lines=39> */
[----:B------:R-:W-:Y:S01]  /*8cb50*/  IADD3 R124, P2, PT, R16, R138, RZ ;  /* 0x0000008a107c7210 */ /* 0x000fe20007f5e0ff */
[----:B------:R-:W-:Y:S01]  /*8cb60*/  IMAD.MOV.U32 R150, RZ, RZ, R58 ;  /* 0x000000ffff967224 */ /* 0x000fe200078e003a */
[----:B------:R-:W-:-:S03]  /*8cb70*/  MOV R151, R57 ;  /* 0x0000003900977202 */ /* 0x000fc60000000f00 */
[----:B------:R-:W-:Y:S01]  /*8cb80*/  IMAD.X R123, R17, 0x1, R3, P2 ;  /* 0x00000001117b7824 */ /* 0x000fe200010e0603 */
[----:B------:R-:W-:Y:S01]  /*8cb90*/  IADD3 R126, P2, PT, R14, R138, RZ ;  /* 0x0000008a0e7e7210 */ /* 0x000fe20007f5e0ff */
[----:B------:R-:W-:Y:S01]  /*8cba0*/  IMAD.MOV.U32 R148, RZ, RZ, R60 ;  /* 0x000000ffff947224 */ /* 0x000fe200078e003c */
[----:B------:R-:W-:Y:S01]  /*8cbb0*/  MOV R146, R62 ;  /* 0x0000003e00927202 */ /* 0x000fe20000000f00 */
[----:B------:R-:W-:Y:S01]  /*8cbc0*/  IMAD.MOV.U32 R149, RZ, RZ, R59 ;  /* 0x000000ffff957224 */ /* 0x000fe200078e003b */
[----:B------:R-:W-:Y:S01]  /*8cbd0*/  MOV R145, R63 ;  /* 0x0000003f00917202 */ /* 0x000fe20000000f00 */
[----:B------:R-:W-:Y:S02]  /*8cbe0*/  IMAD.MOV.U32 R147, RZ, RZ, R61 ;  /* 0x000000ffff937224 */ /* 0x000fe400078e003d */
[----:B------:R-:W-:Y:S02]  /*8cbf0*/  IMAD.MOV.U32 R144, RZ, RZ, R64 ;  /* 0x000000ffff907224 */ /* 0x000fe400078e0040 */
[----:B------:R-:W-:-:S02]  /*8cc00*/  IMAD.MOV.U32 R54, RZ, RZ, R66 ;  /* 0x000000ffff367224 */ /* 0x000fc400078e0042 */
[----:B------:R-:W-:Y:S01]  /*8cc10*/  IMAD.MOV.U32 R55, RZ, RZ, R65 ;  /* 0x000000ffff377224 */ /* 0x000fe200078e0041 */
[----:B------:R-:W-:Y:S01]  /*8cc20*/  MOV R58, R74 ;  /* 0x0000004a003a7202 */ /* 0x000fe20000000f00 */
[----:B------:R-:W-:Y:S01]  /*8cc30*/  IMAD.X R125, R15, 0x1, R3, P2 ;  /* 0x000000010f7d7824 */ /* 0x000fe200010e0603 */
[----:B------:R1:W-:Y:S01]  /*8cc40*/  STL.64 [R1+0x20d8], R150 ;  /* 0x0020d89601007387 */ /* 0x0003e20000100a00 */
[----:B------:R-:W-:Y:S01]  /*8cc50*/  MOV R64, R68 ;  /* 0x0000004400407202 */ /* 0x000fe20000000f00 */
[----:B------:R-:W-:Y:S01]  /*8cc60*/  IMAD.MOV.U32 R65, RZ, RZ, R67 ;  /* 0x000000ffff417224 */ /* 0x000fe200078e0043 */
[----:B------:R-:W-:Y:S01]  /*8cc70*/  MOV R63, R69 ;  /* 0x00000045003f7202 */ /* 0x000fe20000000f00 */
[----:B------:R-:W-:Y:S01]  /*8cc80*/  IMAD.MOV.U32 R238, RZ, RZ, R76 ;  /* 0x000000ffffee7224 */ /* 0x000fe200078e004c */
[----:B------:R-:W-:Y:S01]  /*8cc90*/  IADD3 R128, P2, PT, R12, R138, RZ ;  /* 0x0000008a0c807210 */ /* 0x000fe20007f5e0ff */
[----:B------:R2:W-:Y:S01]  /*8cca0*/  STL.64 [R1+0x20d0], R148 ;  /* 0x0020d09401007387 */ /* 0x0005e20000100a00 */
[----:B------:R-:W-:-:S02]  /*8ccb0*/  IMAD.MOV.U32 R62, RZ, RZ, R70 ;  /* 0x000000ffff3e7224 */ /* 0x000fc400078e0046 */
[----:B------:R-:W-:Y:S01]  /*8ccc0*/  IMAD.MOV.U32 R60, RZ, RZ, R72 ;  /* 0x000000ffff3c7224 */ /* 0x000fe200078e0048 */
[----:B------:R1:W-:Y:S01]  /*8ccd0*/  STL.64 [R1+0x2058], R146 ;  /* 0x0020589201007387 */ /* 0x0003e20000100a00 */
[----:B------:R-:W-:Y:S01]  /*8cce0*/  IMAD.MOV.U32 R61, RZ, RZ, R71 ;  /* 0x000000ffff3d7224 */ /* 0x000fe200078e0047 */
[----:B------:R-:W-:Y:S01]  /*8ccf0*/  IADD3.X R127, PT, PT, R13, R3, RZ, P2, !PT ;  /* 0x000000030d7f7210 */ /* 0x000fe200017fe4ff */
[----:B------:R-:W-:Y:S01]  /*8cd00*/  IMAD.MOV.U32 R59, RZ, RZ, R73 ;  /* 0x000000ffff3b7224 */ /* 0x000fe200078e0049 */
[----:B------:R1:W-:Y:S01]  /*8cd10*/  STL.64 [R1+0x2050], R144 ;  /* 0x0020509001007387 */ /* 0x0003e20000100a00 */
[----:B------:R-:W-:Y:S01]  /*8cd20*/  MOV R239, R75 ;  /* 0x0000004b00ef7202 */ /* 0x000fe20000000f00 */
[----:B------:R-:W-:Y:S02]  /*8cd30*/  IMAD.MOV.U32 R236, RZ, RZ, R78 ;  /* 0x000000ffffec7224 */ /* 0x000fe400078e004e */
[----:B------:R1:W-:Y:S01]  /*8cd40*/  STL.64 [R1+0x1fd8], R54 ;  /* 0x001fd83601007387 */ /* 0x0003e20000100a00 */
[----:B------:R-:W-:Y:S01]  /*8cd50*/  IMAD.MOV.U32 R237, RZ, RZ, R77 ;  /* 0x000000ffffed7224 */ /* 0x000fe200078e004d */
[----:B------:R-:W-:Y:S01]  /*8cd60*/  MOV R198, R80 ;  /* 0x0000005000c67202 */ /* 0x000fe20000000f00 */
[----:B------:R-:W-:Y:S01]  /*8cd70*/  IMAD.MOV.U32 R199, RZ, RZ, R79 ;  /* 0x000000ffffc77224 */ /* 0x000fe200078e004f */
[----:B------:R-:W-:Y:S01]  /*8cd80*/  STL.64 [R1+0x1fd0], R64 ;  /* 0x001fd04001007387 */ /* 0x000fe20000100a00 */
[----:B------:R-:W-:Y:S01]  /*8cd90*/  IMAD.MOV.U32 R196, RZ, RZ, R82 ;  /* 0x000000ffffc47224 */ /* 0x000fe200078e0052 */
[----:B------:R-:W-:-:S02]  /*8cda0*/  MOV R197, R81 ;  /* 0x0000005100c57202 */ /* 0x000fc40000000f00 */
[----:B------:R-:W-:Y:S01]  /*8cdb0*/  STL.64 [R1+0x1f58], R62 ;  /* 0x001f583e01007387 */ /* 0x000fe20000100a00 */
[----:B------:R-:W-:Y:S01]  /*8cdc0*/  IADD3 R130, P2, PT, R10, R138, RZ ;  /* 0x0000008a0a827210 */ /* 0x000fe20007f5e0ff */
[----:B------:R-:W-:Y:S02]  /*8cdd0*/  IMAD.MOV.U32 R142, RZ, RZ, R84 ;  /* 0x000000ffff8e7224 */ /* 0x000fe400078e0054 */
[----:B------:R-:W-:Y:S01]  /*8cde0*/  STL.64 [R1+0x1f50], R60 ;  /* 0x001f503c01007387 */ /* 0x000fe20000100a00 */
[----:B------:R-:W-:Y:S01]  /*8cdf0*/  IMAD.MOV.U32 R143, RZ, RZ, R83 ;  /* 0x000000ffff8f7224 */ /* 0x000fe200078e0053 */
[----:B------:R-:W-:Y:S01]  /*8ce00*/  MOV R140, R86 ;  /* 0x00000056008c7202 */ /* 0x000fe20000000f00 */
[----:B------:R-:W-:Y:S01]  /*8ce10*/  IMAD.X R129, R11, 0x1, R3, P2 ;  /* 0x000000010b817824 */ /* 0x000fe200010e0603 */
[----:B------:R-:W-:Y:S01]  /*8ce20*/  STL.64 [R1+0x1ed8], R58 ;  /* 0x001ed83a01007387 */ /* 0x000fe20000100a00 */
[----:B------:R-:W-:Y:S01]  /*8ce30*/  IMAD.MOV.U32 R141, RZ, RZ, R85 ;  /* 0x000000ffff8d7224 */ /* 0x000fe200078e0055 */
[----:B------:R-:W-:Y:S01]  /*8ce40*/  MOV R53, R87 ;  /* 0x0000005700357202 */ /* 0x000fe20000000f00 */
[----:B------:R-:W-:Y:S01]  /*8ce50*/  IMAD.MOV.U32 R52, RZ, RZ, R88 ;  /* 0x000000ffff347224 */ /* 0x000fe200078e0058 */
[----:B------:R-:W-:Y:S01]  /*8ce60*/  STL.64 [R1+0x1ed0], R238 ;  /* 0x001ed0ee01007387 */ /* 0x000fe20000100a00 */
[----:B------:R-:W-:Y:S01]  /*8ce70*/  IMAD.MOV.U32 R50, RZ, RZ, R90 ;  /* 0x000000ffff327224 */ /* 0x000fe200078e005a */
[----:B------:R-:W-:Y:S01]  /*8ce80*/  MOV R48, R92 ;  /* 0x0000005c00307202 */ /* 0x000fe20000000f00 */
[----:B------:R-:W-:Y:S01]  /*8ce90*/  IMAD.MOV.U32 R51, RZ, RZ, R89 ;  /* 0x000000ffff337224 */ /* 0x000fe200078e0059 */
[----:B------:R-:W-:Y:S01]  /*8cea0*/  STL.64 [R1+0x1e58], R236 ;  /* 0x001e58ec01007387 */ /* 0x000fe20000100a00 */
[----:B------:R-:W-:Y:S01]  /*8ceb0*/  IMAD.MOV.U32 R49, RZ, RZ, R91 ;  /* 0x000000ffff317224 */ /* 0x000fe200078e005b */
[----:B------:R-:W-:-:S02]  /*8cec0*/  MOV R47, R93 ;  /* 0x0000005d002f7202 */ /* 0x000fc40000000f00 */
[----:B------:R-:W-:Y:S01]  /*8ced0*/  STL.64 [R1+0x1e50], R198 ;  /* 0x001e50c601007387 */ /* 0x000fe20000100a00 */
[----:B------:R-:W-:-:S03]  /*8cee0*/  IMAD.MOV.U32 R46, RZ, RZ, R94 ;  /* 0x000000ffff2e7224 */ /* 0x000fc600078e005e */
[----:B------:R-:W-:Y:S01]  /*8cef0*/  STL.64 [R1+0x1dd8], R196 ;  /* 0x001dd8c401007387 */ /* 0x000fe20000100a00 */
[----:B------:R-:W-:Y:S01]  /*8cf00*/  IMAD.MOV.U32 R44, RZ, RZ, R96 ;  /* 0x000000ffff2c7224 */ /* 0x000fe200078e0060 */
[----:B------:R-:W-:Y:S01]  /*8cf10*/  MOV R14, R98 ;  /* 0x00000062000e7202 */ /* 0x000fe20000000f00 */
[----:B------:R-:W-:Y:S01]  /*8cf20*/  IMAD.MOV.U32 R45, RZ, RZ, R95 ;  /* 0x000000ffff2d7224 */ /* 0x000fe200078e005f */
[----:B------:R-:W-:Y:S01]  /*8cf30*/  STL.64 [R1+0x1dd0], R142 ;  /* 0x001dd08e01007387 */ /* 0x000fe20000100a00 */
[----:B------:R-:W-:Y:S01]  /*8cf40*/  IMAD.MOV.U32 R15, RZ, RZ, R97 ;  /* 0x000000ffff0f7224 */ /* 0x000fe200078e0061 */
[----:B------:R-:W-:Y:S02]  /*8cf50*/  MOV R11, R99 ;  /* 0x00000063000b7202 */ /* 0x000fe40000000f00 */
        /* <DEDUP_REMOVED lines=18> */
[----:B------:R1:W-:Y:S01]  /*8d080*/  STL.64 [R1+0x1bd8], R14 ;  /* 0x001bd80e01007387 */ /* 0x0003e20000100a00 */
[----:B------:R-:W-:-:S03]  /*8d090*/  IMAD.MOV.U32 R32, RZ, RZ, R112 ;  /* 0x000000ffff207224 */ /* 0x000fc600078e0070 */
[----:B------:R1:W-:Y:S01]  /*8d0a0*/  STL.64 [R1+0x1bd0], R10 ;  /* 0x001bd00a01007387 */ /* 0x0003e20000100a00 */
[----:B------:R-:W-:Y:S01]  /*8d0b0*/  MOV R30, R116 ;  /* 0x00000074001e7202 */ /* 0x000fe20000000f00 */
[----:B------:R-:W-:Y:S02]  /*8d0c0*/  IMAD.MOV.U32 R31, RZ, RZ, R115 ;  /* 0x000000ffff1f7224 */ /* 0x000fe400078e0073 */
[----:B------:R-:W-:Y:S01]  /*8d0d0*/  STL.64 [R1+0x1b58], R42 ;  /* 0x001b582a01007387 */ /* 0x000fe20000100a00 */
[----:B------:R-:W-:Y:S01]  /*8d0e0*/  IMAD.MOV.U32 R28, RZ, RZ, R118 ;  /* 0x000000ffff1c7224 */ /* 0x000fe200078e0076 */
[----:B------:R-:W-:Y:S02]  /*8d0f0*/  MOV R29, R117 ;  /* 0x00000075001d7202 */ /* 0x000fe40000000f00 */
[----:B------:R-:W-:Y:S01]  /*8d100*/  STL.64 [R1+0x1b50], R40 ;  /* 0x001b502801007387 */ /* 0x000fe20000100a00 */
[----:B------:R-:W-:-:S03]  /*8d110*/  IMAD.MOV.U32 R12, RZ, RZ, R120 ;  /* 0x000000ffff0c7224 */ /* 0x000fc600078e0078 */
[----:B------:R-:W-:Y:S01]  /*8d120*/  STL.64 [R1+0x1ad8], R38 ;  /* 0x001ad82601007387 */ /* 0x000fe20000100a00 */
[----:B------:R-:W-:-:S03]  /*8d130*/  IMAD.MOV.U32 R13, RZ, RZ, R119 ;  /* 0x000000ffff0d7224 */ /* 0x000fc600078e0077 */
[----:B------:R-:W-:Y:S01]  /*8d140*/  LDGSTS.E [R56+0x6500], desc[UR76][R150.64], P1 ;  /* 0x0650000096387fae */ /* 0x000fe200089a104c */
[----:B------:R-:W-:-:S03]  /*8d150*/  IMAD.MOV.U32 R26, RZ, RZ, R124 ;  /* 0x000000ffff1a7224 */ /* 0x000fc600078e007c */
        /* <DEDUP_REMOVED lines=10> */
[----:B------:R-:W-:Y:S01]  /*8d200*/  LDGSTS.E [R56+0x7500], desc[UR76][R54.64], P1 ;  /* 0x0750000036387fae */ /* 0x000fe200089a104c */
[----:B------:R-:W-:-:S03]  /*8d210*/  MOV R23, R129 ;  /* 0x0000008100177202 */ /* 0x000fc60000000f00 */
        /* <DEDUP_REMOVED lines=16> */
[----:B------:R1:W-:Y:S01]  /*8d320*/  LDGSTS.E [R56+0xb580], desc[UR76][R10.64], P0 ;  /* 0x0b5800000a387fae */ /* 0x0003e200081a104c */
[----:B---3--:R-:W-:-:S03]  /*8d330*/  IADD3 R132, P2, PT, R8, R138, RZ ;  /* 0x0000008a08847210 */ /* 0x008fc60007f5e0ff */
[----:B------:R-:W-:Y:S02]  /*8d340*/  LDGSTS.E [R56+0xbd00], desc[UR76][R42.64], P1 ;  /* 0x0bd000002a387fae */ /* 0x000fe400089a104c */
[----:B------:R-:W-:Y:S02]  /*8d350*/  IMAD.X R131, R9, 0x1, R3, P2 ;  /* 0x0000000109837824 */ /* 0x000fe400010e0603 */
[----:B------:R-:W-:Y:S01]  /*8d360*/  IMAD.MOV.U32 R8, RZ, RZ, R126 ;  /* 0x000000ffff087224 */ /* 0x000fe200078e007e */
[----:B------:R-:W-:Y:S01]  /*8d370*/  LDGSTS.E [R56+0xbd80], desc[UR76][R40.64], P0 ;  /* 0x0bd8000028387fae */ /* 0x000fe200081a104c */
[----:B------:R-:W-:Y:S01]  /*8d380*/  IADD3 R134, P2, PT, R6, R138, RZ ;  /* 0x0000008a06867210 */ /* 0x000fe20007f5e0ff */
[----:B------:R-:W-:Y:S02]  /*8d390*/  IMAD.MOV.U32 R6, RZ, RZ, R114 ;  /* 0x000000ffff067224 */ /* 0x000fe400078e0072 */
[----:B------:R-:W-:Y:S01]  /*8d3a0*/  LDGSTS.E [R56+0xc500], desc[UR76][R38.64], P1 ;  /* 0x0c50000026387fae */ /* 0x000fe200089a104c */
[----:B------:R-:W-:Y:S01]  /*8d3b0*/  IADD3.X R133, PT, PT, R7, R3, RZ, P2, !PT ;  /* 0x0000000307857210 */ /* 0x000fe200017fe4ff */
[----:B------:R-:W-:-:S02]  /*8d3c0*/  IMAD.MOV.U32 R7, RZ, RZ, R113 ;  /* 0x000000ffff077224 */ /* 0x000fc400078e0071 */
[----:B------:R-:W-:Y:S02]  /*8d3d0*/  IMAD.MOV.U32 R9, RZ, RZ, R125 ;  /* 0x000000ffff097224 */ /* 0x000fe400078e007d */
[----:B------:R-:W-:Y:S02]  /*8d3e0*/  IMAD.MOV.U32 R20, RZ, RZ, R132 ;  /* 0x000000ffff147224 */ /* 0x000fe400078e0084 */
[----:B------:R-:W-:Y:S01]  /*8d3f0*/  IMAD.MOV.U32 R21, RZ, RZ, R131 ;  /* 0x000000ffff157224 */ /* 0x000fe200078e0083 */
[----:B------:R-:W-:Y:S01]  /*8d400*/  MOV R18, R134 ;  /* 0x0000008600127202 */ /* 0x000fe20000000f00 */
[----:B------:R-:W-:Y:S01]  /*8d410*/  LDGSTS.E [R56+0xc580], desc[UR76][R36.64], P0 ;  /* 0x0c58000024387fae */ /* 0x000fe200081a104c */
[----:B----4-:R-:W-:Y:S02]  /*8d420*/  IADD3 R136, P2, PT, R4, R138, RZ ;  /* 0x0000008a04887210 */ /* 0x010fe40007f5e0ff */
[----:B------:R-:W-:Y:S01]  /*8d430*/  MOV R4, R122 ;  /* 0x0000007a00047202 */ /* 0x000fe20000000f00 */
[----:B------:R-:W-:Y:S02]  /*8d440*/  STL.64 [R1+0x1798], R6 ;  /* 0x0017980601007387 */ /* 0x000fe40000100a00 */
[----:B------:R-:W-:-:S02]  /*8d450*/  IMAD.X R135, R5, 0x1, R3, P2 ;  /* 0x0000000105877824 */ /* 0x000fc400010e0603 */
[----:B------:R-:W-:Y:S01]  /*8d460*/  IMAD.MOV.U32 R5, RZ, RZ, R121 ;  /* 0x000000ffff057224 */ /* 0x000fe200078e0079 */
[----:B------:R-:W-:Y:S04]  /*8d470*/  STL.64 [R1+0x19d8], R30 ;  /* 0x0019d81e01007387 */ /* 0x000fe80000100a00 */
[----:B------:R-:W-:Y:S04]  /*8d480*/  STL.64 [R1+0x19d0], R28 ;  /* 0x0019d01c01007387 */ /* 0x000fe80000100a00 */
[----:B------:R3:W-:Y:S01]  /*8d490*/  STL.64 [R1+0x1958], R12 ;  /* 0x0019580c01007387 */ /* 0x0007e20000100a00 */
[----:B------:R-:W-:-:S03]  /*8d4a0*/  IMAD.MOV.U32 R19, RZ, RZ, R133 ;  /* 0x000000ffff137224 */ /* 0x000fc600078e0085 */
[----:B------:R4:W-:Y:S04]  /*8d4b0*/  STL.64 [R1+0x1950], R4 ;  /* 0x0019500401007387 */ /* 0x0009e80000100a00 */
[----:B------:R-:W-:Y:S01]  /*8d4c0*/  STL.64 [R1+0x18d8], R26 ;  /* 0x0018d81a01007387 */ /* 0x000fe20000100a00 */
[----:B------:R-:W-:-:S03]  /*8d4d0*/  IMAD.MOV.U32 R16, RZ, RZ, R136 ;  /* 0x000000ffff107224 */ /* 0x000fc600078e0088 */
[----:B------:R1:W-:Y:S01]  /*8d4e0*/  STL.64 [R1+0x18d0], R8 ;  /* 0x0018d00801007387 */ /* 0x0003e20000100a00 */
[----:B------:R-:W-:-:S03]  /*8d4f0*/  MOV R17, R135 ;  /* 0x0000008700117202 */ /* 0x000fc60000000f00 */
[----:B------:R-:W-:Y:S04]  /*8d500*/  STL.64 [R1+0x17c0], R24 ;  /* 0x0017c01801007387 */ /* 0x000fe80000100a00 */
[----:B------:R-:W-:Y:S04]  /*8d510*/  STL.64 [R1+0x17b8], R22 ;  /* 0x0017b81601007387 */ /* 0x000fe80000100a00 */
[----:B-1----:R-:W5:Y:S04]  /*8d520*/  LDL.LU.64 R150, [R1+0x3678] ;  /* 0x0036780001967983 */ /* 0x002f680000300a00 */
[----:B------:R-:W-:Y:S04]  /*8d530*/  STL.64 [R1+0x17b0], R20 ;  /* 0x0017b01401007387 */ /* 0x000fe80000100a00 */
[----:B--2---:R-:W5:Y:S04]  /*8d540*/  LDL.LU.64 R148, [R1+0x3670] ;  /* 0x0036700001947983 */ /* 0x004f680000300a00 */
[----:B------:R-:W-:Y:S04]  /*8d550*/  STL.64 [R1+0x17a8], R18 ;  /* 0x0017a81201007387 */ /* 0x000fe80000100a00 */
[----:B------:R-:W5:Y:S04]  /*8d560*/  LDL.LU.64 R146, [R1+0x3668] ;  /* 0x0036680001927983 */ /* 0x000f680000300a00 */
[----:B------:R1:W-:Y:S04]  /*8d570*/  STL.64 [R1+0x17a0], R16 ;  /* 0x0017a01001007387 */ /* 0x0003e80000100a00 */
[----:B------:R-:W5:Y:S04]  /*8d580*/  LDL.LU.64 R144, [R1+0x3660] ;  /* 0x0036600001907983 */ /* 0x000f680000300a00 */
[----:B------:R-:W5:Y:S04]  /*8d590*/  LDL.LU.64 R54, [R1+0x3658] ;  /* 0x0036580001367983 */ /* 0x000f680000300a00 */
[----:B------:R-:W2:Y:S04]  /*8d5a0*/  LDL.LU R14, [R1+0x2694] ;  /* 0x00269400010e7983 */ /* 0x000ea80000300800 */
[----:B------:R-:W2:Y:S04]  /*8d5b0*/  LDL.LU R10, [R1+0x269c] ;  /* 0x00269c00010a7983 */ /* 0x000ea80000300800 */
[----:B------:R-:W2:Y:S04]  /*8d5c0*/  LDL.LU R15, [R1+0x2690] ;  /* 0x00269000010f7983 */ /* 0x000ea80000300800 */
[----:B------:R-:W-:Y:S04]  /*8d5d0*/  LDGSTS.E [R56+0xcd00], desc[UR76][R34.64], P1 ;  /* 0x0cd0000022387fae */ /* 0x000fe800089a104c */
[----:B------:R-:W-:Y:S04]  /*8d5e0*/  LDGSTS.E [R56+0xcd80], desc[UR76][R32.64], P0 ;  /* 0x0cd8000020387fae */ /* 0x000fe800081a104c */
[----:B------:R-:W-:Y:S04]  /*8d5f0*/  LDGSTS.E [R56+0xd500], desc[UR76][R30.64], P1 ;  /* 0x0d5000001e387fae */ /* 0x000fe800089a104c */
[----:B------:R-:W-:Y:S04]  /*8d600*/  LDGSTS.E [R56+0xd580], desc[UR76][R28.64], P0 ;  /* 0x0d5800001c387fae */ /* 0x000fe800081a104c */
[----:B------:R-:W2:Y:S04]  /*8d610*/  LDL.LU R11, [R1+0x2698] ;  /* 0x00269800010b7983 */ /* 0x000ea80000300800 */
[----:B------:R-:W-:Y:S04]  /*8d620*/  LDGSTS.E [R56+0xdd00], desc[UR76][R12.64], P1 ;  /* 0x0dd000000c387fae */ /* 0x000fe800089a104c */
[----:B------:R-:W-:Y:S04]  /*8d630*/  LDGSTS.E [R56+0xdd80], desc[UR76][R4.64], P0 ;  /* 0x0dd8000004387fae */ /* 0x000fe800081a104c */
[----:B------:R-:W-:Y:S04]  /*8d640*/  LDGSTS.E [R56+0xe500], desc[UR76][R26.64], P1 ;  /* 0x0e5000001a387fae */ /* 0x000fe800089a104c */
[----:B---3--:R-:W3:Y:S04]  /*8d650*/  LDL.LU R12, [R1+0x2714] ;  /* 0x00271400010c7983 */ /* 0x008ee80000300800 */
        /* <DEDUP_REMOVED lines=12> */
[----:B-1----:R-:W4:Y:S04]  /*8d720*/  LDL.LU R17, [R1+0x2798] ;  /* 0x0027980001117983 */ /* 0x002f280000300800 */
[----:B------:R-:W4:Y:S04]  /*8d730*/  LDL.LU R16, [R1+0x279c] ;  /* 0x00279c0001107983 */ /* 0x000f280000300800 */
[----:B------:R-:W4:Y:S04]  /*8d740*/  LDL.LU R5, [R1+0x2814] ;  /* 0x0028140001057983 */ /* 0x000f280000300800 */
[----:B------:R-:W4:Y:S01]  /*8d750*/  LDL.LU R7, [R1+0x281c] ;  /* 0x00281c0001077983 */ /* 0x000f220000300800 */
[----:B--2---:R-:W-:-:S02]  /*8d760*/  IADD3 R14, P2, PT, R14, R138, RZ ;  /* 0x0000008a0e0e7210 */ /* 0x004fc40007f5e0ff */
[----:B------:R-:W-:-:S03]  /*8d770*/  IADD3 R10, P3, PT, R10, R138, RZ ;  /* 0x0000008a0a0a7210 */ /* 0x000fc60007f7e0ff */
[----:B------:R1:W-:Y:S01]  /*8d780*/  STL [R1+0x2694], R14 ;  /* 0x0026940e01007387 */ /* 0x0003e20000100800 */
[----:B------:R-:W-:-:S03]  /*8d790*/  IMAD.X R15, R15, 0x1, R3, P2 ;  /* 0x000000010f0f7824 */ /* 0x000fc600010e0603 */
[----:B------:R-:W-:Y:S01]  /*8d7a0*/  STL [R1+0x269c], R10 ;  /* 0x00269c0a01007387 */ /* 0x000fe20000100800 */
[----:B------:R-:W-:-:S03]  /*8d7b0*/  IMAD.MOV.U32 R58, RZ, RZ, R14 ;  /* 0x000000ffff3a7224 */ /* 0x000fc600078e000e */
[----:B------:R2:W-:Y:S04]  /*8d7c0*/  STL [R1+0x2690], R15 ;  /* 0x0026900f01007387 */ /* 0x0005e80000100800 */
[----:B-1----:R-:W4:Y:S01]  /*8d7d0*/  LDL.LU R14, [R1+0x2810] ;  /* 0x00281000010e7983 */ /* 0x002f220000300800 */
[----:B------:R-:W-:-:S03]  /*8d7e0*/  IMAD.MOV.U32 R59, RZ, RZ, R15 ;  /* 0x000000ffff3b7224 */ /* 0x000fc600078e000f */
[----:B--2---:R-:W2:Y:S01]  /*8d7f0*/  LDL.LU R15, [R1+0x2818] ;  /* 0x00281800010f7983 */ /* 0x004ea20000300800 */
[----:B------:R-:W-:Y:S02]  /*8d800*/  LOP3.LUT R56, R137, 0x60, RZ, 0x3c, !PT ;  /* 0x0000006089387812 */ /* 0x000fe400078e3cff */
[----:B------:R-:W-:-:S03]  /*8d810*/  IADD3.X R11, PT, PT, R11, R3, RZ, P3, !PT ;  /* 0x000000030b0b7210 */ /* 0x000fc60001ffe4ff */
[----:B------:R-:W-:-:S05]  /*8d820*/  VIADD R56, R56, UR9 ;  /* 0x0000000938387c36 */ /* 0x000fca0008000000 */
[----:B------:R1:W-:Y:S04]  /*8d830*/  LDGSTS.E [R56+0x600], desc[UR76][R58.64], P1 ;  /* 0x006000003a387fae */ /* 0x0003e800089a104c */
[----:B------:R4:W-:Y:S01]  /*8d840*/  STL [R1+0x2698], R11 ;  /* 0x0026980b01007387 */ /* 0x0009e20000100800 */
[----:B---3--:R-:W-:Y:S02]  /*8d850*/  IADD3 R12, P2, PT, R12, R138, RZ ;  /* 0x0000008a0c0c7210 */ /* 0x008fe40007f5e0ff */
[----:B-1----:R-:W-:Y:S01]  /*8d860*/  MOV R58, R10 ;  /* 0x0000000a003a7202 */ /* 0x002fe20000000f00 */
[----:B------:R-:W-:Y:S01]  /*8d870*/  IMAD.MOV.U32 R59, RZ, RZ, R11 ;  /* 0x000000ffff3b7224 */ /* 0x000fe200078e000b */
[----:B----4-:R-:W-:Y:S01]  /*8d880*/  IADD3 R4, P3, PT, R4, R138, RZ ;  /* 0x0000008a04047210 */ /* 0x010fe20007f7e0ff */
[----:B------:R-:W3:Y:S01]  /*8d890*/  LDL.LU R10, [R1+0x2894] ;  /* 0x00289400010a7983 */ /* 0x000ee20000300800 */
[----:B------:R-:W-:-:S03]  /*8d8a0*/  IMAD.X R13, R13, 0x1, R3, P2 ;  /* 0x000000010d0d7824 */ /* 0x000fc600010e0603 */
[----:B------:R-:W4:Y:S04]  /*8d8b0*/  LDL.LU R11, [R1+0x289c] ;  /* 0x00289c00010b7983 */ /* 0x000f280000300800 */
[----:B------:R-:W-:Y:S04]  /*8d8c0*/  STL [R1+0x2714], R12 ;  /* 0x0027140c01007387 */ /* 0x000fe80000100800 */
[----:B------:R1:W-:Y:S04]  /*8d8d0*/  LDGSTS.E [R56+0x680], desc[UR76][R58.64], P0 ;  /* 0x006800003a387fae */ /* 0x0003e800081a104c */
[----:B------:R1:W-:Y:S01]  /*8d8e0*/  STL [R1+0x2710], R13 ;  /* 0x0027100d01007387 */ /* 0x0003e20000100800 */
[----:B------:R-:W-:-:S03]  /*8d8f0*/  IADD3.X R8, PT, PT, R8, R3, RZ, P3, !PT ;  /* 0x0000000308087210 */ /* 0x000fc60001ffe4ff */
[----:B------:R-:W-:Y:S01]  /*8d900*/  STL [R1+0x271c], R4 ;  /* 0x00271c0401007387 */ /* 0x000fe20000100800 */
[----:B-1----:R-:W-:-:S03]  /*8d910*/  IMAD.MOV.U32 R59, RZ, RZ, R13 ;  /* 0x000000ffff3b7224 */ /* 0x002fc600078e000d */
[----:B------:R-:W4:Y:S01]  /*8d920*/  LDL.LU R13, [R1+0x2890] ;  /* 0x00289000010d7983 */ /* 0x000f220000300800 */
[----:B------:R-:W-:-:S03]  /*8d930*/  IMAD.MOV.U32 R58, RZ, RZ, R12 ;  /* 0x000000ffff3a7224 */ /* 0x000fc600078e000c */
[----:B------:R1:W-:Y:S04]  /*8d940*/  STL [R1+0x2718], R8 ;  /* 0x0027180801007387 */ /* 0x0003e80000100800 */
[----:B------:R-:W4:Y:S04]  /*8d950*/  LDL.LU R12, [R1+0x2898] ;  /* 0x00289800010c7983 */ /* 0x000f280000300800 */
[----:B------:R1:W-:Y:S01]  /*8d960*/  LDGSTS.E [R56+0xe00], desc[UR76][R58.64], P1 ;  /* 0x00e000003a387fae */ /* 0x0003e200089a104c */
[----:B------:R-:W-:Y:S02]  /*8d970*/  IADD3 R6, P2, PT, R6, R138, RZ ;  /* 0x0000008a06067210 */ /* 0x000fe40007f5e0ff */
[----:B-1----:R-:W-:Y:S01]  /*8d980*/  MOV R58, R4 ;  /* 0x00000004003a7202 */ /* 0x002fe20000000f00 */
[----:B------:R-:W-:-:S02]  /*8d990*/  IMAD.MOV.U32 R59, RZ, RZ, R8 ;  /* 0x000000ffff3b7224 */ /* 0x000fc400078e0008 */
[----:B------:R-:W-:Y:S01]  /*8d9a0*/  IMAD.X R9, R9, 0x1, R3, P2 ;  /* 0x0000000109097824 */ /* 0x000fe200010e0603 */
        /* <DEDUP_REMOVED lines=8> */
[----:B-1----:R-:W-:-:S03]  /*8da30*/  IMAD.MOV.U32 R59, RZ, RZ, R9 ;  /* 0x000000ffff3b7224 */ /* 0x002fc600078e0009 */
[----:B------:R-:W4:Y:S01]  /*8da40*/  LDL.LU R9, [R1+0x2910] ;  /* 0x0029100001097983 */ /* 0x000f220000300800 */
[----:B------:R-:W-:Y:S01]  /*8da50*/  IMAD.MOV.U32 R58, RZ, RZ, R6 ;  /* 0x000000ffff3a7224 */ /* 0x000fe200078e0006 */
[-C--:B------:R-:W-:Y:S02]  /*8da60*/  IADD3 R5, P2, PT, R5, R138.reuse, RZ ;  /* 0x0000008a05057210 */ /* 0x080fe40007f5e0ff */
[----:B------:R-:W-:Y:S04]  /*8da70*/  STL [R1+0x2798], R17 ;  /* 0x0027981101007387 */ /* 0x000fe80000100800 */
[----:B------:R-:W4:Y:S01]  /*8da80*/  LDL.LU R6, [R1+0x2918] ;  /* 0x0029180001067983 */ /* 0x000f220000300800 */
[----:B------:R-:W-:-:S03]  /*8da90*/  IADD3 R7, P3, PT, R7, R138, RZ ;  /* 0x0000008a07077210 */ /* 0x000fc60007f7e0ff */
[----:B------:R1:W-:Y:S04]  /*8daa0*/  LDGSTS.E [R56+0x1600], desc[UR76][R58.64], P1 ;  /* 0x016000003a387fae */ /* 0x0003e800089a104c */
[----:B------:R2:W-:Y:S01]  /*8dab0*/  STL [R1+0x2814], R5 ;  /* 0x0028140501007387 */ /* 0x0005e20000100800 */
[----:B-1----:R-:W-:Y:S01]  /*8dac0*/  MOV R58, R16 ;  /* 0x00000010003a7202 */ /* 0x002fe20000000f00 */
[----:B------:R-:W-:-:S05]  /*8dad0*/  IMAD.MOV.U32 R59, RZ, RZ, R17 ;  /* 0x000000ffff3b7224 */ /* 0x000fca00078e0011 */
[----:B------:R1:W-:Y:S02]  /*8dae0*/  LDGSTS.E [R56+0x1680], desc[UR76][R58.64], P0 ;  /* 0x016800003a387fae */ /* 0x0003e400081a104c */
[----:B-1----:R-:W-:Y:S02]  /*8daf0*/  IMAD.MOV.U32 R58, RZ, RZ, R5 ;  /* 0x000000ffff3a7224 */ /* 0x002fe400078e0005 */
[----:B------:R-:W-:-:S04]  /*8db00*/  IMAD.X R14, R14, 0x1, R3, P2 ;  /* 0x000000010e0e7824 */ /* 0x000fc800010e0603 */
[----:B------:R-:W-:Y:S01]  /*8db10*/  IMAD.MOV.U32 R59, RZ, RZ, R14 ;  /* 0x000000ffff3b7224 */ /* 0x000fe200078e000e */
[----:B------:R1:W-:Y:S01]  /*8db20*/  STL [R1+0x2810], R14 ;  /* 0x0028100e01007387 */ /* 0x0003e20000100800 */
[----:B--2---:R-:W-:-:S03]  /*8db30*/  IADD3.X R15, PT, PT, R15, R3, RZ, P3, !PT ;  /* 0x000000030f0f7210 */ /* 0x004fc60001ffe4ff */
[----:B------:R2:W-:Y:S04]  /*8db40*/  STL [R1+0x281c], R7 ;  /* 0x00281c0701007387 */ /* 0x0005e80000100800 */
[----:B------:R-:W4:Y:S04]  /*8db50*/  LDL.LU R5, [R1+0x2994] ;  /* 0x0029940001057983 */ /* 0x000f280000300800 */
[----:B------:R2:W-:Y:S04]  /*8db60*/  STL [R1+0x2818], R15 ;  /* 0x0028180f01007387 */ /* 0x0005e80000100800 */
[----:B------:R2:W-:Y:S04]  /*8db70*/  LDGSTS.E [R56+0x1e00], desc[UR76][R58.64], P1 ;  /* 0x01e000003a387fae */ /* 0x0005e800089a104c */
[----:B-1----:R-:W4:Y:S01]  /*8db80*/  LDL.LU R14, [R1+0x299c] ;  /* 0x00299c00010e7983 */ /* 0x002f220000300800 */
[----:B--2---:R-:W-:-:S03]  /*8db90*/  MOV R58, R7 ;  /* 0x00000007003a7202 */ /* 0x004fc60000000f00 */
[----:B------:R-:W2:Y:S04]  /*8dba0*/  LDL.LU R7, [R1+0x2990] ;  /* 0x0029900001077983 */ /* 0x000ea80000300800 */
[----:B------:R-:W2:Y:S01]  /*8dbb0*/  LDL.LU R16, [R1+0x2998] ;  /* 0x0029980001107983 */ /* 0x000ea20000300800 */
[-C--:B---3--:R-:W-:Y:S02]  /*8dbc0*/  IADD3 R10, P2, PT, R10, R138.reuse, RZ ;  /* 0x0000008a0a0a7210 */ /* 0x088fe40007f5e0ff */
[----:B----4-:R-:W-:Y:S01]  /*8dbd0*/  IADD3 R11, P3, PT, R11, R138, RZ ;  /* 0x0000008a0b0b7210 */ /* 0x010fe20007f7e0ff */
[----:B------:R-:W-:Y:S02]  /*8dbe0*/  IMAD.MOV.U32 R59, RZ, RZ, R15 ;  /* 0x000000ffff3b7224 */ /* 0x000fe400078e000f */
[----:B------:R1:W-:Y:S04]  /*8dbf0*/  STL [R1+0x2894], R10 ;  /* 0x0028940a01007387 */ /* 0x0003e80000100800 */
[----:B------:R3:W-:Y:S01]  /*8dc00*/  LDGSTS.E [R56+0x1e80], desc[UR76][R58.64], P0 ;  /* 0x01e800003a387fae */ /* 0x0007e200081a104c */
[----:B------:R-:W-:-:S05]  /*8dc10*/  IMAD.X R13, R13, 0x1, R3, P2 ;  /* 0x000000010d0d7824 */ /* 0x000fca00010e0603 */
[----:B------:R-:W-:Y:S01]  /*8dc20*/  STL [R1+0x2890], R13 ;  /* 0x0028900d01007387 */ /* 0x000fe20000100800 */
[----:B------:R-:W-:-:S03]  /*8dc30*/  IADD3.X R12, PT, PT, R12, R3, RZ, P3, !PT ;  /* 0x000000030c0c7210 */ /* 0x000fc60001ffe4ff */
[----:B------:R-:W-:Y:S01]  /*8dc40*/  STL [R1+0x289c], R11 ;  /* 0x00289c0b01007387 */ /* 0x000fe20000100800 */
[----:B---3--:R-:W-:-:S03]  /*8dc50*/  IMAD.MOV.U32 R58, RZ, RZ, R10 ;  /* 0x000000ffff3a7224 */ /* 0x008fc600078e000a */
[----:B------:R-:W3:Y:S01]  /*8dc60*/  LDL.LU R15, [R1+0x2a14] ;  /* 0x002a1400010f7983 */ /* 0x000ee20000300800 */
[----:B------:R-:W-:-:S03]  /*8dc70*/  IMAD.MOV.U32 R59, RZ, RZ, R13 ;  /* 0x000000ffff3b7224 */ /* 0x000fc600078e000d */
[----:B------:R4:W-:Y:S04]  /*8dc80*/  STL [R1+0x2898], R12 ;  /* 0x0028980c01007387 */ /* 0x0009e80000100800 */
[----:B-1----:R-:W3:Y:S04]  /*8dc90*/  LDL.LU R10, [R1+0x2a1c] ;  /* 0x002a1c00010a7983 */ /* 0x002ee80000300800 */
[----:B------:R-:W3:Y:S01]  /*8dca0*/  LDL.LU R17, [R1+0x2a10] ;  /* 0x002a100001117983 */ /* 0x000ee20000300800 */
[----:B------:R-:W-:-:S03]  /*8dcb0*/  IADD3 R8, P2, PT, R8, R138, RZ ;  /* 0x0000008a08087210 */ /* 0x000fc60007f5e0ff */
[----:B------:R1:W-:Y:S01]  /*8dcc0*/  LDGSTS.E [R56+0x2600], desc[UR76][R58.64], P1 ;  /* 0x026000003a387fae */ /* 0x0003e200089a104c */
[----:B------:R-:W-:Y:S01]  /*8dcd0*/  IADD3 R4, P3, PT, R4, R138, RZ ;  /* 0x0000008a04047210 */ /* 0x000fe20007f7e0ff */
[----:B-1----:R-:W-:Y:S02]  /*8dce0*/  IMAD.MOV.U32 R59, RZ, RZ, R12 ;  /* 0x000000ffff3b7224 */ /* 0x002fe400078e000c */
[----:B----4-:R-:W4:Y:S01]  /*8dcf0*/  LDL.LU R12, [R1+0x2a18] ;  /* 0x002a1800010c7983 */ /* 0x010f220000300800 */
        /* <DEDUP_REMOVED lines=8> */
[----:B------:R-:W4:Y:S04]  /*8dd80*/  LDL.LU R11, [R1+0x2a94] ;  /* 0x002a9400010b7983 */ /* 0x000f280000300800 */
[----:B------:R1:W-:Y:S04]  /*8dd90*/  STL [R1+0x2918], R6 ;  /* 0x0029180601007387 */ /* 0x0003e80000100800 */
[----:B------:R-:W4:Y:S04]  /*8dda0*/  LDL.LU R8, [R1+0x2a9c] ;  /* 0x002a9c0001087983 */ /* 0x000f280000300800 */
[----:B------:R-:W4:Y:S01]  /*8ddb0*/  LDL.LU R13, [R1+0x2a90] ;  /* 0x002a9000010d7983 */ /* 0x000f220000300800 */
[----:B------:R-:W-:-:S03]  /*8ddc0*/  IMAD.MOV.U32 R59, RZ, RZ, R9 ;  /* 0x000000ffff3b7224 */ /* 0x000fc600078e0009 */
[----:B------:R-:W4:Y:S04]  /*8ddd0*/  LDL.LU R9, [R1+0x2a98] ;  /* 0x002a980001097983 */ /* 0x000f280000300800 */
[----:B------:R1:W-:Y:S02]  /*8dde0*/  LDGSTS.E [R56+0x2e00], desc[UR76][R58.64], P1 ;  /* 0x02e000003a387fae */ /* 0x0003e400089a104c */
[----:B-1----:R-:W-:Y:S01]  /*8ddf0*/  MOV R58, R4 ;  /* 0x00000004003a7202 */ /* 0x002fe20000000f00 */
[----:B------:R-:W-:Y:S02]  /*8de00*/  IMAD.MOV.U32 R59, RZ, RZ, R6 ;  /* 0x000000ffff3b7224 */ /* 0x000fe400078e0006 */
[----:B------:R-:W4:Y:S04]  /*8de10*/  LDL.LU R6, [R1+0x2b14] ;  /* 0x002b140001067983 */ /* 0x000f280000300800 */
[----:B------:R-:W4:Y:S04]  /*8de20*/  LDL.LU R4, [R1+0x2b1c] ;  /* 0x002b1c0001047983 */ /* 0x000f280000300800 */
[----:B------:R1:W-:Y:S01]  /*8de30*/  LDGSTS.E [R56+0x2e80], desc[UR76][R58.64], P0 ;  /* 0x02e800003a387fae */ /* 0x0003e200081a104c */
[----:B------:R-:W-:-:S05]  /*8de40*/  IADD3 R5, P2, PT, R5, R138, RZ ;  /* 0x0000008a05057210 */ /* 0x000fca0007f5e0ff */
[----:B------:R-:W-:Y:S01]  /*8de50*/  STL [R1+0x2994], R5 ;  /* 0x0029940501007387 */ /* 0x000fe20000100800 */
[----:B------:R-:W-:Y:S01]  /*8de60*/  IADD3 R14, P3, PT, R14, R138, RZ ;  /* 0x0000008a0e0e7210 */ /* 0x000fe20007f7e0ff */
[----:B--2---:R-:W-:-:S04]  /*8de70*/  IMAD.X R7, R7, 0x1, R3, P2 ;  /* 0x0000000107077824 */ /* 0x004fc800010e0603 */
[----:B-1----:R-:W-:Y:S01]  /*8de80*/  IMAD.MOV.U32 R59, RZ, RZ, R7 ;  /* 0x000000ffff3b7224 */ /* 0x002fe200078e0007 */
[----:B------:R1:W-:Y:S04]  /*8de90*/  STL [R1+0x2990], R7 ;  /* 0x0029900701007387 */ /* 0x0003e80000100800 */
[----:B------:R-:W-:Y:S04]  /*8dea0*/  STL [R1+0x299c], R14 ;  /* 0x00299c0e01007387 */ /* 0x000fe80000100800 */
[----:B-1----:R-:W2:Y:S01]  /*8deb0*/  LDL.LU R7, [R1+0x2b10] ;  /* 0x002b100001077983 */ /* 0x002ea20000300800 */
[----:B------:R-:W-:Y:S01]  /*8dec0*/  IADD3.X R16, PT, PT, R16, R3, RZ, P3, !PT ;  /* 0x0000000310107210 */ /* 0x000fe20001ffe4ff */
[----:B------:R-:W-:-:S04]  /*8ded0*/  IMAD.MOV.U32 R58, RZ, RZ, R5 ;  /* 0x000000ffff3a7224 */ /* 0x000fc800078e0005 */
[----:B------:R1:W-:Y:S04]  /*8dee0*/  STL [R1+0x2998], R16 ;  /* 0x0029981001007387 */ /* 0x0003e80000100800 */
[----:B------:R-:W2:Y:S04]  /*8def0*/  LDL.LU R5, [R1+0x2b18] ;  /* 0x002b180001057983 */ /* 0x000ea80000300800 */
[----:B------:R1:W-:Y:S01]  /*8df00*/  LDGSTS.E [R56+0x3600], desc[UR76][R58.64], P1 ;  /* 0x036000003a387fae */ /* 0x0003e200089a104c */
[----:B---3--:R-:W-:Y:S02]  /*8df10*/  IADD3 R15, P2, PT, R15, R138, RZ ;  /* 0x0000008a0f0f7210 */ /* 0x008fe40007f5e0ff */
[----:B-1----:R-:W-:Y:S01]  /*8df20*/  MOV R58, R14 ;  /* 0x0000000e003a7202 */ /* 0x002fe20000000f00 */
[----:B------:R-:W-:Y:S01]  /*8df30*/  IMAD.MOV.U32 R59, RZ, RZ, R16 ;  /* 0x000000ffff3b7224 */ /* 0x000fe200078e0010 */
[----:B------:R-:W-:Y:S01]  /*8df40*/  IADD3 R10, P3, PT, R10, R138, RZ ;  /* 0x0000008a0a0a7210 */ /* 0x000fe20007f7e0ff */
[----:B------:R-:W3:Y:S01]  /*8df50*/  LDL.LU R16, [R1+0x2b94] ;  /* 0x002b940001107983 */ /* 0x000ee20000300800 */
[----:B------:R-:W-:-:S03]  /*8df60*/  IMAD.X R17, R17, 0x1, R3, P2 ;  /* 0x0000000111117824 */ /* 0x000fc600010e0603 */
[----:B------:R-:W3:Y:S04]  /*8df70*/  LDL.LU R14, [R1+0x2b9c] ;  /* 0x002b9c00010e7983 */ /* 0x000ee80000300800 */
[----:B------:R-:W-:Y:S04]  /*8df80*/  STL [R1+0x2a14], R15 ;  /* 0x002a140f01007387 */ /* 0x000fe80000100800 */
[----:B------:R1:W-:Y:S04]  /*8df90*/  LDGSTS.E [R56+0x3680], desc[UR76][R58.64], P0 ;  /* 0x036800003a387fae */ /* 0x0003e800081a104c */
[----:B------:R4:W-:Y:S04]  /*8dfa0*/  STL [R1+0x2a10], R17 ;  /* 0x002a101101007387 */ /* 0x0009e80000100800 */
[----:B------:R-:W-:Y:S01]  /*8dfb0*/  STL [R1+0x2a1c], R10 ;  /* 0x002a1c0a01007387 */ /* 0x000fe20000100800 */
[----:B----4-:R-:W-:Y:S01]  /*8dfc0*/  IADD3.X R12, PT, PT, R12, R3, RZ, P3, !PT ;  /* 0x000000030c0c7210 */ /* 0x010fe20001ffe4ff */
[----:B-1----:R-:W-:-:S02]  /*8dfd0*/  IMAD.MOV.U32 R59, RZ, RZ, R17 ;  /* 0x000000ffff3b7224 */ /* 0x002fc400078e0011 */
[----:B------:R-:W4:Y:S01]  /*8dfe0*/  LDL.LU R17, [R1+0x2b90] ;  /* 0x002b900001117983 */ /* 0x000f220000300800 */
[----:B------:R-:W-:-:S03]  /*8dff0*/  IMAD.MOV.U32 R58, RZ, RZ, R15 ;  /* 0x000000ffff3a7224 */ /* 0x000fc600078e000f */
[----:B------:R1:W-:Y:S04]  /*8e000*/  STL [R1+0x2a18], R12 ;  /* 0x002a180c01007387 */ /* 0x0003e80000100800 */
[----:B------:R-:W4:Y:S04]  /*8e010*/  LDL.LU R15, [R1+0x2b98] ;  /* 0x002b9800010f7983 */ /* 0x000f280000300800 */
[----:B------:R1:W-:Y:S01]  /*8e020*/  LDGSTS.E [R56+0x3e00], desc[UR76][R58.64], P1 ;  /* 0x03e000003a387fae */ /* 0x0003e200089a104c */
[----:B------:R-:W-:Y:S02]  /*8e030*/  IADD3 R11, P2, PT, R11, R138, RZ ;  /* 0x0000008a0b0b7210 */ /* 0x000fe40007f5e0ff */
[----:B-1----:R-:W-:Y:S01]  /*8e040*/  MOV R58, R10 ;  /* 0x0000000a003a7202 */ /* 0x002fe20000000f00 */
[----:B------:R-:W-:Y:S01]  /*8e050*/  IMAD.MOV.U32 R59, RZ, RZ, R12 ;  /* 0x000000ffff3b7224 */ /* 0x000fe200078e000c */
[----:B------:R-:W-:Y:S01]  /*8e060*/  IADD3 R8, P3, PT, R8, R138, RZ ;  /* 0x0000008a08087210 */ /* 0x000fe20007f7e0ff */
[----:B------:R-:W4:Y:S01]  /*8e070*/  LDL.LU R12, [R1+0x2c14] ;  /* 0x002c1400010c7983 */ /* 0x000f220000300800 */
[----:B------:R-:W-:-:S03]  /*8e080*/  IMAD.X R13, R13, 0x1, R3, P2 ;  /* 0x000000010d0d7824 */ /* 0x000fc600010e0603 */
[----:B------:R-:W4:Y:S04]  /*8e090*/  LDL.LU R10, [R1+0x2c1c] ;  /* 0x002c1c00010a7983 */ /* 0x000f280000300800 */
[----:B------:R-:W-:Y:S01]  /*8e0a0*/  STL [R1+0x2a94], R11 ;  /* 0x002a940b01007387 */ /* 0x000fe20000100800 */
[----:B------:R-:W-:-:S03]  /*8e0b0*/  IADD3.X R9, PT, PT, R9, R3, RZ, P3, !PT ;  /* 0x0000000309097210 */ /* 0x000fc60001ffe4ff */
[----:B------:R1:W-:Y:S04]  /*8e0c0*/  LDGSTS.E [R56+0x3e80], desc[UR76][R58.64], P0 ;  /* 0x03e800003a387fae */ /* 0x0003e800081a104c */
[----:B------:R1:W-:Y:S04]  /*8e0d0*/  STL [R1+0x2a90], R13 ;  /* 0x002a900d01007387 */ /* 0x0003e80000100800 */
[----:B------:R-:W-:Y:S01]  /*8e0e0*/  STL [R1+0x2a9c], R8 ;  /* 0x002a9c0801007387 */ /* 0x000fe20000100800 */
[----:B-1----:R-:W-:-:S03]  /*8e0f0*/  IMAD.MOV.U32 R59, RZ, RZ, R13 ;  /* 0x000000ffff3b7224 */ /* 0x002fc600078e000d */
[----:B------:R-:W4:Y:S01]  /*8e100*/  LDL.LU R13, [R1+0x2c10] ;  /* 0x002c1000010d7983 */ /* 0x000f220000300800 */
[----:B------:R-:W-:Y:S01]  /*8e110*/  IMAD.MOV.U32 R58, RZ, RZ, R11 ;  /* 0x000000ffff3a7224 */ /* 0x000fe200078e000b */
[-C--:B------:R-:W-:Y:S02]  /*8e120*/  IADD3 R6, P2, PT, R6, R138.reuse, RZ ;  /* 0x0000008a06067210 */ /* 0x080fe40007f5e0ff */
[----:B------:R1:W-:Y:S04]  /*8e130*/  STL [R1+0x2a98], R9 ;  /* 0x002a980901007387 */ /* 0x0003e80000100800 */
[----:B------:R-:W4:Y:S01]  /*8e140*/  LDL.LU R11, [R1+0x2c18] ;  /* 0x002c1800010b7983 */ /* 0x000f220000300800 */
[----:B------:R-:W-:-:S03]  /*8e150*/  IADD3 R4, P3, PT, R4, R138, RZ ;  /* 0x0000008a04047210 */ /* 0x000fc60007f7e0ff */
[----:B------:R-:W-:Y:S04]  /*8e160*/  STL [R1+0x2b14], R6 ;  /* 0x002b140601007387 */ /* 0x000fe80000100800 */
[----:B------:R1:W-:Y:S02]  /*8e170*/  LDGSTS.E [R56+0x4600], desc[UR76][R58.64], P1 ;  /* 0x046000003a387fae */ /* 0x0003e400089a104c */
[----:B-1----:R-:W-:Y:S01]  /*8e180*/  MOV R58, R8 ;  /* 0x00000008003a7202 */ /* 0x002fe20000000f00 */
[----:B------:R-:W-:-:S05]  /*8e190*/  IMAD.MOV.U32 R59, RZ, RZ, R9 ;  /* 0x000000ffff3b7224 */ /* 0x000fca00078e0009 */
[----:B------:R1:W-:Y:S02]  /*8e1a0*/  LDGSTS.E [R56+0x4680], desc[UR76][R58.64], P0 ;  /* 0x046800003a387fae */ /* 0x0003e400081a104c */
[----:B-1----:R-:W-:Y:S02]  /*8e1b0*/  IMAD.MOV.U32 R58, RZ, RZ, R6 ;  /* 0x000000ffff3a7224 */ /* 0x002fe400078e0006 */
[----:B--2---:R-:W-:-:S05]  /*8e1c0*/  IMAD.X R7, R7, 0x1, R3, P2 ;  /* 0x0000000107077824 */ /* 0x004fca00010e0603 */
[----:B------:R1:W-:Y:S04]  /*8e1d0*/  STL [R1+0x2b10], R7 ;  /* 0x002b100701007387 */ /* 0x0003e80000100800 */
[----:B------:R-:W-:Y:S04]  /*8e1e0*/  STL [R1+0x2b1c], R4 ;  /* 0x002b1c0401007387 */ /* 0x000fe80000100800 */
[----:B------:R-:W2:Y:S01]  /*8e1f0*/  LDL.LU.64 R8, [R1+0x20c8] ;  /* 0x0020c80001087983 */ /* 0x000ea20000300a00 */
[----:B------:R-:W-:Y:S01]  /*8e200*/  IADD3.X R5, PT, PT, R5, R3, RZ, P3, !PT ;  /* 0x0000000305057210 */ /* 0x000fe20001ffe4ff */
[----:B------:R-:W-:-:S04]  /*8e210*/  IMAD.MOV.U32 R59, RZ, RZ, R7 ;  /* 0x000000ffff3b7224 */ /* 0x000fc800078e0007 */
[----:B------:R3:W-:Y:S04]  /*8e220*/  STL [R1+0x2b18], R5 ;  /* 0x002b180501007387 */ /* 0x0007e80000100800 */
[----:B-1----:R-:W2:Y:S04]  /*8e230*/  LDL.LU.64 R6, [R1+0x20c0] ;  /* 0x0020c00001067983 */ /* 0x002ea80000300a00 */
[----:B------:R1:W-:Y:S02]  /*8e240*/  LDGSTS.E [R56+0x4e00], desc[UR76][R58.64], P1 ;  /* 0x04e000003a387fae */ /* 0x0003e400089a104c */
[----:B-1----:R-:W-:Y:S01]  /*8e250*/  MOV R58, R4 ;  /* 0x00000004003a7202 */ /* 0x002fe20000000f00 */
[----:B------:R-:W-:-:S02]  /*8e260*/  IMAD.MOV.U32 R59, RZ, RZ, R5 ;  /* 0x000000ffff3b7224 */ /* 0x000fc400078e0005 */
[----:B---3--:R-:W3:Y:S01]  /*8e270*/  LDL.LU.64 R4, [R1+0x2048] ;  /* 0x0020480001047983 */ /* 0x008ee20000300a00 */
[-C--:B------:R-:W-:Y:S02]  /*8e280*/  IADD3 R16, P2, PT, R16, R138.reuse, RZ ;  /* 0x0000008a10107210 */ /* 0x080fe40007f5e0ff */
[----:B------:R-:W-:Y:S01]  /*8e290*/  IADD3 R14, P3, PT, R14, R138, RZ ;  /* 0x0000008a0e0e7210 */ /* 0x000fe20007f7e0ff */
[----:B------:R-:W3:Y:S04]  /*8e2a0*/  LDL.LU.64 R20, [R1+0x2040] ;  /* 0x0020400001147983 */ /* 0x000ee80000300a00 */
[----:B------:R-:W-:Y:S04]  /*8e2b0*/  STL [R1+0x2b94], R16 ;  /* 0x002b941001007387 */ /* 0x000fe80000100800 */
[----:B------:R1:W-:Y:S01]  /*8e2c0*/  LDGSTS.E [R56+0x4e80], desc[UR76][R58.64], P0 ;  /* 0x04e800003a387fae */ /* 0x0003e200081a104c */
[----:B----4-:R-:W-:-:S05]  /*8e2d0*/  IMAD.X R17, R17, 0x1, R3, P2 ;  /* 0x0000000111117824 */ /* 0x010fca00010e0603 */
[----:B------:R4:W-:Y:S01]  /*8e2e0*/  STL [R1+0x2b90], R17 ;  /* 0x002b901101007387 */ /* 0x0009e20000100800 */
[----:B------:R-:W-:-:S03]  /*8e2f0*/  IADD3.X R15, PT, PT, R15, R3, RZ, P3, !PT ;  /* 0x000000030f0f7210 */ /* 0x000fc60001ffe4ff */
[----:B------:R-:W-:Y:S04]  /*8e300*/  STL [R1+0x2b9c], R14 ;  /* 0x002b9c0e01007387 */ /* 0x000fe80000100800 */
[----:B------:R-:W3:Y:S01]  /*8e310*/  LDL.LU.64 R18, [R1+0x1fc8] ;  /* 0x001fc80001127983 */ /* 0x000ee20000300a00 */
[----:B-1----:R-:W-:Y:S02]  /*8e320*/  IMAD.MOV.U32 R58, RZ, RZ, R16 ;  /* 0x000000ffff3a7224 */ /* 0x002fe400078e0010 */
[----:B------:R-:W-:Y:S01]  /*8e330*/  IMAD.MOV.U32 R59, RZ, RZ, R17 ;  /* 0x000000ffff3b7224 */ /* 0x000fe200078e0011 */
[----:B------:R1:W-:Y:S04]  /*8e340*/  STL [R1+0x2b98], R15 ;  /* 0x002b980f01007387 */ /* 0x0003e80000100800 */
[----:B----4-:R-:W4:Y:S04]  /*8e350*/  LDL.LU.64 R16, [R1+0x1fc0] ;  /* 0x001fc00001107983 */ /* 0x010f280000300a00 */
[----:B------:R-:W4:Y:S01]  /*8e360*/  LDL.LU.64 R26, [R1+0x1f48] ;  /* 0x001f4800011a7983 */ /* 0x000f220000300a00 */
[----:B------:R-:W-:-:S03]  /*8e370*/  IADD3 R12, P2, PT, R12, R138, RZ ;  /* 0x0000008a0c0c7210 */ /* 0x000fc60007f5e0ff */
[----:B------:R1:W-:Y:S01]  /*8e380*/  LDGSTS.E [R56+0x5600], desc[UR76][R58.64], P1 ;  /* 0x056000003a387fae */ /* 0x0003e200089a104c */
[----:B------:R-:W-:Y:S02]  /*8e390*/  IADD3 R10, P3, PT, R10, R138, RZ ;  /* 0x0000008a0a0a7210 */ /* 0x000fe40007f7e0ff */
[----:B-1----:R-:W-:Y:S01]  /*8e3a0*/  MOV R58, R14 ;  /* 0x0000000e003a7202 */ /* 0x002fe20000000f00 */
[----:B------:R-:W-:Y:S02]  /*8e3b0*/  IMAD.MOV.U32 R59, RZ, RZ, R15 ;  /* 0x000000ffff3b7224 */ /* 0x000fe400078e000f */
[----:B------:R-:W4:Y:S04]  /*8e3c0*/  LDL.LU.64 R14, [R1+0x1f40] ;  /* 0x001f4000010e7983 */ /* 0x000f280000300a00 */
        /* <DEDUP_REMOVED lines=8> */
[----:B------:R-:W4:Y:S04]  /*8e450*/  LDL.LU.64 R12, [R1+0x1ec8] ;  /* 0x001ec800010c7983 */ /* 0x000f280000300a00 */
[----:B------:R1:W-:Y:S04]  /*8e460*/  LDGSTS.E [R56+0x5e00], desc[UR76][R58.64], P1 ;  /* 0x05e000003a387fae */ /* 0x0003e800089a104c */
[----:B------:R1:W-:Y:S04]  /*8e470*/  STL [R1+0x2c18], R11 ;  /* 0x002c180b01007387 */ /* 0x0003e80000100800 */
[----:B------:R-:W4:Y:S01]  /*8e480*/  LDL.LU.64 R24, [R1+0x1ec0] ;  /* 0x001ec00001187983 */ /* 0x000f220000300a00 */
[----:B-1----:R-:W-:Y:S01]  /*8e490*/  MOV R58, R10 ;  /* 0x0000000a003a7202 */ /* 0x002fe20000000f00 */
[----:B------:R-:W-:-:S02]  /*8e4a0*/  IMAD.MOV.U32 R59, RZ, RZ, R11 ;  /* 0x000000ffff3b7224 */ /* 0x000fc400078e000b */
[----:B------:R-:W4:Y:S04]  /*8e4b0*/  LDL.LU.64 R10, [R1+0x1e48] ;  /* 0x001e4800010a7983 */ /* 0x000f280000300a00 */
[----:B------:R2:W-:Y:S02]  /*8e4c0*/  LDGSTS.E [R56+0x5e80], desc[UR76][R58.64], P0 ;  /* 0x05e800003a387fae */ /* 0x0005e400081a104c */
[----:B--2---:R-:W-:-:S05]  /*8e4d0*/  IADD3 R58, P2, PT, R8, R138, RZ ;  /* 0x0000008a083a7210 */ /* 0x004fca0007f5e0ff */
[----:B------:R-:W-:Y:S02]  /*8e4e0*/  IMAD.X R57, R9, 0x1, R3, P2 ;  /* 0x0000000109397824 */ /* 0x000fe400010e0603 */
[----:B------:R-:W2:Y:S01]  /*8e4f0*/  LDL.LU.64 R8, [R1+0x1e40] ;  /* 0x001e400001087983 */ /* 0x000ea20000300a00 */
[----:B------:R-:W-:-:S03]  /*8e500*/  IADD3 R60, P2, PT, R6, R138, RZ ;  /* 0x0000008a063c7210 */ /* 0x000fc60007f5e0ff */
[----:B------:R-:W2:Y:S01]  /*8e510*/  LDL.LU.64 R22, [R1+0x1dc8] ;  /* 0x001dc80001167983 */ /* 0x000ea20000300a00 */
[----:B------:R-:W-:-:S03]  /*8e520*/  IADD3.X R59, PT, PT, R7, R3, RZ, P2, !PT ;  /* 0x00000003073b7210 */ /* 0x000fc600017fe4ff */
[----:B------:R-:W2:Y:S01]  /*8e530*/  LDL.LU.64 R6, [R1+0x1dc0] ;  /* 0x001dc00001067983 */ /* 0x000ea20000300a00 */
[----:B---3--:R-:W-:-:S05]  /*8e540*/  IADD3 R62, P2, PT, R4, R138, RZ ;  /* 0x0000008a043e7210 */ /* 0x008fca0007f5e0ff */
[----:B------:R-:W-:Y:S02]  /*8e550*/  IMAD.X R61, R5, 0x1, R3, P2 ;  /* 0x00000001053d7824 */ /* 0x000fe400010e0603 */
[----:B------:R-:W3:Y:S01]  /*8e560*/  LDL.LU.64 R4, [R1+0x1d48] ;  /* 0x001d480001047983 */ /* 0x000ee20000300a00 */
[----:B------:R-:W-:-:S05]  /*8e570*/  IADD3 R64, P2, PT, R20, R138, RZ ;  /* 0x0000008a14407210 */ /* 0x000fca0007f5e0ff */
[----:B------:R-:W-:Y:S02]  /*8e580*/  IMAD.X R63, R21, 0x1, R3, P2 ;  /* 0x00000001153f7824 */ /* 0x000fe400010e0603 */
[----:B------:R-:W3:Y:S01]  /*8e590*/  LDL.LU.64 R20, [R1+0x1d40] ;  /* 0x001d400001147983 */ /* 0x000ee20000300a00 */
[----:B------:R-:W-:-:S04]  /*8e5a0*/  IADD3 R66, P2, PT, R18, R138, RZ ;  /* 0x0000008a12427210 */ /* 0x000fc80007f5e0ff */
[----:B------:R-:W-:Y:S02]  /*8e5b0*/  IADD3.X R65, PT, PT, R19, R3, RZ, P2, !PT ;  /* 0x0000000313417210 */ /* 0x000fe400017fe4ff */
[----:B------:R-:W3:Y:S01]  /*8e5c0*/  LDL.LU.64 R18, [R1+0x1cc8] ;  /* 0x001cc80001127983 */ /* 0x000ee20000300a00 */
[----:B----4-:R-:W-:-:S05]  /*8e5d0*/  IADD3 R68, P2, PT, R16, R138, RZ ;  /* 0x0000008a10447210 */ /* 0x010fca0007f5e0ff */
[--C-:B------:R-:W-:Y:S01]  /*8e5e0*/  IMAD.X R67, R17, 0x1, R3.reuse, P2 ;  /* 0x0000000111437824 */ /* 0x100fe200010e0603 */
[-C--:B------:R-:W-:Y:S01]  /*8e5f0*/  IADD3 R70, P2, PT, R26, R138.reuse, RZ ;  /* 0x0000008a1a467210 */ /* 0x080fe20007f5e0ff */
[----:B------:R-:W4:Y:S04]  /*8e600*/  LDL.LU.64 R16, [R1+0x1cc0] ;  /* 0x001cc00001107983 */ /* 0x000f280000300a00 */
[----:B------:R-:W-:Y:S01]  /*8e610*/  IMAD.X R69, R27, 0x1, R3, P2 ;  /* 0x000000011b457824 */ /* 0x000fe200010e0603 */
        /* <DEDUP_REMOVED lines=8> */
[----:B------:R-:W-:-:S04]  /*8e6a0*/  IADD3 R78, P2, PT, R10, R138, RZ ;  /* 0x0000008a0a4e7210 */ /* 0x000fc80007f5e0ff */
[----:B------:R-:W-:Y:S02]  /*8e6b0*/  IADD3.X R77, PT, PT, R11, R3, RZ, P2, !PT ;  /* 0x000000030b4d7210 */ /* 0x000fe400017fe4ff */
[----:B------:R-:W4:Y:S01]  /*8e6c0*/  LDL.LU.64 R10, [R1+0x1bc8] ;  /* 0x001bc800010a7983 */ /* 0x000f220000300a00 */
[----:B--2---:R-:W-:-:S05]  /*8e6d0*/  IADD3 R80, P2, PT, R8, R138, RZ ;  /* 0x0000008a08507210 */ /* 0x004fca0007f5e0ff */
[--C-:B------:R-:W-:Y:S01]  /*8e6e0*/  IMAD.X R79, R9, 0x1, R3.reuse, P2 ;  /* 0x00000001094f7824 */ /* 0x100fe200010e0603 */
[-C--:B------:R-:W-:Y:S01]  /*8e6f0*/  IADD3 R82, P2, PT, R22, R138.reuse, RZ ;  /* 0x0000008a16527210 */ /* 0x080fe20007f5e0ff */
[----:B------:R-:W2:Y:S04]  /*8e700*/  LDL.LU.64 R8, [R1+0x1bc0] ;  /* 0x001bc00001087983 */ /* 0x000ea80000300a00 */
[----:B------:R-:W-:Y:S01]  /*8e710*/  IMAD.X R81, R23, 0x1, R3, P2 ;  /* 0x0000000117517824 */ /* 0x000fe200010e0603 */
[----:B------:R-:W-:-:S04]  /*8e720*/  IADD3 R84, P2, PT, R6, R138, RZ ;  /* 0x0000008a06547210 */ /* 0x000fc80007f5e0ff */
[----:B------:R-:W-:Y:S02]  /*8e730*/  IADD3.X R83, PT, PT, R7, R3, RZ, P2, !PT ;  /* 0x0000000307537210 */ /* 0x000fe400017fe4ff */
[----:B------:R-:W2:Y:S01]  /*8e740*/  LDL.LU.64 R6, [R1+0x1b48] ;  /* 0x001b480001067983 */ /* 0x000ea20000300a00 */
[----:B---3--:R-:W-:-:S05]  /*8e750*/  IADD3 R86, P2, PT, R4, R138, RZ ;  /* 0x0000008a04567210 */ /* 0x008fca0007f5e0ff */
[----:B------:R-:W-:Y:S02]  /*8e760*/  IMAD.X R85, R5, 0x1, R3, P2 ;  /* 0x0000000105557824 */ /* 0x000fe400010e0603 */
[----:B------:R-:W3:Y:S04]  /*8e770*/  LDL.LU.64 R4, [R1+0x1b40] ;  /* 0x001b400001047983 */ /* 0x000ee80000300a00 */
[----:B------:R-:W3:Y:S04]  /*8e780*/  LDL.LU.64 R34, [R1+0x1ac8] ;  /* 0x001ac80001227983 */ /* 0x000ee80000300a00 */
[----:B------:R-:W3:Y:S04]  /*8e790*/  LDL.LU.64 R32, [R1+0x1ac0] ;  /* 0x001ac00001207983 */ /* 0x000ee80000300a00 */
[----:B------:R-:W3:Y:S04]  /*8e7a0*/  LDL.LU.64 R30, [R1+0x1a48] ;  /* 0x001a4800011e7983 */ /* 0x000ee80000300a00 */
[----:B------:R-:W3:Y:S04]  /*8e7b0*/  LDL.LU.64 R28, [R1+0x1a40] ;  /* 0x001a4000011c7983 */ /* 0x000ee80000300a00 */
[----:B------:R-:W3:Y:S04]  /*8e7c0*/  LDL.LU.64 R26, [R1+0x19c8] ;  /* 0x0019c800011a7983 */ /* 0x000ee80000300a00 */
[----:B------:R-:W3:Y:S01]  /*8e7d0*/  LDL.LU.64 R24, [R1+0x19c0] ;  /* 0x0019c00001187983 */ /* 0x000ee20000300a00 */
[----:B------:R-:W-:-:S03]  /*8e7e0*/  IADD3 R88, P2, PT, R20, R138, RZ ;  /* 0x0000008a14587210 */ /* 0x000fc60007f5e0ff */
[----:B------:R-:W3:Y:S02]  /*8e7f0*/  LDL.LU.64 R22, [R1+0x1948] ;  /* 0x0019480001167983 */ /* 0x000ee40000300a00 */
[--C-:B------:R-:W-:Y:S01]  /*8e800*/  IMAD.X R87, R21, 0x1, R3.reuse, P2 ;  /* 0x0000000115577824 */ /* 0x100fe200010e0603 */
[-C--:B------:R-:W-:Y:S01]  /*8e810*/  IADD3 R90, P2, PT, R18, R138.reuse, RZ ;  /* 0x0000008a125a7210 */ /* 0x080fe20007f5e0ff */
[----:B------:R-:W3:Y:S03]  /*8e820*/  LDL.LU.64 R20, [R1+0x1940] ;  /* 0x0019400001147983 */ /* 0x000ee60000300a00 */
[----:B------:R-:W-:Y:S02]  /*8e830*/  IADD3.X R89, PT, PT, R19, R3, RZ, P2, !PT ;  /* 0x0000000313597210 */ /* 0x000fe400017fe4ff */
[----:B----4-:R-:W-:Y:S01]  /*8e840*/  IADD3 R92, P2, PT, R16, R138, RZ ;  /* 0x0000008a105c7210 */ /* 0x010fe20007f5e0ff */
[----:B------:R-:W4:Y:S04]  /*8e850*/  LDL.LU.64 R18, [R1+0x18c8] ;  /* 0x0018c80001127983 */ /* 0x000f280000300a00 */
[----:B------:R-:W-:-:S02]  /*8e860*/  IMAD.X R91, R17, 0x1, R3, P2 ;  /* 0x00000001115b7824 */ /* 0x000fc400010e0603 */
[----:B------:R-:W4:Y:S01]  /*8e870*/  LDL.LU.64 R16, [R1+0x18c0] ;  /* 0x0018c00001107983 */ /* 0x000f220000300a00 */
[----:B------:R-:W-:-:S05]  /*8e880*/  IADD3 R94, P2, PT, R14, R138, RZ ;  /* 0x0000008a0e5e7210 */ /* 0x000fca0007f5e0ff */
        /* <DEDUP_REMOVED lines=35> */
[----:B------:R-:W-:Y:S01]  /*8eac0*/  IADD3 R124, P2, PT, R16, R138, RZ ;  /* 0x0000008a107c7210 */ /* 0x000fe20007f5e0ff */
[----:B------:R-:W-:-:S04]  /*8ead0*/  IMAD.MOV.U32 R53, RZ, RZ, R57 ;  /* 0x000000ffff357224 */ /* 0x000fc800078e0039 */
[----:B------:R-:W-:Y:S01]  /*8eae0*/  IMAD.X R123, R17, 0x1, R3, P2 ;  /* 0x00000001117b7824 */ /* 0x000fe200010e0603 */
[----:B------:R-:W-:Y:S01]  /*8eaf0*/  IADD3 R126, P2, PT, R14, R138, RZ ;  /* 0x0000008a0e7e7210 */ /* 0x000fe20007f5e0ff */
[----:B------:R-:W-:Y:S01]  /*8eb00*/  IMAD.MOV.U32 R50, RZ, RZ, R60 ;  /* 0x000000ffff327224 */ /* 0x000fe200078e003c */
[----:B------:R-:W-:Y:S01]  /*8eb10*/  MOV R52, R58 ;  /* 0x0000003a00347202 */ /* 0x000fe20000000f00 */
[----:B------:R-:W-:Y:S01]  /*8eb20*/  IMAD.MOV.U32 R48, RZ, RZ, R62 ;  /* 0x000000ffff307224 */ /* 0x000fe200078e003e */
[----:B------:R-:W-:Y:S01]  /*8eb30*/  IADD3.X R125, PT, PT, R15, R3, RZ, P2, !PT ;  /* 0x000000030f7d7210 */ /* 0x000fe200017fe4ff */
[----:B------:R-:W-:Y:S01]  /*8eb40*/  IMAD.MOV.U32 R49, RZ, RZ, R61 ;  /* 0x000000ffff317224 */ /* 0x000fe200078e003d */
[----:B------:R-:W-:Y:S01]  /*8eb50*/  MOV R51, R59 ;  /* 0x0000003b00337202 */ /* 0x000fe20000000f00 */
[----:B------:R-:W-:Y:S01]  /*8eb60*/  IMAD.MOV.U32 R47, RZ, RZ, R63 ;  /* 0x000000ffff2f7224 */ /* 0x000fe200078e003f */
[----:B------:R-:W-:Y:S01]  /*8eb70*/  MOV R46, R64 ;  /* 0x00000040002e7202 */ /* 0x000fe20000000f00 */
[----:B------:R-:W-:Y:S01]  /*8eb80*/  IMAD.MOV.U32 R44, RZ, RZ, R66 ;  /* 0x000000ffff2c7224 */ /* 0x000fe200078e0042 */
[----:B------:R-:W-:Y:S01]  /*8eb90*/  MOV R45, R65 ;  /* 0x00000041002d7202 */ /* 0x000fe20000000f00 */
[----:B------:R1:W-:Y:S01]  /*8eba0*/  STL.64 [R1+0x20c8], R52 ;  /* 0x0020c83401007387 */ /* 0x0003e20000100a00 */
[----:B------:R-:W-:Y:S01]  /*8ebb0*/  IADD3 R128, P2, PT, R12, R138, RZ ;  /* 0x0000008a0c807210 */ /* 0x000fe20007f5e0ff */
[----:B------:R-:W-:-:S02]  /*8ebc0*/  IMAD.MOV.U32 R42, RZ, RZ, R68 ;  /* 0x000000ffff2a7224 */ /* 0x000fc400078e0044 */
[----:B------:R4:W-:Y:S01]  /*8ebd0*/  STL.64 [R1+0x20c0], R50 ;  /* 0x0020c03201007387 */ /* 0x0009e20000100a00 */
[----:B------:R-:W-:Y:S01]  /*8ebe0*/  IMAD.MOV.U32 R43, RZ, RZ, R67 ;  /* 0x000000ffff2b7224 */ /* 0x000fe200078e0043 */
[----:B------:R-:W-:Y:S01]  /*8ebf0*/  MOV R40, R70 ;  /* 0x0000004600287202 */ /* 0x000fe20000000f00 */
[----:B------:R-:W-:Y:S01]  /*8ec00*/  IMAD.MOV.U32 R41, RZ, RZ, R69 ;  /* 0x000000ffff297224 */ /* 0x000fe200078e0045 */
[----:B------:R1:W-:Y:S01]  /*8ec10*/  STL.64 [R1+0x2048], R48 ;  /* 0x0020483001007387 */ /* 0x0003e20000100a00 */
[----:B------:R-:W-:Y:S01]  /*8ec20*/  IMAD.X R127, R13, 0x1, R3, P2 ;  /* 0x000000010d7f7824 */ /* 0x000fe200010e0603 */
[----:B------:R-:W-:Y:S01]  /*8ec30*/  MOV R39, R71 ;  /* 0x0000004700277202 */ /* 0x000fe20000000f00 */
[----:B------:R-:W-:Y:S01]  /*8ec40*/  IMAD.MOV.U32 R38, RZ, RZ, R72 ;  /* 0x000000ffff267224 */ /* 0x000fe200078e0048 */
[----:B------:R1:W-:Y:S01]  /*8ec50*/  STL.64 [R1+0x2040], R46 ;  /* 0x0020402e01007387 */ /* 0x0003e20000100a00 */
[----:B------:R-:W-:Y:S01]  /*8ec60*/  IMAD.MOV.U32 R36, RZ, RZ, R74 ;  /* 0x000000ffff247224 */ /* 0x000fe200078e004a */
[----:B------:R-:W-:Y:S01]  /*8ec70*/  MOV R74, R76 ;  /* 0x0000004c004a7202 */ /* 0x000fe20000000f00 */
[----:B------:R-:W-:Y:S01]  /*8ec80*/  IMAD.MOV.U32 R37, RZ, RZ, R73 ;  /* 0x000000ffff257224 */ /* 0x000fe200078e0049 */
[----:B------:R1:W-:Y:S01]  /*8ec90*/  STL.64 [R1+0x1fc8], R44 ;  /* 0x001fc82c01007387 */ /* 0x0003e20000100a00 */
[----:B------:R-:W-:Y:S01]  /*8eca0*/  IMAD.MOV.U32 R72, RZ, RZ, R78 ;  /* 0x000000ffff487224 */ /* 0x000fe200078e004e */
[----:B------:R-:W-:Y:S01]  /*8ecb0*/  MOV R70, R80 ;  /* 0x0000005000467202 */ /* 0x000fe20000000f00 */
[----:B------:R-:W-:Y:S01]  /*8ecc0*/  IMAD.MOV.U32 R73, RZ, RZ, R77 ;  /* 0x000000ffff497224 */ /* 0x000fe200078e004d */
[----:B------:R-:W-:Y:S01]  /*8ecd0*/  MOV R58, R92 ;  /* 0x0000005c003a7202 */ /* 0x000fe20000000f00 */
[----:B------:R-:W-:Y:S01]  /*8ece0*/  IMAD.MOV.U32 R60, RZ, RZ, R90 ;  /* 0x000000ffff3c7224 */ /* 0x000fe200078e005a */
[----:B------:R-:W-:Y:S01]  /*8ecf0*/  IADD3 R130, P2, PT, R10, R138, RZ ;  /* 0x0000008a0a827210 */ /* 0x000fe20007f5e0ff */
        /* <DEDUP_REMOVED lines=13> */
[----:B------:R-:W-:-:S03]  /*8edd0*/  IMAD.MOV.U32 R62, RZ, RZ, R88 ;  /* 0x000000ffff3e7224 */ /* 0x000fc600078e0058 */
[----:B------:R-:W-:Y:S01]  /*8ede0*/  STL.64 [R1+0x1ec0], R74 ;  /* 0x001ec04a01007387 */ /* 0x000fe20000100a00 */
[----:B------:R-:W-:-:S03]  /*8edf0*/  IMAD.MOV.U32 R61, RZ, RZ, R89 ;  /* 0x000000ffff3d7224 */ /* 0x000fc600078e0059 */
        /* <DEDUP_REMOVED lines=32> */
[----:B------:R1:W-:Y:S01]  /*8f000*/  STL.64 [R1+0x1bc0], R14 ;  /* 0x001bc00e01007387 */ /* 0x0003e20000100a00 */
[----:B------:R-:W-:Y:S01]  /*8f010*/  IMAD.MOV.U32 R30, RZ, RZ, R114 ;  /* 0x000000ffff1e7224 */ /* 0x000fe200078e0072 */
[----:B------:R-:W-:Y:S01]  /*8f020*/  MOV R28, R116 ;  /* 0x00000074001c7202 */ /* 0x000fe20000000f00 */
[----:B------:R-:W-:Y:S01]  /*8f030*/  IMAD.MOV.U32 R31, RZ, RZ, R113 ;  /* 0x000000ffff1f7224 */ /* 0x000fe200078e0071 */
[----:B------:R1:W-:Y:S01]  /*8f040*/  STL.64 [R1+0x1b48], R10 ;  /* 0x001b480a01007387 */ /* 0x0003e20000100a00 */
[----:B------:R-:W-:Y:S01]  /*8f050*/  IMAD.MOV.U32 R29, RZ, RZ, R115 ;  /* 0x000000ffff1d7224 */ /* 0x000fe200078e0073 */
[----:B------:R-:W-:Y:S02]  /*8f060*/  MOV R13, R117 ;  /* 0x00000075000d7202 */ /* 0x000fe40000000f00 */
[----:B------:R-:W-:Y:S01]  /*8f070*/  STL.64 [R1+0x1b40], R196 ;  /* 0x001b40c401007387 */ /* 0x000fe20000100a00 */
[----:B------:R-:W-:-:S03]  /*8f080*/  IMAD.MOV.U32 R12, RZ, RZ, R118 ;  /* 0x000000ffff0c7224 */ /* 0x000fc600078e0076 */
[----:B------:R-:W-:Y:S01]  /*8f090*/  STL.64 [R1+0x1ac8], R142 ;  /* 0x001ac88e01007387 */ /* 0x000fe20000100a00 */
[----:B------:R-:W-:Y:S01]  /*8f0a0*/  MOV R26, R122 ;  /* 0x0000007a001a7202 */ /* 0x000fe20000000f00 */
[----:B------:R-:W-:Y:S02]  /*8f0b0*/  IMAD.MOV.U32 R27, RZ, RZ, R121 ;  /* 0x000000ffff1b7224 */ /* 0x000fe400078e0079 */
[----:B------:R-:W-:Y:S01]  /*8f0c0*/  STL.64 [R1+0x1ac0], R140 ;  /* 0x001ac08c01007387 */ /* 0x000fe20000100a00 */
[----:B------:R-:W-:-:S03]  /*8f0d0*/  IMAD.MOV.U32 R24, RZ, RZ, R126 ;  /* 0x000000ffff187224 */ /* 0x000fc600078e007e */
[----:B------:R-:W-:Y:S01]  /*8f0e0*/  STL.64 [R1+0x1a48], R34 ;  /* 0x001a482201007387 */ /* 0x000fe20000100a00 */
        /* <DEDUP_REMOVED lines=8> */
[----:B------:R-:W-:-:S03]  /*8f170*/  MOV R21, R129 ;  /* 0x0000008100157202 */ /* 0x000fc60000000f00 */
[----:B------:R-:W-:Y:S04]  /*8f180*/  STL.64 [R1+0x19c0], R28 ;  /* 0x0019c01c01007387 */ /* 0x000fe80000100a00 */
[----:B------:R-:W-:Y:S04]  /*8f190*/  LDGSTS.E [R56+0x6e00], desc[UR76][R48.64], P1 ;  /* 0x06e0000030387fae */ /* 0x000fe800089a104c */
[----:B------:R1:W-:Y:S04]  /*8f1a0*/  STL.64 [R1+0x1948], R12 ;  /* 0x0019480c01007387 */ /* 0x0003e80000100a00 */
        /* <DEDUP_REMOVED lines=15> */
[----:B--2---:R-:W-:-:S03]  /*8f2a0*/  IADD3 R132, P2, PT, R8, R138, RZ ;  /* 0x0000008a08847210 */ /* 0x004fc60007f5e0ff */
[----:B------:R-:W-:Y:S01]  /*8f2b0*/  LDGSTS.E [R56+0xae00], desc[UR76][R238.64], P1 ;  /* 0x0ae00000ee387fae */ /* 0x000fe200089a104c */
[----:B------:R-:W-:Y:S01]  /*8f2c0*/  IADD3.X R131, PT, PT, R9, R3, RZ, P2, !PT ;  /* 0x0000000309837210 */ /* 0x000fe200017fe4ff */
[----:B------:R-:W-:Y:S02]  /*8f2d0*/  IMAD.MOV.U32 R8, RZ, RZ, R124 ;  /* 0x000000ffff087224 */ /* 0x000fe400078e007c */
[----:B------:R-:W-:Y:S01]  /*8f2e0*/  LDGSTS.E [R56+0xae80], desc[UR76][R236.64], P0 ;  /* 0x0ae80000ec387fae */ /* 0x000fe200081a104c */
[----:B------:R-:W-:Y:S02]  /*8f2f0*/  IADD3 R134, P2, PT, R6, R138, RZ ;  /* 0x0000008a06867210 */ /* 0x000fe40007f5e0ff */
[----:B------:R-:W-:Y:S01]  /*8f300*/  MOV R9, R123 ;  /* 0x0000007b00097202 */ /* 0x000fe20000000f00 */
[----:B------:R-:W-:Y:S01]  /*8f310*/  IMAD.MOV.U32 R18, RZ, RZ, R132 ;  /* 0x000000ffff127224 */ /* 0x000fe200078e0084 */
[----:B------:R-:W-:Y:S01]  /*8f320*/  LDGSTS.E [R56+0xb600], desc[UR76][R198.64], P1 ;  /* 0x0b600000c6387fae */ /* 0x000fe200089a104c */
[----:B------:R-:W-:-:S02]  /*8f330*/  IMAD.X R133, R7, 0x1, R3, P2 ;  /* 0x0000000107857824 */ /* 0x000fc400010e0603 */
[----:B------:R-:W-:Y:S01]  /*8f340*/  IMAD.MOV.U32 R19, RZ, RZ, R131 ;  /* 0x000000ffff137224 */ /* 0x000fe200078e0083 */
[----:B------:R-:W-:Y:S01]  /*8f350*/  MOV R16, R134 ;  /* 0x0000008600107202 */ /* 0x000fe20000000f00 */
[----:B------:R2:W-:Y:S01]  /*8f360*/  LDGSTS.E [R56+0xb680], desc[UR76][R14.64], P0 ;  /* 0x0b6800000e387fae */ /* 0x0005e200081a104c */
[----:B---3--:R-:W-:Y:S01]  /*8f370*/  IADD3 R136, P2, PT, R4, R138, RZ ;  /* 0x0000008a04887210 */ /* 0x008fe20007f5e0ff */
[----:B------:R-:W-:Y:S02]  /*8f380*/  IMAD.MOV.U32 R4, RZ, RZ, R120 ;  /* 0x000000ffff047224 */ /* 0x000fe400078e0078 */
[----:B------:R3:W-:Y:S02]  /*8f390*/  LDGSTS.E [R56+0xbe00], desc[UR76][R10.64], P1 ;  /* 0x0be000000a387fae */ /* 0x0007e400089a104c */
[----:B------:R-:W-:Y:S02]  /*8f3a0*/  IMAD.X R135, R5, 0x1, R3, P2 ;  /* 0x0000000105877824 */ /* 0x000fe400010e0603 */
[----:B------:R-:W-:Y:S01]  /*8f3b0*/  LDGSTS.E [R56+0xbe80], desc[UR76][R196.64], P0 ;  /* 0x0be80000c4387fae */ /* 0x000fe200081a104c */
[----:B------:R-:W-:-:S02]  /*8f3c0*/  IMAD.MOV.U32 R5, RZ, RZ, R119 ;  /* 0x000000ffff057224 */ /* 0x000fc400078e0077 */
[----:B------:R-:W-:Y:S01]  /*8f3d0*/  IMAD.MOV.U32 R17, RZ, RZ, R133 ;  /* 0x000000ffff117224 */ /* 0x000fe200078e0085 */
[----:B------:R-:W-:Y:S01]  /*8f3e0*/  MOV R7, R135 ;  /* 0x0000008700077202 */ /* 0x000fe20000000f00 */
[----:B------:R-:W-:Y:S01]  /*8f3f0*/  IMAD.MOV.U32 R6, RZ, RZ, R136 ;  /* 0x000000ffff067224 */ /* 0x000fe200078e0088 */
[----:B------:R1:W-:Y:S04]  /*8f400*/  STL.64 [R1+0x1940], R4 ;  /* 0x0019400401007387 */ /* 0x0003e80000100a00 */
[----:B------:R-:W-:Y:S04]  /*8f410*/  STL.64 [R1+0x18c8], R26 ;  /* 0x0018c81a01007387 */ /* 0x000fe80000100a00 */
[----:B------:R1:W-:Y:S04]  /*8f420*/  STL.64 [R1+0x18c0], R8 ;  /* 0x0018c00801007387 */ /* 0x0003e80000100a00 */
[----:B------:R-:W-:Y:S04]  /*8f430*/  STL.64 [R1+0x1790], R24 ;  /* 0x0017901801007387 */ /* 0x000fe80000100a00 */
[----:B------:R-:W-:Y:S04]  /*8f440*/  STL.64 [R1+0x1788], R22 ;  /* 0x0017881601007387 */ /* 0x000fe80000100a00 */
[----:B------:R-:W-:Y:S04]  /*8f450*/  STL.64 [R1+0x1780], R20 ;  /* 0x0017801401007387 */ /* 0x000fe80000100a00 */
[----:B-1----:R-:W5:Y:S04]  /*8f460*/  LDL.LU.64 R52, [R1+0x3650] ;  /* 0x0036500001347983 */ /* 0x002f680000300a00 */
[----:B------:R-:W-:Y:S04]  /*8f470*/  STL.64 [R1+0x1778], R18 ;  /* 0x0017781201007387 */ /* 0x000fe80000100a00 */
[----:B----4-:R-:W5:Y:S04]  /*8f480*/  LDL.LU.64 R50, [R1+0x3648] ;  /* 0x0036480001327983 */ /* 0x010f680000300a00 */
[----:B------:R-:W-:Y:S04]  /*8f490*/  STL.64 [R1+0x1770], R16 ;  /* 0x0017701001007387 */ /* 0x000fe80000100a00 */
[----:B------:R-:W5:Y:S04]  /*8f4a0*/  LDL.LU.64 R48, [R1+0x3640] ;  /* 0x0036400001307983 */ /* 0x000f680000300a00 */
[----:B------:R1:W-:Y:S04]  /*8f4b0*/  STL.64 [R1+0x1768], R6 ;  /* 0x0017680601007387 */ /* 0x0003e80000100a00 */
[----:B------:R-:W5:Y:S04]  /*8f4c0*/  LDL.LU.64 R46, [R1+0x3638] ;  /* 0x00363800012e7983 */ /* 0x000f680000300a00 */
[----:B------:R-:W5:Y:S04]  /*8f4d0*/  LDL.LU.64 R44, [R1+0x3630] ;  /* 0x00363000012c7983 */ /* 0x000f680000300a00 */
[----:B------:R-:W5:Y:S04]  /*8f4e0*/  LDL.LU.64 R42, [R1+0x3628] ;  /* 0x00362800012a7983 */ /* 0x000f680000300a00 */
[----:B------:R-:W5:Y:S04]  /*8f4f0*/  LDL.LU.64 R40, [R1+0x3620] ;  /* 0x0036200001287983 */ /* 0x000f680000300a00 */
[----:B------:R-:W5:Y:S04]  /*8f500*/  LDL.LU.64 R38, [R1+0x3618] ;  /* 0x0036180001267983 */ /* 0x000f680000300a00 */
[----:B------:R-:W5:Y:S04]  /*8f510*/  LDL.LU.64 R36, [R1+0x3610] ;  /* 0x0036100001247983 */ /* 0x000f680000300a00 */
[----:B------:R-:W2:Y:S04]  /*8f520*/  LDL.LU R14, [R1+0x26a4] ;  /* 0x0026a400010e7983 */ /* 0x000ea80000300800 */
[----:B------:R-:W3:Y:S04]  /*8f530*/  LDL.LU R10, [R1+0x26ac] ;  /* 0x0026ac00010a7983 */ /* 0x000ee80000300800 */
        /* <DEDUP_REMOVED lines=23> */
[----:B-1----:R-:W4:Y:S04]  /*8f6b0*/  LDL.LU R6, [R1+0x27a4] ;  /* 0x0027a40001067983 */ /* 0x002f280000300800 */
[----:B------:R-:W4:Y:S04]  /*8f6c0*/  LDL.LU R17, [R1+0x27a8] ;  /* 0x0027a80001117983 */ /* 0x000f280000300800 */
[----:B------:R-:W4:Y:S04]  /*8f6d0*/  LDL.LU R16, [R1+0x27ac] ;  /* 0x0027ac0001107983 */ /* 0x000f280000300800 */
[----:B------:R-:W4:Y:S04]  /*8f6e0*/  LDL.LU R5, [R1+0x2824] ;  /* 0x0028240001057983 */ /* 0x000f280000300800 */
[----:B------:R-:W4:Y:S01]  /*8f6f0*/  LDL.LU R7, [R1+0x282c] ;  /* 0x00282c0001077983 */ /* 0x000f220000300800 */
[----:B--2---:R-:W-:-:S02]  /*8f700*/  IADD3 R14, P2, PT, R14, R138, RZ ;  /* 0x0000008a0e0e7210 */ /* 0x004fc40007f5e0ff */
[----:B---3--:R-:W-:-:S03]  /*8f710*/  IADD3 R10, P3, PT, R10, R138, RZ ;  /* 0x0000008a0a0a7210 */ /* 0x008fc60007f7e0ff */
[----:B----4-:R-:W-:Y:S01]  /*8f720*/  IMAD.X R15, R15, 0x1, R3, P2 ;  /* 0x000000010f0f7824 */ /* 0x010fe200010e0603 */
[----:B------:R1:W-:Y:S01]  /*8f730*/  STL [R1+0x26a4], R14 ;  /* 0x0026a40e01007387 */ /* 0x0003e20000100800 */
[----:B------:R-:W-:Y:S01]  /*8f740*/  IMAD.MOV.U32 R58, RZ, RZ, R14 ;  /* 0x000000ffff3a7224 */ /* 0x000fe200078e000e */
[----:B------:R-:W-:Y:S02]  /*8f750*/  IADD3.X R11, PT, PT, R11, R3, RZ, P3, !PT ;  /* 0x000000030b0b7210 */ /* 0x000fe40001ffe4ff */
[----:B------:R2:W-:Y:S04]  /*8f760*/  STL [R1+0x26a0], R15 ;  /* 0x0026a00f01007387 */ /* 0x0005e80000100800 */
[----:B------:R3:W-:Y:S04]  /*8f770*/  STL [R1+0x26ac], R10 ;  /* 0x0026ac0a01007387 */ /* 0x0007e80000100800 */
[----:B-1----:R-:W4:Y:S01]  /*8f780*/  LDL.LU R14, [R1+0x2820] ;  /* 0x00282000010e7983 */ /* 0x002f220000300800 */
[----:B------:R-:W-:-:S03]  /*8f790*/  IMAD.MOV.U32 R59, RZ, RZ, R15 ;  /* 0x000000ffff3b7224 */ /* 0x000fc600078e000f */
[----:B------:R1:W-:Y:S04]  /*8f7a0*/  STL [R1+0x26a8], R11 ;  /* 0x0026a80b01007387 */ /* 0x0003e80000100800 */
[----:B--2---:R-:W2:Y:S01]  /*8f7b0*/  LDL.LU R15, [R1+0x2828] ;  /* 0x00282800010f7983 */ /* 0x004ea20000300800 */
[----:B------:R-:W-:-:S05]  /*8f7c0*/  LOP3.LUT R57, R137, 0x70, RZ, 0x3c, !PT ;  /* 0x0000007089397812 */ /* 0x000fca00078e3cff */
[----:B------:R-:W-:-:S05]  /*8f7d0*/  VIADD R56, R57, UR9 ;  /* 0x0000000939387c36 */ /* 0x000fca0008000000 */
[----:B------:R1:W-:Y:S01]  /*8f7e0*/  LDGSTS.E [R56+0x700], desc[UR76][R58.64], P1 ;  /* 0x007000003a387fae */ /* 0x0003e200089a104c */
[----:B------:R-:W-:Y:S01]  /*8f7f0*/  IADD3 R12, P2, PT, R12, R138, RZ ;  /* 0x0000008a0c0c7210 */ /* 0x000fe20007f5e0ff */
[----:B-1----:R-:W-:Y:S01]  /*8f800*/  IMAD.MOV.U32 R59, RZ, RZ, R11 ;  /* 0x000000ffff3b7224 */ /* 0x002fe200078e000b */
[----:B------:R-:W-:Y:S02]  /*8f810*/  MOV R58, R10 ;  /* 0x0000000a003a7202 */ /* 0x000fe40000000f00 */
[----:B------:R-:W-:Y:S01]  /*8f820*/  IADD3 R4, P3, PT, R4, R138, RZ ;  /* 0x0000008a04047210 */ /* 0x000fe20007f7e0ff */
[----:B---3--:R-:W3:Y:S01]  /*8f830*/  LDL.LU R10, [R1+0x28a4] ;  /* 0x0028a400010a7983 */ /* 0x008ee20000300800 */
[----:B------:R-:W-:-:S03]  /*8f840*/  IMAD.X R13, R13, 0x1, R3, P2 ;  /* 0x000000010d0d7824 */ /* 0x000fc600010e0603 */
[----:B------:R-:W3:Y:S04]  /*8f850*/  LDL.LU R11, [R1+0x28ac] ;  /* 0x0028ac00010b7983 */ /* 0x000ee80000300800 */
[----:B------:R-:W-:Y:S04]  /*8f860*/  STL [R1+0x2724], R12 ;  /* 0x0027240c01007387 */ /* 0x000fe80000100800 */
[----:B------:R1:W-:Y:S04]  /*8f870*/  LDGSTS.E [R56+0x780], desc[UR76][R58.64], P0 ;  /* 0x007800003a387fae */ /* 0x0003e800081a104c */
[----:B------:R1:W-:Y:S01]  /*8f880*/  STL [R1+0x2720], R13 ;  /* 0x0027200d01007387 */ /* 0x0003e20000100800 */
[----:B------:R-:W-:-:S03]  /*8f890*/  IADD3.X R8, PT, PT, R8, R3, RZ, P3, !PT ;  /* 0x0000000308087210 */ /* 0x000fc60001ffe4ff */
[----:B------:R-:W-:Y:S01]  /*8f8a0*/  STL [R1+0x272c], R4 ;  /* 0x00272c0401007387 */ /* 0x000fe20000100800 */
[----:B-1----:R-:W-:-:S03]  /*8f8b0*/  IMAD.MOV.U32 R59, RZ, RZ, R13 ;  /* 0x000000ffff3b7224 */ /* 0x002fc600078e000d */
[----:B------:R-:W3:Y:S01]  /*8f8c0*/  LDL.LU R13, [R1+0x28a0] ;  /* 0x0028a000010d7983 */ /* 0x000ee20000300800 */
[----:B------:R-:W-:-:S03]  /*8f8d0*/  IMAD.MOV.U32 R58, RZ, RZ, R12 ;  /* 0x000000ffff3a7224 */ /* 0x000fc600078e000c */
[----:B------:R1:W-:Y:S04]  /*8f8e0*/  STL [R1+0x2728], R8 ;  /* 0x0027280801007387 */ /* 0x0003e80000100800 */
[----:B------:R-:W3:Y:S04]  /*8f8f0*/  LDL.LU R12, [R1+0x28a8] ;  /* 0x0028a800010c7983 */ /* 0x000ee80000300800 */
[----:B------:R1:W-:Y:S01]  /*8f900*/  LDGSTS.E [R56+0xf00], desc[UR76][R58.64], P1 ;  /* 0x00f000003a387fae */ /* 0x0003e200089a104c */
[----:B------:R-:W-:Y:S02]  /*8f910*/  IADD3 R6, P2, PT, R6, R138, RZ ;  /* 0x0000008a06067210 */ /* 0x000fe40007f5e0ff */
[----:B-1----:R-:W-:Y:S01]  /*8f920*/  MOV R58, R4 ;  /* 0x00000004003a7202 */ /* 0x002fe20000000f00 */
[----:B------:R-:W-:-:S02]  /*8f930*/  IMAD.MOV.U32 R59, RZ, RZ, R8 ;  /* 0x000000ffff3b7224 */ /* 0x000fc400078e0008 */
[----:B------:R-:W-:Y:S01]  /*8f940*/  IMAD.X R9, R9, 0x1, R3, P2 ;  /* 0x0000000109097824 */ /* 0x000fe200010e0603 */
[----:B------:R-:W3:Y:S01]  /*8f950*/  LDL.LU R8, [R1+0x2924] ;  /* 0x0029240001087983 */ /* 0x000ee20000300800 */
[----:B------:R-:W-:-:S03]  /*8f960*/  IADD3 R16, P3, PT, R16, R138, RZ ;  /* 0x0000008a10107210 */ /* 0x000fc60007f7e0ff */
[----:B------:R-:W3:Y:S01]  /*8f970*/  LDL.LU R4, [R1+0x292c] ;  /* 0x00292c0001047983 */ /* 0x000ee20000300800 */
[----:B------:R-:W-:-:S03]  /*8f980*/  IADD3.X R17, PT, PT, R17, R3, RZ, P3, !PT ;  /* 0x0000000311117210 */ /* 0x000fc60001ffe4ff */
[----:B------:R-:W-:Y:S04]  /*8f990*/  STL [R1+0x27a4], R6 ;  /* 0x0027a40601007387 */ /* 0x000fe80000100800 */
[----:B------:R1:W-:Y:S04]  /*8f9a0*/  LDGSTS.E [R56+0xf80], desc[UR76][R58.64], P0 ;  /* 0x00f800003a387fae */ /* 0x0003e800081a104c */
[----:B------:R1:W-:Y:S04]  /*8f9b0*/  STL [R1+0x27a0], R9 ;  /* 0x0027a00901007387 */ /* 0x0003e80000100800 */
[----:B------:R-:W-:Y:S01]  /*8f9c0*/  STL [R1+0x27ac], R16 ;  /* 0x0027ac1001007387 */ /* 0x000fe20000100800 */
[----:B-1----:R-:W-:-:S03]  /*8f9d0*/  IMAD.MOV.U32 R59, RZ, RZ, R9 ;  /* 0x000000ffff3b7224 */ /* 0x002fc600078e0009 */
[----:B------:R-:W3:Y:S01]  /*8f9e0*/  LDL.LU R9, [R1+0x2920] ;  /* 0x0029200001097983 */ /* 0x000ee20000300800 */
[----:B------:R-:W-:Y:S01]  /*8f9f0*/  IMAD.MOV.U32 R58, RZ, RZ, R6 ;  /* 0x000000ffff3a7224 */ /* 0x000fe200078e0006 */
[-C--:B------:R-:W-:Y:S02]  /*8fa00*/  IADD3 R5, P2, PT, R5, R138.reuse, RZ ;  /* 0x0000008a05057210 */ /* 0x080fe40007f5e0ff */
[----:B------:R-:W-:Y:S04]  /*8fa10*/  STL [R1+0x27a8], R17 ;  /* 0x0027a81101007387 */ /* 0x000fe80000100800 */
[----:B------:R-:W3:Y:S01]  /*8fa20*/  LDL.LU R6, [R1+0x2928] ;  /* 0x0029280001067983 */ /* 0x000ee20000300800 */
[----:B------:R-:W-:-:S03]  /*8fa30*/  IADD3 R7, P3, PT, R7, R138, RZ ;  /* 0x0000008a07077210 */ /* 0x000fc60007f7e0ff */
[----:B------:R1:W-:Y:S04]  /*8fa40*/  LDGSTS.E [R56+0x1700], desc[UR76][R58.64], P1 ;  /* 0x017000003a387fae */ /* 0x0003e800089a104c */
[----:B------:R2:W-:Y:S01]  /*8fa50*/  STL [R1+0x2824], R5 ;  /* 0x0028240501007387 */ /* 0x0005e20000100800 */
[----:B-1----:R-:W-:Y:S01]  /*8fa60*/  MOV R58, R16 ;  /* 0x00000010003a7202 */ /* 0x002fe20000000f00 */
[----:B------:R-:W-:-:S05]  /*8fa70*/  IMAD.MOV.U32 R59, RZ, RZ, R17 ;  /* 0x000000ffff3b7224 */ /* 0x000fca00078e0011 */
[----:B------:R1:W-:Y:S02]  /*8fa80*/  LDGSTS.E [R56+0x1780], desc[UR76][R58.64], P0 ;  /* 0x017800003a387fae */ /* 0x0003e400081a104c */
[----:B-1----:R-:W-:Y:S02]  /*8fa90*/  IMAD.MOV.U32 R58, RZ, RZ, R5 ;  /* 0x000000ffff3a7224 */ /* 0x002fe400078e0005 */
[----:B----4-:R-:W-:-:S04]  /*8faa0*/  IMAD.X R14, R14, 0x1, R3, P2 ;  /* 0x000000010e0e7824 */ /* 0x010fc800010e0603 */
        /* <DEDUP_REMOVED lines=12> */
[----:B------:R-:W-:Y:S01]  /*8fb70*/  IADD3 R11, P3, PT, R11, R138, RZ ;  /* 0x0000008a0b0b7210 */ /* 0x000fe20007f7e0ff */
        /* <DEDUP_REMOVED lines=17> */
[----:B------:R-:W3:Y:S01]  /*8fc90*/  LDL.LU R12, [R1+0x2a28] ;  /* 0x002a2800010c7983 */ /* 0x000ee20000300800 */
        /* <DEDUP_REMOVED lines=8> */
[----:B------:R-:W3:Y:S04]  /*8fd20*/  LDL.LU R11, [R1+0x2aa4] ;  /* 0x002aa400010b7983 */ /* 0x000ee80000300800 */
[----:B------:R1:W-:Y:S04]  /*8fd30*/  STL [R1+0x2928], R6 ;  /* 0x0029280601007387 */ /* 0x0003e80000100800 */
[----:B------:R-:W3:Y:S04]  /*8fd40*/  LDL.LU R8, [R1+0x2aac] ;  /* 0x002aac0001087983 */ /* 0x000ee80000300800 */
[----:B------:R-:W3:Y:S01]  /*8fd50*/  LDL.LU R13, [R1+0x2aa0] ;  /* 0x002aa000010d7983 */ /* 0x000ee20000300800 */
[----:B------:R-:W-:-:S03]  /*8fd60*/  IMAD.MOV.U32 R59, RZ, RZ, R9 ;  /* 0x000000ffff3b7224 */ /* 0x000fc600078e0009 */
[----:B------:R-:W3:Y:S04]  /*8fd70*/  LDL.LU R9, [R1+0x2aa8] ;  /* 0x002aa80001097983 */ /* 0x000ee80000300800 */
[----:B------:R1:W-:Y:S02]  /*8fd80*/  LDGSTS.E [R56+0x2f00], desc[UR76][R58.64], P1 ;  /* 0x02f000003a387fae */ /* 0x0003e400089a104c */
[----:B-1----:R-:W-:Y:S01]  /*8fd90*/  MOV R58, R4 ;  /* 0x00000004003a7202 */ /* 0x002fe20000000f00 */
[----:B------:R-:W-:Y:S02]  /*8fda0*/  IMAD.MOV.U32 R59, RZ, RZ, R6 ;  /* 0x000000ffff3b7224 */ /* 0x000fe400078e0006 */
[----:B------:R-:W3:Y:S04]  /*8fdb0*/  LDL.LU R6, [R1+0x2b24] ;  /* 0x002b240001067983 */ /* 0x000ee80000300800 */
[----:B------:R-:W3:Y:S04]  /*8fdc0*/  LDL.LU R4, [R1+0x2b2c] ;  /* 0x002b2c0001047983 */ /* 0x000ee80000300800 */
[----:B------:R1:W-:Y:S01]  /*8fdd0*/  LDGSTS.E [R56+0x2f80], desc[UR76][R58.64], P0 ;  /* 0x02f800003a387fae */ /* 0x0003e200081a104c */
[----:B----4-:R-:W-:-:S05]  /*8fde0*/  IADD3 R5, P2, PT, R5, R138, RZ ;  /* 0x0000008a05057210 */ /* 0x010fca0007f5e0ff */
        /* <DEDUP_REMOVED lines=10> */
[----:B------:R-:W4:Y:S04]  /*8fe90*/  LDL.LU R5, [R1+0x2b28] ;  /* 0x002b280001057983 */ /* 0x000f280000300800 */
[----:B------:R1:W-:Y:S01]  /*8fea0*/  LDGSTS.E [R56+0x3700], desc[UR76][R58.64], P1 ;  /* 0x037000003a387fae */ /* 0x0003e200089a104c */
[----:B---3--:R-:W-:Y:S01]  /*8feb0*/  IADD3 R15, P2, PT, R15, R138, RZ ;  /* 0x0000008a0f0f7210 */ /* 0x008fe20007f5e0ff */
[----:B-1----:R-:W-:Y:S01]  /*8fec0*/  IMAD.MOV.U32 R59, RZ, RZ, R16 ;  /* 0x000000ffff3b7224 */ /* 0x002fe200078e0010 */
[----:B------:R-:W-:Y:S01]  /*8fed0*/  MOV R58, R14 ;  /* 0x0000000e003a7202 */ /* 0x000fe20000000f00 */
[----:B------:R-:W3:Y:S04]  /*8fee0*/  LDL.LU R16, [R1+0x2ba4] ;  /* 0x002ba40001107983 */ /* 0x000ee80000300800 */
[----:B------:R-:W3:Y:S01]  /*8fef0*/  LDL.LU R14, [R1+0x2bac] ;  /* 0x002bac00010e7983 */ /* 0x000ee20000300800 */
[----:B------:R-:W-:Y:S01]  /*8ff00*/  IADD3 R10, P3, PT, R10, R138, RZ ;  /* 0x0000008a0a0a7210 */ /* 0x000fe20007f7e0ff */
[----:B------:R-:W-:-:S02]  /*8ff10*/  IMAD.X R17, R17, 0x1, R3, P2 ;  /* 0x0000000111117824 */ /* 0x000fc400010e0603 */
[----:B------:R-:W-:Y:S04]  /*8ff20*/  STL [R1+0x2a24], R15 ;  /* 0x002a240f01007387 */ /* 0x000fe80000100800 */
[----:B------:R1:W-:Y:S04]  /*8ff30*/  LDGSTS.E [R56+0x3780], desc[UR76][R58.64], P0 ;  /* 0x037800003a387fae */ /* 0x0003e800081a104c */
[----:B------:R1:W-:Y:S04]  /*8ff40*/  STL [R1+0x2a20], R17 ;  /* 0x002a201101007387 */ /* 0x0003e80000100800 */
[----:B------:R-:W-:Y:S01]  /*8ff50*/  STL [R1+0x2a2c], R10 ;  /* 0x002a2c0a01007387 */ /* 0x000fe20000100800 */
[----:B-1----:R-:W-:Y:S01]  /*8ff60*/  IMAD.MOV.U32 R59, RZ, RZ, R17 ;  /* 0x000000ffff3b7224 */ /* 0x002fe200078e0011 */
[----:B------:R-:W-:-:S02]  /*8ff70*/  IADD3.X R12, PT, PT, R12, R3, RZ, P3, !PT ;  /* 0x000000030c0c7210 */ /* 0x000fc40001ffe4ff */
[----:B------:R-:W3:Y:S01]  /*8ff80*/  LDL.LU R17, [R1+0x2ba0] ;  /* 0x002ba00001117983 */ /* 0x000ee20000300800 */
[----:B------:R-:W-:-:S03]  /*8ff90*/  IMAD.MOV.U32 R58, RZ, RZ, R15 ;  /* 0x000000ffff3a7224 */ /* 0x000fc600078e000f */
[----:B------:R1:W-:Y:S04]  /*8ffa0*/  STL [R1+0x2a28], R12 ;  /* 0x002a280c01007387 */ /* 0x0003e80000100800 */
[----:B------:R-:W3:Y:S04]  /*8ffb0*/  LDL.LU R15, [R1+0x2ba8] ;  /* 0x002ba800010f7983 */ /* 0x000ee80000300800 */
[----:B------:R1:W-:Y:S01]  /*8ffc0*/  LDGSTS.E [R56+0x3f00], desc[UR76][R58.64], P1 ;  /* 0x03f000003a387fae */ /* 0x0003e200089a104c */
[----:B------:R-:W-:Y:S01]  /*8ffd0*/  IADD3 R11, P2, PT, R11, R138, RZ ;  /* 0x0000008a0b0b7210 */ /* 0x000fe20007f5e0ff */
[----:B-1----:R-:W-:Y:S01]  /*8ffe0*/  IMAD.MOV.U32 R59, RZ, RZ, R12 ;  /* 0x000000ffff3b7224 */ /* 0x002fe200078e000c */
[----:B------:R-:W-:Y:S01]  /*8fff0*/  MOV R58, R10 ;  /* 0x0000000a003a7202 */ /* 0x000fe20000000f00 */
[----:B------:R-:W3:Y:S04]  /*90000*/  LDL.LU R12, [R1+0x2c24] ;  /* 0x002c2400010c7983 */ /* 0x000ee80000300800 */
[----:B------:R-:W3:Y:S01]  /*90010*/  LDL.LU R10, [R1+0x2c2c] ;  /* 0x002c2c00010a7983 */ /* 0x000ee20000300800 */
[----:B------:R-:W-:Y:S01]  /*90020*/  IADD3 R8, P3, PT, R8, R138, RZ ;  /* 0x0000008a08087210 */ /* 0x000fe20007f7e0ff */
[----:B------:R-:W-:-:S02]  /*90030*/  IMAD.X R13, R13, 0x1, R3, P2 ;  /* 0x000000010d0d7824 */ /* 0x000fc400010e0603 */
[----:B------:R-:W-:Y:S04]  /*90040*/  STL [R1+0x2aa4], R11 ;  /* 0x002aa40b01007387 */ /* 0x000fe80000100800 */
[----:B------:R1:W-:Y:S01]  /*90050*/  LDGSTS.E [R56+0x3f80], desc[UR76][R58.64], P0 ;  /* 0x03f800003a387fae */ /* 0x0003e200081a104c */
[----:B------:R-:W-:-:S03]  /*90060*/  IADD3.X R9, PT, PT, R9, R3, RZ, P3, !PT ;  /* 0x0000000309097210 */ /* 0x000fc60001ffe4ff */
[----:B------:R1:W-:Y:S04]  /*90070*/  STL [R1+0x2aa0], R13 ;  /* 0x002aa00d01007387 */ /* 0x0003e80000100800 */
[----:B------:R-:W-:Y:S01]  /*90080*/  STL [R1+0x2aac], R8 ;  /* 0x002aac0801007387 */ /* 0x000fe20000100800 */
[----:B-1----:R-:W-:-:S03]  /*90090*/  IMAD.MOV.U32 R59, RZ, RZ, R13 ;  /* 0x000000ffff3b7224 */ /* 0x002fc600078e000d */
[----:B------:R-:W3:Y:S01]  /*900a0*/  LDL.LU R13, [R1+0x2c20] ;  /* 0x002c2000010d7983 */ /* 0x000ee20000300800 */
[----:B------:R-:W-:-:S03]  /*900b0*/  IMAD.MOV.U32 R58, RZ, RZ, R11 ;  /* 0x000000ffff3a7224 */ /* 0x000fc600078e000b */
[----:B------:R1:W-:Y:S01]  /*900c0*/  STL [R1+0x2aa8], R9 ;  /* 0x002aa80901007387 */ /* 0x0003e20000100800 */
[----:B------:R-:W-:-:S03]  /*900d0*/  IADD3 R6, P2, PT, R6, R138, RZ ;  /* 0x0000008a06067210 */ /* 0x000fc60007f5e0ff */
[----:B------:R-:W3:Y:S01]  /*900e0*/  LDL.LU R11, [R1+0x2c28] ;  /* 0x002c2800010b7983 */ /* 0x000ee20000300800 */
        /* <DEDUP_REMOVED lines=11> */
[----:B----4-:R-:W-:Y:S01]  /*901a0*/  IADD3.X R5, PT, PT, R5, R3, RZ, P3, !PT ;  /* 0x0000000305057210 */ /* 0x010fe20001ffe4ff */
[----:B------:R-:W-:-:S04]  /*901b0*/  IMAD.MOV.U32 R59, RZ, RZ, R7 ;  /* 0x000000ffff3b7224 */ /* 0x000fc800078e0007 */
[----:B------:R4:W-:Y:S04]  /*901c0*/  STL [R1+0x2b28], R5 ;  /* 0x002b280501007387 */ /* 0x0009e80000100800 */
[----:B-1----:R-:W2:Y:S04]  /*901d0*/  LDL.LU.64 R6, [R1+0x20b0] ;  /* 0x0020b00001067983 */ /* 0x002ea80000300a00 */
[----:B------:R1:W-:Y:S02]  /*901e0*/  LDGSTS.E [R56+0x4f00], desc[UR76][R58.64], P1 ;  /* 0x04f000003a387fae */ /* 0x0003e400089a104c */
[----:B-1----:R-:W-:Y:S01]  /*901f0*/  MOV R58, R4 ;  /* 0x00000004003a7202 */ /* 0x002fe20000000f00 */
[----:B------:R-:W-:-:S02]  /*90200*/  IMAD.MOV.U32 R59, RZ, RZ, R5 ;  /* 0x000000ffff3b7224 */ /* 0x000fc400078e0005 */
[----:B----4-:R-:W4:Y:S01]  /*90210*/  LDL.LU.64 R4, [R1+0x2038] ;  /* 0x0020380001047983 */ /* 0x010f220000300a00 */
[-C--:B---3--:R-:W-:Y:S02]  /*90220*/  IADD3 R16, P2, PT, R16, R138.reuse, RZ ;  /* 0x0000008a10107210 */ /* 0x088fe40007f5e0ff */
[----:B------:R-:W-:Y:S01]  /*90230*/  IADD3 R14, P3, PT, R14, R138, RZ ;  /* 0x0000008a0e0e7210 */ /* 0x000fe20007f7e0ff */
[----:B------:R-:W3:Y:S04]  /*90240*/  LDL.LU.64 R20, [R1+0x2030] ;  /* 0x0020300001147983 */ /* 0x000ee80000300a00 */
[----:B------:R-:W-:Y:S04]  /*90250*/  STL [R1+0x2ba4], R16 ;  /* 0x002ba41001007387 */ /* 0x000fe80000100800 */
[----:B------:R1:W-:Y:S01]  /*90260*/  LDGSTS.E [R56+0x4f80], desc[UR76][R58.64], P0 ;  /* 0x04f800003a387fae */ /* 0x0003e200081a104c */
[----:B------:R-:W-:-:S05]  /*90270*/  IMAD.X R17, R17, 0x1, R3, P2 ;  /* 0x0000000111117824 */ /* 0x000fca00010e0603 */
[----:B------:R1:W-:Y:S01]  /*90280*/  STL [R1+0x2ba0], R17 ;  /* 0x002ba01101007387 */ /* 0x0003e20000100800 */
[----:B------:R-:W-:-:S03]  /*90290*/  IADD3.X R15, PT, PT, R15, R3, RZ, P3, !PT ;  /* 0x000000030f0f7210 */ /* 0x000fc60001ffe4ff */
[----:B------:R-:W-:Y:S04]  /*902a0*/  STL [R1+0x2bac], R14 ;  /* 0x002bac0e01007387 */ /* 0x000fe80000100800 */
[----:B------:R-:W3:Y:S01]  /*902b0*/  LDL.LU.64 R18, [R1+0x1fb8] ;  /* 0x001fb80001127983 */ /* 0x000ee20000300a00 */
[----:B-1----:R-:W-:Y:S02]  /*902c0*/  IMAD.MOV.U32 R58, RZ, RZ, R16 ;  /* 0x000000ffff3a7224 */ /* 0x002fe400078e0010 */
[----:B------:R-:W-:Y:S01]  /*902d0*/  IMAD.MOV.U32 R59, RZ, RZ, R17 ;  /* 0x000000ffff3b7224 */ /* 0x000fe200078e0011 */
[----:B------:R1:W-:Y:S04]  /*902e0*/  STL [R1+0x2ba8], R15 ;  /* 0x002ba80f01007387 */ /* 0x0003e80000100800 */
[----:B------:R-:W3:Y:S04]  /*902f0*/  LDL.LU.64 R16, [R1+0x1fb0] ;  /* 0x001fb00001107983 */ /* 0x000ee80000300a00 */
[----:B------:R-:W3:Y:S01]  /*90300*/  LDL.LU.64 R26, [R1+0x1f38] ;  /* 0x001f3800011a7983 */ /* 0x000ee20000300a00 */
[----:B------:R-:W-:-:S03]  /*90310*/  IADD3 R12, P2, PT, R12, R138, RZ ;  /* 0x0000008a0c0c7210 */ /* 0x000fc60007f5e0ff */
[----:B------:R1:W-:Y:S01]  /*90320*/  LDGSTS.E [R56+0x5700], desc[UR76][R58.64], P1 ;  /* 0x057000003a387fae */ /* 0x0003e200089a104c */
[----:B------:R-:W-:Y:S02]  /*90330*/  IADD3 R10, P3, PT, R10, R138, RZ ;  /* 0x0000008a0a0a7210 */ /* 0x000fe40007f7e0ff */
[----:B-1----:R-:W-:Y:S01]  /*90340*/  MOV R58, R14 ;  /* 0x0000000e003a7202 */ /* 0x002fe20000000f00 */
[----:B------:R-:W-:Y:S02]  /*90350*/  IMAD.MOV.U32 R59, RZ, RZ, R15 ;  /* 0x000000ffff3b7224 */ /* 0x000fe400078e000f */
[----:B------:R-:W3:Y:S04]  /*90360*/  LDL.LU.64 R14, [R1+0x1f30] ;  /* 0x001f3000010e7983 */ /* 0x000ee80000300a00 */
        /* <DEDUP_REMOVED lines=8> */
[----:B------:R-:W3:Y:S04]  /*903f0*/  LDL.LU.64 R12, [R1+0x1eb8] ;  /* 0x001eb800010c7983 */ /* 0x000ee80000300a00 */
[----:B------:R1:W-:Y:S04]  /*90400*/  LDGSTS.E [R56+0x5f00], desc[UR76][R58.64], P1 ;  /* 0x05f000003a387fae */ /* 0x0003e800089a104c */
[----:B------:R1:W-:Y:S04]  /*90410*/  STL [R1+0x2c28], R11 ;  /* 0x002c280b01007387 */ /* 0x0003e80000100800 */
[----:B------:R-:W3:Y:S01]  /*90420*/  LDL.LU.64 R24, [R1+0x1eb0] ;  /* 0x001eb00001187983 */ /* 0x000ee20000300a00 */
[----:B-1----:R-:W-:Y:S01]  /*90430*/  MOV R58, R10 ;  /* 0x0000000a003a7202 */ /* 0x002fe20000000f00 */
[----:B------:R-:W-:-:S02]  /*90440*/  IMAD.MOV.U32 R59, RZ, RZ, R11 ;  /* 0x000000ffff3b7224 */ /* 0x000fc400078e000b */
[----:B------:R-:W3:Y:S04]  /*90450*/  LDL.LU.64 R10, [R1+0x1e38] ;  /* 0x001e3800010a7983 */ /* 0x000ee80000300a00 */
        /* <DEDUP_REMOVED lines=8> */
[----:B----4-:R-:W-:-:S05]  /*904e0*/  IADD3 R62, P2, PT, R4, R138, RZ ;  /* 0x0000008a043e7210 */ /* 0x010fca0007f5e0ff */
[----:B------:R-:W-:Y:S02]  /*904f0*/  IMAD.X R61, R5, 0x1, R3, P2 ;  /* 0x00000001053d7824 */ /* 0x000fe400010e0603 */
[----:B------:R-:W4:Y:S01]  /*90500*/  LDL.LU.64 R4, [R1+0x1d38] ;  /* 0x001d380001047983 */ /* 0x000f220000300a00 */
[----:B---3--:R-:W-:-:S05]  /*90510*/  IADD3 R64, P2, PT, R20, R138, RZ ;  /* 0x0000008a14407210 */ /* 0x008fca0007f5e0ff */
[----:B------:R-:W-:Y:S02]  /*90520*/  IMAD.X R63, R21, 0x1, R3, P2 ;  /* 0x00000001153f7824 */ /* 0x000fe400010e0603 */
[----:B------:R-:W3:Y:S01]  /*90530*/  LDL.LU.64 R20, [R1+0x1d30] ;  /* 0x001d300001147983 */ /* 0x000ee20000300a00 */
[----:B------:R-:W-:-:S04]  /*90540*/  IADD3 R66, P2, PT, R18, R138, RZ ;  /* 0x0000008a12427210 */ /* 0x000fc80007f5e0ff */
[----:B------:R-:W-:Y:S02]  /*90550*/  IADD3.X R65, PT, PT, R19, R3, RZ, P2, !PT ;  /* 0x0000000313417210 */ /* 0x000fe400017fe4ff */
[----:B------:R-:W3:Y:S01]  /*90560*/  LDL.LU.64 R18, [R1+0x1cb8] ;  /* 0x001cb80001127983 */ /* 0x000ee20000300a00 */
[----:B------:R-:W-:-:S05]  /*90570*/  IADD3 R68, P2, PT, R16, R138, RZ ;  /* 0x0000008a10447210 */ /* 0x000fca0007f5e0ff */
[--C-:B------:R-:W-:Y:S01]  /*90580*/  IMAD.X R67, R17, 0x1, R3.reuse, P2 ;  /* 0x0000000111437824 */ /* 0x100fe200010e0603 */
[-C--:B------:R-:W-:Y:S01]  /*90590*/  IADD3 R70, P2, PT, R26, R138.reuse, RZ ;  /* 0x0000008a1a467210 */ /* 0x080fe20007f5e0ff */
[----:B------:R-:W3:Y:S04]  /*905a0*/  LDL.LU.64 R16, [R1+0x1cb0] ;  /* 0x001cb00001107983 */ /* 0x000ee80000300a00 */
[----:B------:R-:W-:Y:S01]  /*905b0*/  IMAD.X R69, R27, 0x1, R3, P2 ;  /* 0x000000011b457824 */ /* 0x000fe200010e0603 */
[----:B------:R-:W-:-:S04]  /*905c0*/  IADD3 R72, P2, PT, R14, R138, RZ ;  /* 0x0000008a0e487210 */ /* 0x000fc80007f5e0ff */
[----:B------:R-:W-:Y:S02]  /*905d0*/  IADD3.X R71, PT, PT, R15, R3, RZ, P2, !PT ;  /* 0x000000030f477210 */ /* 0x000fe400017fe4ff */
[----:B------:R-:W3:Y:S01]  /*905e0*/  LDL.LU.64 R14, [R1+0x1c38] ;  /* 0x001c3800010e7983 */ /* 0x000ee20000300a00 */
[----:B------:R-:W-:-:S05]  /*905f0*/  IADD3 R74, P2, PT, R12, R138, RZ ;  /* 0x0000008a0c4a7210 */ /* 0x000fca0007f5e0ff */
[----:B------:R-:W-:Y:S02]  /*90600*/  IMAD.X R73, R13, 0x1, R3, P2 ;  /* 0x000000010d497824 */ /* 0x000fe400010e0603 */
[----:B------:R-:W3:Y:S01]  /*90610*/  LDL.LU.64 R12, [R1+0x1c30] ;  /* 0x001c3000010c7983 */ /* 0x000ee20000300a00 */
[----:B------:R-:W-:-:S05]  /*90620*/  IADD3 R76, P2, PT, R24, R138, RZ ;  /* 0x0000008a184c7210 */ /* 0x000fca0007f5e0ff */
[----:B------:R-:W-:Y:S01]  /*90630*/  IMAD.X R75, R25, 0x1, R3, P2 ;  /* 0x00000001194b7824 */ /* 0x000fe200010e0603 */
[----:B------:R-:W-:-:S04]  /*90640*/  IADD3 R78, P2, PT, R10, R138, RZ ;  /* 0x0000008a0a4e7210 */ /* 0x000fc80007f5e0ff */
[----:B------:R-:W-:Y:S02]  /*90650*/  IADD3.X R77, PT, PT, R11, R3, RZ, P2, !PT ;  /* 0x000000030b4d7210 */ /* 0x000fe400017fe4ff */
[----:B------:R-:W3:Y:S01]  /*90660*/  LDL.LU.64 R10, [R1+0x1bb8] ;  /* 0x001bb800010a7983 */ /* 0x000ee20000300a00 */
        /* <DEDUP_REMOVED lines=27> */
[----:B------:R-:W-:-:S05]  /*90820*/  IADD3 R94, P2, PT, R14, R138, RZ ;  /* 0x0000008a0e5e7210 */ /* 0x000fca0007f5e0ff */
[----:B------:R-:W-:Y:S02]  /*90830*/  IMAD.X R93, R15, 0x1, R3, P2 ;  /* 0x000000010f5d7824 */ /* 0x000fe400010e0603 */
[----:B------:R-:W3:Y:S01]  /*90840*/  LDL.LU.64 R14, [R1+0x1760] ;  /* 0x00176000010e7983 */ /* 0x000ee20000300a00 */
[----:B------:R-:W-:-:S04]  /*90850*/  IADD3 R96, P2, PT, R12, R138, RZ ;  /* 0x0000008a0c607210 */ /* 0x000fc80007f5e0ff */
[----:B------:R-:W-:Y:S02]  /*90860*/  IADD3.X R95, PT, PT, R13, R3, RZ, P2, !PT ;  /* 0x000000030d5f7210 */ /* 0x000fe400017fe4ff */
[----:B------:R-:W3:Y:S01]  /*90870*/  LDL.LU.64 R12, [R1+0x1758] ;  /* 0x00175800010c7983 */ /* 0x000ee20000300a00 */
[----:B------:R-:W-:-:S05]  /*90880*/  IADD3 R98, P2, PT, R10, R138, RZ ;  /* 0x0000008a0a627210 */ /* 0x000fca0007f5e0ff */
[----:B------:R-:W-:Y:S02]  /*90890*/  IMAD.X R97, R11, 0x1, R3, P2 ;  /* 0x000000010b617824 */ /* 0x000fe400010e0603 */
[----:B------:R-:W3:Y:S01]  /*908a0*/  LDL.LU.64 R10, [R1+0x1750] ;  /* 0x00175000010a7983 */ /* 0x000ee20000300a00 */
[----:B--2---:R-:W-:-:S05]  /*908b0*/  IADD3 R100, P2, PT, R8, R138, RZ ;  /* 0x0000008a08647210 */ /* 0x004fca0007f5e0ff */
        /* <DEDUP_REMOVED lines=36> */
[----:B------:R-:W-:Y:S01]  /*90b00*/  IADD3 R130, P2, PT, R10, R138, RZ ;  /* 0x0000008a0a827210 */ /* 0x000fe20007f5e0ff */
[----:B------:R-:W-:Y:S01]  /*90b10*/  IMAD.MOV.U32 R30, RZ, RZ, R62 ;  /* 0x000000ffff1e7224 */ /* 0x000fe200078e003e */
[----:B------:R-:W-:Y:S01]  /*90b20*/  MOV R28, R64 ;  /* 0x00000040001c7202 */ /* 0x000fe20000000f00 */
[----:B------:R-:W-:Y:S01]  /*90b30*/  IMAD.MOV.U32 R31, RZ, RZ, R61 ;  /* 0x000000ffff1f7224 */ /* 0x000fe200078e003d */
[----:B------:R-:W-:Y:S01]  /*90b40*/  MOV R27, R65 ;  /* 0x00000041001b7202 */ /* 0x000fe20000000f00 */
[----:B------:R-:W-:-:S02]  /*90b50*/  IMAD.X R129, R11, 0x1, R3, P2 ;  /* 0x000000010b817824 */ /* 0x000fc400010e0603 */
        /* <DEDUP_REMOVED lines=22> */
[----:B------:R-:W-:-:S02]  /*90cc0*/  IMAD.MOV.U32 R13, RZ, RZ, R79 ;  /* 0x000000ffff0d7224 */ /* 0x000fc400078e004f */
[----:B------:R-:W-:Y:S01]  /*90cd0*/  IMAD.MOV.U32 R11, RZ, RZ, R81 ;  /* 0x000000ffff0b7224 */ /* 0x000fe200078e0051 */
[----:B------:R1:W-:Y:S04]  /*90ce0*/  STL.64 [R1+0x1f38], R22 ;  /* 0x001f381601007387 */ /* 0x0003e80000100a00 */
[----:B------:R1:W-:Y:S04]  /*90cf0*/  STL.64 [R1+0x1f30], R20 ;  /* 0x001f301401007387 */ /* 0x0003e80000100a00 */
[----:B------:R1:W-:Y:S04]  /*90d00*/  STL.64 [R1+0x1eb8], R18 ;  /* 0x001eb81201007387 */ /* 0x0003e80000100a00 */
[----:B------:R1:W-:Y:S04]  /*90d10*/  STL.64 [R1+0x1eb0], R16 ;  /* 0x001eb01001007387 */ /* 0x0003e80000100a00 */
[----:B------:R1:W-:Y:S01]  /*90d20*/  STL.64 [R1+0x1e38], R14 ;  /* 0x001e380e01007387 */ /* 0x0003e20000100a00 */
[----:B------:R-:W-:-:S03]  /*90d30*/  IMAD.MOV.U32 R82, RZ, RZ, R96 ;  /* 0x000000ffff527224 */ /* 0x000fc600078e0060 */
[----:B------:R1:W-:Y:S01]  /*90d40*/  STL.64 [R1+0x1e30], R12 ;  /* 0x001e300c01007387 */ /* 0x0003e20000100a00 */
[----:B------:R-:W-:-:S03]  /*90d50*/  MOV R80, R98 ;  /* 0x0000006200507202 */ /* 0x000fc60000000f00 */
[----:B------:R1:W-:Y:S01]  /*90d60*/  STL.64 [R1+0x1db8], R10 ;  /* 0x001db80a01007387 */ /* 0x0003e20000100a00 */
[----:B------:R-:W-:Y:S01]  /*90d70*/  IMAD.MOV.U32 R81, RZ, RZ, R97 ;  /* 0x000000ffff517224 */ /* 0x000fe200078e0061 */
[----:B------:R-:W-:Y:S01]  /*90d80*/  MOV R79, R99 ;  /* 0x00000063004f7202 */ /* 0x000fe20000000f00 */
        /* <DEDUP_REMOVED lines=10> */
[----:B------:R-:W-:-:S02]  /*90e30*/  IMAD.MOV.U32 R70, RZ, RZ, R108 ;  /* 0x000000ffff467224 */ /* 0x000fc400078e006c */
[----:B------:R-:W-:Y:S02]  /*90e40*/  IMAD.MOV.U32 R239, RZ, RZ, R121 ;  /* 0x000000ffffef7224 */ /* 0x000fe400078e0079 */
[----:B------:R-:W-:Y:S01]  /*90e50*/  IMAD.MOV.U32 R236, RZ, RZ, R124 ;  /* 0x000000ffffec7224 */ /* 0x000fe200078e007c */
[----:B------:R-:W-:Y:S01]  /*90e60*/  MOV R196, R128 ;  /* 0x0000008000c47202 */ /* 0x000fe20000000f00 */
[----:B------:R-:W-:Y:S01]  /*90e70*/  IMAD.MOV.U32 R71, RZ, RZ, R107 ;  /* 0x000000ffff477224 */ /* 0x000fe200078e006b */
[----:B------:R-:W-:Y:S01]  /*90e80*/  MOV R67, R111 ;  /* 0x0000006f00437202 */ /* 0x000fe20000000f00 */
[----:B------:R-:W-:Y:S01]  /*90e90*/  IMAD.MOV.U32 R69, RZ, RZ, R109 ;  /* 0x000000ffff457224 */ /* 0x000fe200078e006d */
[----:B------:R1:W-:Y:S01]  /*90ea0*/  LDGSTS.E [R56+0x6700], desc[UR76][R34.64], P1 ;  /* 0x0670000022387fae */ /* 0x0003e200089a104c */
        /* <DEDUP_REMOVED lines=8> */
[----:B------:R-:W-:Y:S02]  /*90f30*/  IMAD.MOV.U32 R59, RZ, RZ, R119 ;  /* 0x000000ffff3b7224 */ /* 0x000fe400078e0077 */
[----:B------:R-:W-:-:S02]  /*90f40*/  IMAD.MOV.U32 R198, RZ, RZ, R126 ;  /* 0x000000ffffc67224 */ /* 0x000fc400078e007e */
[----:B------:R-:W-:Y:S01]  /*90f50*/  IMAD.MOV.U32 R199, RZ, RZ, R125 ;  /* 0x000000ffffc77224 */ /* 0x000fe200078e007d */
[----:B------:R-:W-:Y:S01]  /*90f60*/  MOV R143, R129 ;  /* 0x00000081008f7202 */ /* 0x000fe20000000f00 */
[----:B------:R-:W-:Y:S01]  /*90f70*/  IMAD.MOV.U32 R197, RZ, RZ, R127 ;  /* 0x000000ffffc57224 */ /* 0x000fe200078e007f */
[----:B------:R1:W-:Y:S01]  /*90f80*/  LDGSTS.E [R56+0x6780], desc[UR76][R32.64], P0 ;  /* 0x0678000020387fae */ /* 0x0003e200081a104c */
[----:B------:R-:W-:-:S03]  /*90f90*/  IMAD.MOV.U32 R142, RZ, RZ, R130 ;  /* 0x000000ffff8e7224 */ /* 0x000fc600078e0082 */
        /* <DEDUP_REMOVED lines=11> */
[----:B--2---:R-:W-:-:S04]  /*91050*/  IADD3 R132, P2, PT, R8, R138, RZ ;  /* 0x0000008a08847210 */ /* 0x004fc80007f5e0ff */
[----:B------:R-:W-:Y:S02]  /*91060*/  IADD3.X R131, PT, PT, R9, R3, RZ, P2, !PT ;  /* 0x0000000309837210 */ /* 0x000fe400017fe4ff */
[----:B------:R-:W-:-:S05]  /*91070*/  IADD3 R134, P2, PT, R6, R138, RZ ;  /* 0x0000008a06867210 */ /* 0x000fca0007f5e0ff */
[----:B------:R-:W-:Y:S01]  /*91080*/  IMAD.X R133, R7, 0x1, R3, P2 ;  /* 0x0000000107857824 */ /* 0x000fe200010e0603 */
[----:B------:R-:W-:Y:S01]  /*91090*/  MOV R9, R83 ;  /* 0x0000005300097202 */ /* 0x000fe20000000f00 */
[----:B------:R-:W-:Y:S02]  /*910a0*/  IMAD.MOV.U32 R8, RZ, RZ, R84 ;  /* 0x000000ffff087224 */ /* 0x000fe400078e0054 */
[----:B------:R-:W-:Y:S02]  /*910b0*/  IMAD.MOV.U32 R6, RZ, RZ, R86 ;  /* 0x000000ffff067224 */ /* 0x000fe400078e0056 */
[----:B------:R-:W-:Y:S01]  /*910c0*/  IMAD.MOV.U32 R7, RZ, RZ, R85 ;  /* 0x000000ffff077224 */ /* 0x000fe200078e0055 */
[----:B----4-:R-:W-:Y:S01]  /*910d0*/  IADD3 R136, P2, PT, R4, R138, RZ ;  /* 0x0000008a04887210 */ /* 0x010fe20007f5e0ff */
[----:B------:R-:W-:Y:S01]  /*910e0*/  IMAD.MOV.U32 R84, RZ, RZ, R94 ;  /* 0x000000ffff547224 */ /* 0x000fe200078e005e */
[----:B------:R-:W-:Y:S01]  /*910f0*/  MOV R4, R88 ;  /* 0x0000005800047202 */ /* 0x000fe20000000f00 */
[----:B------:R-:W-:Y:S01]  /*91100*/  IMAD.MOV.U32 R88, RZ, RZ, R90 ;  /* 0x000000ffff587224 */ /* 0x000fe200078e005a */
[----:B------:R2:W-:Y:S01]  /*91110*/  LDGSTS.E [R56+0x9780], desc[UR76][R8.64], P0 ;  /* 0x0978000008387fae */ /* 0x0005e200081a104c */
[----:B------:R-:W-:-:S02]  /*91120*/  IMAD.X R135, R5, 0x1, R3, P2 ;  /* 0x0000000105877824 */ /* 0x000fc400010e0603 */
[----:B------:R-:W-:Y:S01]  /*91130*/  IMAD.MOV.U32 R5, RZ, RZ, R87 ;  /* 0x000000ffff057224 */ /* 0x000fe200078e0057 */
[----:B------:R-:W-:Y:S01]  /*91140*/  MOV R86, R92 ;  /* 0x0000005c00567202 */ /* 0x000fe20000000f00 */
[----:B------:R-:W-:Y:S01]  /*91150*/  IMAD.MOV.U32 R87, RZ, RZ, R91 ;  /* 0x000000ffff577224 */ /* 0x000fe200078e005b */
[----:B------:R4:W-:Y:S01]  /*91160*/  STL.64 [R1+0x1db0], R8 ;  /* 0x001db00801007387 */ /* 0x0009e20000100a00 */
[----:B------:R-:W-:Y:S01]  /*91170*/  MOV R85, R93 ;  /* 0x0000005d00557202 */ /* 0x000fe20000000f00 */
[----:B------:R-:W-:Y:S02]  /*91180*/  IMAD.MOV.U32 R83, RZ, RZ, R95 ;  /* 0x000000ffff537224 */ /* 0x000fe400078e005f */
[----:B------:R1:W-:Y:S04]  /*91190*/  STL.64 [R1+0x1d38], R6 ;  /* 0x001d380601007387 */ /* 0x0003e80000100a00 */
        /* <DEDUP_REMOVED lines=22> */
[----:B------:R2:W-:Y:S01]  /*91300*/  STL.64 [R1+0x1740], R236 ;  /* 0x001740ec01007387 */ /* 0x0005e20000100a00 */
[----:B------:R-:W-:-:S03]  /*91310*/  IMAD.MOV.U32 R137, RZ, RZ, R135 ;  /* 0x000000ffff897224 */ /* 0x000fc600078e0087 */
[----:B------:R2:W-:Y:S04]  /*91320*/  STL.64 [R1+0x1760], R198 ;  /* 0x001760c601007387 */ /* 0x0005e80000100a00 */
[----:B------:R2:W-:Y:S04]  /*91330*/  STL.64 [R1+0x1758], R196 ;  /* 0x001758c401007387 */ /* 0x0005e80000100a00 */
[----:B------:R2:W-:Y:S04]  /*91340*/  STL.64 [R1+0x1750], R142 ;  /* 0x0017508e01007387 */ /* 0x0005e80000100a00 */
[----:B-1----:R2:W5:Y:S04]  /*91350*/  LDL.LU.64 R34, [R1+0x3608] ;  /* 0x0036080001227983 */ /* 0x0025680000300a00 */
[----:B------:R2:W-:Y:S04]  /*91360*/  STL.64 [R1+0x1748], R140 ;  /* 0x0017488c01007387 */ /* 0x0005e80000100a00 */
[----:B---3--:R2:W5:Y:S04]  /*91370*/  LDL.LU.64 R32, [R1+0x3600] ;  /* 0x0036000001207983 */ /* 0x0085680000300a00 */
[----:B------:R2:W-:Y:S04]  /*91380*/  STL.64 [R1+0x1738], R138 ;  /* 0x0017388a01007387 */ /* 0x0005e80000100a00 */
[----:B------:R2:W5:Y:S04]  /*91390*/  LDL.LU.64 R30, [R1+0x35f8] ;  /* 0x0035f800011e7983 */ /* 0x0005680000300a00 */
[----:B------:R2:W-:Y:S04]  /*913a0*/  STL.64 [R1+0x1730], R136 ;  /* 0x0017308801007387 */ /* 0x0005e80000100a00 */
[----:B------:R2:W5:Y:S04]  /*913b0*/  LDL.LU.64 R28, [R1+0x35f0] ;  /* 0x0035f000011c7983 */ /* 0x0005680000300a00 */
        /* <DEDUP_REMOVED lines=9> */
[----:B----4-:R2:W5:Y:S04]  /*91450*/  LDL.LU.64 R8, [R1+0x35a0] ;  /* 0x0035a00001087983 */ /* 0x0105680000300a00 */
[----:B------:R2:W-:Y:S04]  /*91460*/  LDGSTS.E [R56+0x9f00], desc[UR76][R6.64], P1 ;  /* 0x09f0000006387fae */ /* 0x0005e800089a104c */
[----:B------:R2:W-:Y:S04]  /*91470*/  LDGSTS.E [R56+0x9f80], desc[UR76][R4.64], P0 ;  /* 0x09f8000004387fae */ /* 0x0005e800081a104c */
[----:B------:R2:W-:Y:S04]  /*91480*/  LDGSTS.E [R56+0xa700], desc[UR76][R88.64], P1 ;  /* 0x0a70000058387fae */ /* 0x0005e800089a104c */
[----:B------:R2:W5:Y:S04]  /*91490*/  LDL.LU.64 R6, [R1+0x3598] ;  /* 0x0035980001067983 */ /* 0x0005680000300a00 */
[----:B------:R2:W5:Y:S04]  /*914a0*/  LDL.LU.64 R4, [R1+0x3590] ;  /* 0x0035900001047983 */ /* 0x0005680000300a00 */
        /* <DEDUP_REMOVED lines=23> */
[----:B------:R-:W0:Y:S01]  /*91620*/  LDGDEPBAR ;  /* 0x00000000000079af */ /* 0x000e220000000000 */
[----:B------:R-:W-:-:S04]  /*91630*/  UIADD3 UR5, UPT, UPT, UR5, 0x1, URZ ;  /* 0x0000000105057890 */ /* 0x000fc8000fffe0ff */
[----:B------:R-:W-:-:S09]  /*91640*/  UISETP.NE.U32.AND UP0, UPT, UR5, UR4, UPT ;  /* 0x000000040500728c */ /* 0x000fd2000bf05070 */
[----:B--2---:R-:W-:Y:S05]  /*91650*/  BRA.U UP0, `(.L_x_1) ;  /* 0xfffffa7d00f07547 */ /* 0x004fea000b83ffff */
.L_x_0:
[----:B------:R-:W-:Y:S01]  /*91660*/  MOV.SPILL R64, UR77 ;  /* 0x0000004d00407c02 */ /* 0x000fe20009000f00 */
[----:B------:R-:W2:Y:S01]  /*91670*/  LDL R65, [R1+0x12dc] ;  /* 0x0012dc0001417983 */ /* 0x000ea20000100800 */
[----:B------:R-:W2:Y:S01]  /*91680*/  LDCU UR32, c[0x0][0x3b4] ;  /* 0x00007680ff2077ac */ /* 0x000ea20008000800 */
[----:B------:R-:W-:Y:S01]  /*91690*/  MOV.SPILL R0, UR76 ;  /* 0x0000004c00007c02 */ /* 0x000fe20009000f00 */
[----:B------:R-:W1:Y:S01]  /*916a0*/  LDC R66, c[0x0][0x3b4] ;  /* 0x0000ed00ff427b82 */ /* 0x000e620000000800 */
[----:B------:R4:W-:Y:S01]  /*916b0*/  STL [R1+0x9f8], R64 ;  /* 0x0009f84001007387 */ /* 0x0009e20000100800 */
[----:B------:R-:W3:Y:S01]  /*916c0*/  LDCU UR60, c[0x0][0x3b4] ;  /* 0x00007680ff3c77ac */ /* 0x000ee20008000800 */
[----:B------:R-:W1:Y:S01]  /*916d0*/  LDCU.64 UR12, c[0x0][0x390] ;  /* 0x00007200ff0c77ac */ /* 0x000e620008000a00 */
[----:B------:R-:W1:Y:S01]  /*916e0*/  LDCU.64 UR4, c[0x0][0x390] ;  /* 0x00007200ff0477ac */ /* 0x000e620008000a00 */
[----:B----4-:R-:W3:Y:S01]  /*916f0*/  LDL R64, [R1+0x1720] ;  /* 0x0017200001407983 */ /* 0x010ee20000100800 */
[----:B------:R-:W4:Y:S03]  /*91700*/  LDCU.64 UR64, c[0x0][0x398] ;  /* 0x00007300ff4077ac */ /* 0x000f260008000a00 */
[----:B------:R4:W-:Y:S01]  /*91710*/  STL [R1+0x9f4], R0 ;  /* 0x0009f40001007387 */ /* 0x0009e20000100800 */
[----:B------:R-:W1:Y:S03]  /*91720*/  LDCU.64 UR8, c[0x0][0x390] ;  /* 0x00007200ff0877ac */ /* 0x000e660008000a00 */
[----:B------:R-:W3:Y:S01]  /*91730*/  LDL R92, [R1+0x12d4] ;  /* 0x0012d400015c7983 */ /* 0x000ee20000100800 */
[----:B------:R-:W1:Y:S03]  /*91740*/  LDCU.64 UR6, c[0x0][0x390] ;  /* 0x00007200ff0677ac */ /* 0x000e660008000a00 */
[----:B------:R-:W3:Y:S01]  /*91750*/  LDL R91, [R1+0x1728] ;  /* 0x00172800015b7983 */ /* 0x000ee20000100800 */
[----:B------:R-:W1:Y:S01]  /*91760*/  LDCU UR53, c[0x0][0x398] ;  /* 0x00007300ff3577ac */ /* 0x000e620008000800 */
[----:B------:R-:W1:Y:S01]  /*91770*/  S2R R82, SR_TID.X ;  /* 0x0000000000527919 */ /* 0x000e620000002100 */
[----:B----4-:R-:W4:Y:S01]  /*91780*/  LDC R0, c[0x0][0x3b4] ;  /* 0x0000ed00ff007b82 */ /* 0x010f220000000800 */
[----:B------:R-:W-:Y:S01]  /*91790*/  LOP3.LUT R56, R56, 0xffff7fff, RZ, 0xc0, !PT ;  /* 0xffff7fff38387812 */ /* 0x000fe200078ec0ff */
[----:B------:R-:W1:Y:S01]  /*917a0*/  LDCU UR16, c[0x0][0x398] ;  /* 0x00007300ff1077ac */ /* 0x000e620008000800 */
[----:B------:R-:W1:Y:S01]  /*917b0*/  LDCU UR17, c[0x0][0x398] ;  /* 0x00007300ff1177ac */ /* 0x000e620008000800 */
[----:B------:R-:W-:Y:S01]  /*917c0*/  LOP3.LUT R3, R3, 0xfffffdff, RZ, 0xc0, !PT ;  /* 0xfffffdff03037812 */ /* 0x000fe200078ec0ff */
[----:B------:R-:W-:-:S04]  /*917d0*/  DEPBAR.LE SB0, 0x0 ;  /* 0x000080000000791a */ /* 0x000fc80000000000 */
[----:B------:R-:W1:Y:S01]  /*917e0*/  LDCU UR59, c[0x0][0x398] ;  /* 0x00007300ff3b77ac */ /* 0x000e620008000800 */
        /* <DEDUP_REMOVED lines=52> */
[----:B--2---:R-:W-:-:S02]  /*91b30*/  IMAD R65, R65, UR32, RZ ;  /* 0x0000002041417c24 */ /* 0x004fc4000f8e02ff */
[----:B---3--:R-:W-:-:S03]  /*91b40*/  IMAD R64, R64, UR60, RZ ;  /* 0x0000003c40407c24 */ /* 0x008fc6000f8e02ff */
[C---:B-1----:R-:W-:Y:S01]  /*91b50*/  LEA R70, P0, R65.reuse, UR12, 0x2 ;  /* 0x0000000c41467c11 */ /* 0x042fe2000f8010ff */
[----:B------:R-:W-:Y:S01]  /*91b60*/  UMOV UR62, UR64 ;  /* 0x00000040003e7c82 */ /* 0x000fe20008000000 */
[----:B------:R-:W-:Y:S01]  /*91b70*/  UMOV UR76, UR65 ;  /* 0x00000041004c7c82 */ /* 0x000fe20008000000 */
[----:B------:R-:W1:Y:S01]  /*91b80*/  LDCU.64 UR64, c[0x0][0x398] ;  /* 0x00007300ff4077ac */ /* 0x000e620008000a00 */
[C---:B------:R-:W-:Y:S02]  /*91b90*/  LEA R68, P1, R64.reuse, UR4, 0x2 ;  /* 0x0000000440447c11 */ /* 0x040fe4000f8210ff */
[----:B------:R-:W-:Y:S01]  /*91ba0*/  LEA.HI.X.SX32 R71, R65, UR13, 0x2, P0 ;  /* 0x0000000d41477c11 */ /* 0x000fe200080f16ff */
[----:B------:R2:W-:Y:S01]  /*91bb0*/  STL [R1+0x3590], R70 ;  /* 0x0035904601007387 */ /* 0x0005e20000100800 */
[----:B------:R-:W-:Y:S01]  /*91bc0*/  LEA.HI.X.SX32 R69, R64, UR5, 0x2, P1 ;  /* 0x0000000540457c11 */ /* 0x000fe200088f16ff */
[----:B------:R-:W3:Y:S01]  /*91bd0*/  LDCU.64 UR32, c[0x0][0x398] ;  /* 0x00007300ff2077ac */ /* 0x000ee20008000a00 */
[----:B----4-:R-:W-:-:S02]  /*91be0*/  LEA R0, R0, R65, 0x6 ;  /* 0x0000004100007211 */ /* 0x010fc400078e30ff */
[----:B------:R-:W-:Y:S01]  /*91bf0*/  LOP3.LUT R82, R82, 0x1f, RZ, 0xc0, !PT ;  /* 0x0000001f52527812 */ /* 0x000fe200078ec0ff */
[----:B------:R-:W4:Y:S01]  /*91c00*/  LDCU.64 UR4, c[0x0][0x398] ;  /* 0x00007300ff0477ac */ /* 0x000f220008000a00 */
[----:B--2---:R-:W2:Y:S04]  /*91c10*/  LDL R70, [R1+0x1720] ;  /* 0x0017200001467983 */ /* 0x004ea80000100800 */
[----:B------:R1:W-:Y:S04]  /*91c20*/  STL [R1+0x358c], R71 ;  /* 0x00358c4701007387 */ /* 0x0003e80000100800 */
[----:B-1----:R-:W4:Y:S04]  /*91c30*/  LDL R71, [R1+0x12dc] ;  /* 0x0012dc0001477983 */ /* 0x002f280000100800 */
[----:B------:R-:W-:Y:S04]  /*91c40*/  STL [R1+0x3598], R68 ;  /* 0x0035984401007387 */ /* 0x000fe80000100800 */
[----:B------:R1:W-:Y:S04]  /*91c50*/  STL [R1+0x3594], R69 ;  /* 0x0035944501007387 */ /* 0x0003e80000100800 */
[----:B-1----:R-:W4:Y:S01]  /*91c60*/  LDL R69, [R1+0x1724] ;  /* 0x0017240001457983 */ /* 0x002f220000100800 */
[----:B------:R-:W-:Y:S01]  /*91c70*/  UMOV UR61, UR64 ;  /* 0x00000040003d7c82 */ /* 0x000fe20008000000 */
[----:B------:R-:W-:Y:S01]  /*91c80*/  UMOV UR12, UR65 ;  /* 0x00000041000c7c82 */ /* 0x000fe20008000000 */
[----:B------:R-:W1:Y:S01]  /*91c90*/  LDCU.64 UR64, c[0x0][0x398] ;  /* 0x00007300ff4077ac */ /* 0x000e620008000a00 */
[----:B------:R-:W-:Y:S01]  /*91ca0*/  IMAD R65, R66, 0x20, R0 ;  /* 0x0000002042417824 */ /* 0x000fe200078e0200 */
[----:B------:R-:W-:-:S04]  /*91cb0*/  LEA R66, P0, R0, UR8, 0x2 ;  /* 0x0000000800427c11 */ /* 0x000fc8000f8010ff */
[----:B------:R-:W-:Y:S02]  /*91cc0*/  LEA.HI.X.SX32 R67, R0, UR9, 0x2, P0 ;  /* 0x0000000900437c11 */ /* 0x000fe400080f16ff */
[C---:B------:R-:W-:Y:S02]  /*91cd0*/  LEA R64, P1, R65.reuse, UR6, 0x2 ;  /* 0x0000000641407c11 */ /* 0x040fe4000f8210ff */
[----:B------:R-:W-:Y:S01]  /*91ce0*/  LEA R0, R82, UR38, 0x4 ;  /* 0x0000002652007c11 */ /* 0x000fe2000f8e20ff */
[----:B-1----:R-:W-:Y:S01]  /*91cf0*/  UMOV UR60, UR64 ;  /* 0x00000040003c7c82 */ /* 0x002fe20008000000 */
[----:B------:R-:W-:Y:S01]  /*91d00*/  IADD3 R82, PT, PT, R92, 0x3, RZ ;  /* 0x000000035c527810 */ /* 0x000fe20007ffe0ff */
[----:B------:R-:W-:Y:S01]  /*91d10*/  UMOV UR13, UR65 ;  /* 0x00000041000d7c82 */ /* 0x000fe20008000000 */
[----:B------:R-:W1:Y:S01]  /*91d20*/  LDCU.64 UR64, c[0x0][0x398] ;  /* 0x00007300ff4077ac */ /* 0x000e620008000a00 */
[----:B------:R-:W-:Y:S02]  /*91d30*/  LEA.HI.X.SX32 R65, R65, UR7, 0x2, P1 ;  /* 0x0000000741417c11 */ /* 0x000fe400088f16ff */
[----:B---3--:R-:W-:-:S02]  /*91d40*/  ISETP.GE.AND P1, PT, R82, UR33, PT ;  /* 0x0000002152007c0c */ /* 0x008fc4000bf26270 */
[----:B------:R-:W-:Y:S01]  /*91d50*/  LOP3.LUT R2, R2, 0xffefffff, RZ, 0xc0, !PT ;  /* 0xffefffff02027812 */ /* 0x000fe200078ec0ff */
[----:B------:R-:W-:Y:S01]  /*91d60*/  STL [R1+0x35a0], R66 ;  /* 0x0035a04201007387 */ /* 0x000fe20000100800 */
[----:B------:R-:W-:Y:S01]  /*91d70*/  ISETP.LT.AND P2, PT, R91, UR61, !P1 ;  /* 0x0000003d5b007c0c */ /* 0x000fe2000cf41270 */
[----:B------:R-:W3:Y:S01]  /*91d80*/  LDCU UR38, c[0x0][0x398] ;  /* 0x00007300ff2677ac */ /* 0x000ee20008000800 */
[----:B-1----:R-:W-:Y:S01]  /*91d90*/  UMOV UR9, UR64 ;  /* 0x0000004000097c82 */ /* 0x002fe20008000000 */
[----:B------:R-:W-:-:S10]  /*91da0*/  UMOV UR8, UR65 ;  /* 0x0000004100087c82 */ /* 0x000fd40008000000 */
[----:B------:R-:W-:Y:S01]  /*91db0*/  @P2 LOP3.LUT R56, R56, 0x8000, RZ, 0xfc, !PT ;  /* 0x0000800038382812 */ /* 0x000fe200078efcff */
[----:B------:R-:W1:Y:S03]  /*91dc0*/  LDCU.64 UR64, c[0x0][0x398] ;  /* 0x00007300ff4077ac */ /* 0x000e660008000a00 */
[----:B------:R-:W-:Y:S01]  /*91dd0*/  LOP3.LUT R56, R56, 0xffffdfff, RZ, 0xc0, !PT ;  /* 0xffffdfff38387812 */ /* 0x000fe200078ec0ff */
[----:B------:R-:W-:Y:S01]  /*91de0*/  VIADD R82, R92, 0x81 ;  /* 0x000000815c527836 */ /* 0x000fe20000000000 */
[----:B------:R1:W-:Y:S01]  /*91df0*/  STL [R1+0x359c], R67 ;  /* 0x00359c4301007387 */ /* 0x0003e20000100800 */
[----:B------:R-:W-:Y:S01]  /*91e00*/  LOP3.LUT R81, R81, 0x7fffffff, RZ, 0xc0, !PT ;  /* 0x7fffffff51517812 */ /* 0x000fe200078ec0ff */
[----:B------:R-:W2:Y:S01]  /*91e10*/  LDCU UR61, c[0x0][0x398] ;  /* 0x00007300ff3d77ac */ /* 0x000ea20008000800 */
[----:B------:R-:W-:Y:S02]  /*91e20*/  LOP3.LUT R80, R80, 0x7fffffff, RZ, 0xc0, !PT ;  /* 0x7fffffff50507812 */ /* 0x000fe400078ec0ff */
[----:B------:R-:W-:Y:S01]  /*91e30*/  LOP3.LUT R79, R79, 0x7fffffff, RZ, 0xc0, !PT ;  /* 0x7fffffff4f4f7812 */ /* 0x000fe200078ec0ff */
[----:B------:R-:W2:Y:S01]  /*91e40*/  LDCU UR33, c[0x0][0x398] ;  /* 0x00007300ff2177ac */ /* 0x000ea20008000800 */
[----:B-1----:R-:W-:Y:S01]  /*91e50*/  UMOV UR6, UR65 ;  /* 0x0000004100067c82 */ /* 0x002fe20008000000 */
[----:B------:R-:W1:Y:S01]  /*91e60*/  LDCU UR65, c[0x0][0x398] ;  /* 0x00007300ff4177ac */ /* 0x000e620008000800 */
[----:B------:R-:W-:-:S02]  /*91e70*/  LOP3.LUT R78, R78, 0x7fffffff, RZ, 0xc0, !PT ;  /* 0x7fffffff4e4e7812 */ /* 0x000fc400078ec0ff */
[----:B------:R-:W-:Y:S02]  /*91e80*/  LOP3.LUT R77, R77, 0x7fffffff, RZ, 0xc0, !PT ;  /* 0x7fffffff4d4d7812 */ /* 0x000fe400078ec0ff */
[----:B--2---:R-:W-:Y:S02]  /*91e90*/  ISETP.GE.AND P0, PT, R70, UR62, PT ;  /* 0x0000003e46007c0c */ /* 0x004fe4000bf06270 */
[----:B----4-:R-:W-:Y:S01]  /*91ea0*/  ISETP.LT.AND P3, PT, R69, UR60, !P1 ;  /* 0x0000003c45007c0c */ /* 0x010fe2000cf61270 */
[----:B------:R-:W-:Y:S01]  /*91eb0*/  IMAD.U32 R68, RZ, RZ, UR64 ;  /* 0x00000040ff447e24 */ /* 0x000fe2000f8e00ff */
[----:B------:R-:W-:Y:S01]  /*91ec0*/  ISETP.LT.AND P2, PT, R92, UR5, !P0 ;  /* 0x000000055c007c0c */ /* 0x000fe2000c741270 */
[----:B------:R-:W2:Y:S01]  /*91ed0*/  LDCU UR64, c[0x0][0x398] ;  /* 0x00007300ff4077ac */ /* 0x000ea20008000800 */
[----:B------:R-:W-:Y:S02]  /*91ee0*/  ISETP.LT.AND P0, PT, R70, UR4, !P1 ;  /* 0x0000000446007c0c */ /* 0x000fe4000cf01270 */
[----:B------:R-:W-:Y:S01]  /*91ef0*/  ISETP.LT.AND P1, PT, R71, UR9, !P1 ;  /* 0x0000000947007c0c */ /* 0x000fe2000cf21270 */
[----:B------:R-:W4:Y:S01]  /*91f00*/  LDCU UR60, c[0x0][0x398] ;  /* 0x00007300ff3c77ac */ /* 0x000f220008000800 */
[----:B------:R-:W1:Y:S05]  /*91f10*/  LDCU UR62, c[0x0][0x398] ;  /* 0x00007300ff3e77ac */ /* 0x000e6a0008000800 */
[----:B------:R-:W-:-:S04]  /*91f20*/  @P3 LOP3.LUT R56, R56, 0x2000, RZ, 0xfc, !PT ;  /* 0x0000200038383812 */ /* 0x000fc800078efcff */
[----:B------:R-:W-:-:S04]  /*91f30*/  LOP3.LUT R56, R56, 0xfffffbff, RZ, 0xc0, !PT ;  /* 0xfffffbff38387812 */ /* 0x000fc800078ec0ff */
[----:B------:R-:W-:Y:S02]  /*91f40*/  @P0 LOP3.LUT R56, R56, 0x400, RZ, 0xfc, !PT ;  /* 0x0000040038380812 */ /* 0x000fe400078efcff */
[----:B------:R-:W-:Y:S02]  /*91f50*/  ISETP.GE.AND P0, PT, R82, UR6, PT ;  /* 0x0000000652007c0c */ /* 0x000fe4000bf06270 */
[----:B------:R-:W-:-:S04]  /*91f60*/  LOP3.LUT R56, R56, 0xfffffeff, RZ, 0xc0, !PT ;  /* 0xfffffeff38387812 */ /* 0x000fc800078ec0ff */
[----:B------:R-:W-:Y:S02]  /*91f70*/  @P1 LOP3.LUT R56, R56, 0x100, RZ, 0xfc, !PT ;  /* 0x0000010038381812 */ /* 0x000fe400078efcff */
[----:B------:R-:W-:Y:S01]  /*91f80*/  ISETP.LT.AND P1, PT, R91, UR53, !P0 ;  /* 0x000000355b007c0c */ /* 0x000fe2000c721270 */
[----:B------:R-:W-:Y:S01]  /*91f90*/  UMOV UR5, UR13 ;  /* 0x0000000d00057c82 */ /* 0x000fe20008000000 */
[----:B------:R-:W-:Y:S01]  /*91fa0*/  UMOV UR4, UR12 ;  /* 0x0000000c00047c82 */ /* 0x000fe20008000000 */
[----:B------:R-:W1:Y:S01]  /*91fb0*/  LDCU.64 UR12, c[0x0][0x398] ;  /* 0x00007300ff0c77ac */ /* 0x000e620008000a00 */
[----:B------:R-:W-:Y:S02]  /*91fc0*/  @P2 LOP3.LUT R3, R3, 0x200, RZ, 0xfc, !PT ;  /* 0x0000020003032812 */ /* 0x000fe400078efcff */
[----:B------:R-:W-:Y:S01]  /*91fd0*/  ISETP.LT.AND P2, PT, R69, UR16, !P0 ;  /* 0x0000001045007c0c */ /* 0x000fe2000c741270 */
[----:B------:R-:W-:Y:S01]  /*91fe0*/  VIADD R82, R92, 0x80 ;  /* 0x000000805c527836 */ /* 0x000fe20000000000 */
[----:B------:R-:W2:Y:S05]  /*91ff0*/  LDCU UR53, c[0x0][0x398] ;  /* 0x00007300ff3577ac */ /* 0x000eaa0008000800 */
[----:B------:R-:W-:-:S02]  /*92000*/  @P1 LOP3.LUT R2, R2, 0x100000, RZ, 0xfc, !PT ;  /* 0x0010000002021812 */ /* 0x000fc400078efcff */
[----:B------:R-:W-:Y:S01]  /*92010*/  ISETP.LT.AND P1, PT, R70, UR17, !P0 ;  /* 0x0000001146007c0c */ /* 0x000fe2000c721270 */
[----:B------:R-:W2:Y:S01]  /*92020*/  LDCU.64 UR16, c[0x0][0x398] ;  /* 0x00007300ff1077ac */ /* 0x000ea20008000a00 */
[----:B------:R-:W-:-:S04]  /*92030*/  LOP3.LUT R2, R2, 0xfff7ffff, RZ, 0xc0, !PT ;  /* 0xfff7ffff02027812 */ /* 0x000fc800078ec0ff */
[----:B------:R-:W-:Y:S02]  /*92040*/  @P2 LOP3.LUT R2, R2, 0x80000, RZ, 0xfc, !PT ;  /* 0x0008000002022812 */ /* 0x000fe400078efcff */
[----:B-1----:R-:W-:Y:S02]  /*92050*/  ISETP.LT.AND P0, PT, R71, UR12, !P0 ;  /* 0x0000000c47007c0c */ /* 0x002fe4000c701270 */
[----:B------:R-:W-:-:S04]  /*92060*/  LOP3.LUT R2, R2, 0xfffbffff, RZ, 0xc0, !PT ;  /* 0xfffbffff02027812 */ /* 0x000fc800078ec0ff */
[----:B------:R-:W-:-:S04]  /*92070*/  @P1 LOP3.LUT R2, R2, 0x40000, RZ, 0xfc, !PT ;  /* 0x0004000002021812 */ /* 0x000fc800078efcff */
[----:B------:R-:W-:Y:S01]  /*92080*/  LOP3.LUT R2, R2, 0xfffdffff, RZ, 0xc0, !PT ;  /* 0xfffdffff02027812 */ /* 0x000fe200078ec0ff */
[----:B--2---:R-:W-:-:S03]  /*92090*/  UMOV UR6, UR17 ;  /* 0x0000001100067c82 */ /* 0x004fc60008000000 */
[----:B------:R-:W-:Y:S02]  /*920a0*/  @P0 LOP3.LUT R2, R2, 0x20000, RZ, 0xfc, !PT ;  /* 0x0002000002020812 */ /* 0x000fe400078efcff */
[----:B------:R-:W-:Y:S01]  /*920b0*/  ISETP.GE.AND P0, PT, R82, UR6, PT ;  /* 0x0000000652007c0c */ /* 0x000fe2000bf06270 */
[----:B------:R-:W-:Y:S01]  /*920c0*/  UMOV UR77, UR16 ;  /* 0x00000010004d7c82 */ /* 0x000fe20008000000 */
[----:B------:R-:W1:Y:S02]  /*920d0*/  LDCU.64 UR16, c[0x0][0x398] ;  /* 0x00007300ff1077ac */ /* 0x000e640008000a00 */
[----:B------:R-:W-:Y:S02]  /*920e0*/  ISETP.LT.AND P3, PT, R91, UR59, !P0 ;  /* 0x0000003b5b007c0c */ /* 0x000fe4000c761270 */
[----:B------:R-:W-:Y:S01]  /*920f0*/  ISETP.LT.AND P2, PT, R69, UR57, !P0 ;  /* 0x0000003945007c0c */ /* 0x000fe2000c741270 */
[----:B------:R-:W2:Y:S01]  /*92100*/  LDCU.64 UR6, c[0x0][0x398] ;  /* 0x00007300ff0677ac */ /* 0x000ea20008000a00 */
[----:B------:R-:W-:-:S02]  /*92110*/  LOP3.LUT R2, R2, 0xfffeffff, RZ, 0xc0, !PT ;  /* 0xfffeffff02027812 */ /* 0x000fc400078ec0ff */
[----:B------:R-:W-:-:S07]  /*92120*/  ISETP.LT.AND P1, PT, R70, UR58, !P0 ;  /* 0x0000003a46007c0c */ /* 0x000fce000c721270 */
[----:B------:R-:W-:-:S04]  /*92130*/  @P3 LOP3.LUT R2, R2, 0x10000, RZ, 0xfc, !PT ;  /* 0x0001000002023812 */ /* 0x000fc800078efcff */
[----:B------:R-:W-:-:S04]  /*92140*/  LOP3.LUT R2, R2, 0xffff7fff, RZ, 0xc0, !PT ;  /* 0xffff7fff02027812 */ /* 0x000fc800078ec0ff */
[----:B------:R-:W-:Y:S02]  /*92150*/  @P2 LOP3.LUT R2, R2, 0x8000, RZ, 0xfc, !PT ;  /* 0x0000800002022812 */ /* 0x000fe400078efcff */
[----:B-1----:R-:W-:Y:S01]  /*92160*/  ISETP.LT.AND P0, PT, R71, UR16, !P0 ;  /* 0x0000001047007c0c */ /* 0x002fe2000c701270 */
[----:B--2---:R-:W-:Y:S01]  /*92170*/  IMAD.U32 R67, RZ, RZ, UR6 ;  /* 0x00000006ff437e24 */ /* 0x004fe2000f8e00ff */
[----:B------:R-:W-:Y:S02]  /*92180*/  LOP3.LUT R2, R2, 0xffffbfff, RZ, 0xc0, !PT ;  /* 0xffffbfff02027812 */ /* 0x000fe400078ec0ff */
[----:B------:R-:W-:Y:S02]  /*92190*/  IADD3 R82, PT, PT, R92, 0x7f, RZ ;  /* 0x0000007f5c527810 */ /* 0x000fe40007ffe0ff */
[----:B------:R-:W-:Y:S01]  /*921a0*/  MOV.SPILL R66, UR77 ;  /* 0x0000004d00427c02 */ /* 0x000fe20009000f00 */
[----:B------:R-:W-:Y:S01]  /*921b0*/  UMOV UR12, UR76 ;  /* 0x0000004c000c7c82 */ /* 0x000fe20008000000 */
[----:B------:R-:W-:Y:S01]  /*921c0*/  @P1 LOP3.LUT R2, R2, 0x4000, RZ, 0xfc, !PT ;  /* 0x0000400002021812 */ /* 0x000fe200078efcff */
[----:B------:R-:W-:Y:S01]  /*921d0*/  UMOV UR6, UR7 ;  /* 0x0000000700067c82 */ /* 0x000fe20008000000 */
[----:B------:R-:W-:Y:S01]  /*921e0*/  UMOV UR58, UR4 ;  /* 0x00000004003a7c82 */ /* 0x000fe20008000000 */
[----:B------:R-:W-:Y:S01]  /*921f0*/  STL [R1+0x35a8], R64 ;  /* 0x0035a84001007387 */ /* 0x000fe20000100800 */
[----:B------:R-:W-:Y:S01]  /*92200*/  LOP3.LUT R2, R2, 0xffffdfff, RZ, 0xc0, !PT ;  /* 0xffffdfff02027812 */ /* 0x000fe200078ec0ff */
[----:B------:R-:W1:Y:S03]  /*92210*/  LDCU UR16, c[0x0][0x398] ;  /* 0x00007300ff1077ac */ /* 0x000e660008000800 */
[----:B------:R-:W-:-:S02]  /*92220*/  @P0 LOP3.LUT R2, R2, 0x2000, RZ, 0xfc, !PT ;  /* 0x0000200002020812 */ /* 0x000fc400078efcff */
[----:B------:R-:W-:Y:S01]  /*92230*/  ISETP.GE.AND P0, PT, R82, UR6, PT ;  /* 0x0000000652007c0c */ /* 0x000fe2000bf06270 */
[----:B------:R-:W-:Y:S01]  /*92240*/  UMOV UR77, UR8 ;  /* 0x00000008004d7c82 */ /* 0x000fe20008000000 */
[----:B------:R-:W2:Y:S02]  /*92250*/  LDCU.64 UR8, c[0x0][0x398] ;  /* 0x00007300ff0877ac */ /* 0x000ea40008000a00 */
[----:B------:R-:W-:Y:S02]  /*92260*/  ISETP.LT.AND P3, PT, R91, UR51, !P0 ;  /* 0x000000335b007c0c */ /* 0x000fe4000c761270 */
[----:B------:R-:W-:Y:S01]  /*92270*/  ISETP.LT.AND P2, PT, R69, UR28, !P0 ;  /* 0x0000001c45007c0c */ /* 0x000fe2000c741270 */
[----:B------:R-:W1:Y:S01]  /*92280*/  LDCU.64 UR6, c[0x0][0x398] ;  /* 0x00007300ff0677ac */ /* 0x000e620008000a00 */
[----:B------:R-:W-:Y:S02]  /*92290*/  LOP3.LUT R2, R2, 0xffffefff, RZ, 0xc0, !PT ;  /* 0xffffefff02027812 */ /* 0x000fe400078ec0ff */
[----:B------:R-:W-:Y:S01]  /*922a0*/  ISETP.LT.AND P1, PT, R70, UR52, !P0 ;  /* 0x0000003446007c0c */ /* 0x000fe2000c721270 */
[----:B------:R-:W-:Y:S01]  /*922b0*/  VIADD R82, R92, 0x7e ;  /* 0x0000007e5c527836 */ /* 0x000fe20000000000 */
[----:B------:R-:W-:Y:S01]  /*922c0*/  UMOV UR59, UR77 ;  /* 0x0000004d003b7c82 */ /* 0x000fe20008000000 */
[----:B------:R-:W-:Y:S01]  /*922d0*/  UMOV UR57, UR12 ;  /* 0x0000000c00397c82 */ /* 0x000fe20008000000 */
[----:B------:R-:W1:Y:S03]  /*922e0*/  LDCU UR28, c[0x0][0x398] ;  /* 0x00007300ff1c77ac */ /* 0x000e660008000800 */
[----:B------:R-:W-:Y:S01]  /*922f0*/  @P3 LOP3.LUT R2, R2, 0x1000, RZ, 0xfc, !PT ;  /* 0x0000100002023812 */ /* 0x000fe200078efcff */
[----:B------:R1:W-:Y:S01]  /*92300*/  STL [R1+0x35a4], R65 ;  /* 0x0035a44101007387 */ /* 0x0003e20000100800 */
[----:B------:R-:W3:Y:S02]  /*92310*/  LDCU UR51, c[0x0][0x398] ;  /* 0x00007300ff3377ac */ /* 0x000ee40008000800 */
[----:B------:R-:W-:Y:S01]  /*92320*/  LOP3.LUT R2, R2, 0xfffff7ff, RZ, 0xc0, !PT ;  /* 0xfffff7ff02027812 */ /* 0x000fe200078ec0ff */
[----:B------:R-:W3:Y:S03]  /*92330*/  LDCU UR52, c[0x0][0x398] ;  /* 0x00007300ff3477ac */ /* 0x000ee60008000800 */
[----:B------:R-:W-:-:S02]  /*92340*/  @P2 LOP3.LUT R2, R2, 0x800, RZ, 0xfc, !PT ;  /* 0x0000080002022812 */ /* 0x000fc400078efcff */
[----:B--2---:R-:W-:Y:S02]  /*92350*/  ISETP.LT.AND P0, PT, R71, UR8, !P0 ;  /* 0x0000000847007c0c */ /* 0x004fe4000c701270 */
[----:B------:R-:W-:-:S04]  /*92360*/  LOP3.LUT R2, R2, 0xfffffbff, RZ, 0xc0, !PT ;  /* 0xfffffbff02027812 */ /* 0x000fc800078ec0ff */
[----:B------:R-:W-:Y:S01]  /*92370*/  @P1 LOP3.LUT R2, R2, 0x400, RZ, 0xfc, !PT ;  /* 0x0000040002021812 */ /* 0x000fe200078efcff */
[----:B-1----:R-:W-:-:S03]  /*92380*/  UMOV UR8, UR7 ;  /* 0x0000000700087c82 */ /* 0x002fc60008000000 */
[----:B------:R-:W-:-:S04]  /*92390*/  LOP3.LUT R2, R2, 0xfffffdff, RZ, 0xc0, !PT ;  /* 0xfffffdff02027812 */ /* 0x000fc800078ec0ff */
[----:B------:R-:W-:Y:S02]  /*923a0*/  @P0 LOP3.LUT R2, R2, 0x200, RZ, 0xfc, !PT ;  /* 0x0000020002020812 */ /* 0x000fe400078efcff */
[----:B------:R-:W-:-:S04]  /*923b0*/  ISETP.GE.AND P0, PT, R82, UR8, PT ;  /* 0x0000000852007c0c */ /* 0x000fc8000bf06270 */
[----:B------:R-:W-:Y:S01]  /*923c0*/  ISETP.LT.AND P3, PT, R91, UR50, !P0 ;  /* 0x000000325b007c0c */ /* 0x000fe2000c761270 */
[----:B------:R-:W-:Y:S01]  /*923d0*/  UMOV UR76, UR6 ;  /* 0x00000006004c7c82 */ /* 0x000fe20008000000 */
[----:B------:R-:W1:Y:S01]  /*923e0*/  LDCU.64 UR6, c[0x0][0x398] ;  /* 0x00007300ff0677ac */ /* 0x000e620008000a00 */
[----:B------:R-:W-:Y:S02]  /*923f0*/  ISETP.LT.AND P2, PT, R69, UR29, !P0 ;  /* 0x0000001d45007c0c */ /* 0x000fe4000c741270 */
[----:B------:R-:W-:Y:S01]  /*92400*/  LOP3.LUT R2, R2, 0xfffffeff, RZ, 0xc0, !PT ;  /* 0xfffffeff02027812 */ /* 0x000fe200078ec0ff */
[----:B------:R-:W-:Y:S01]  /*92410*/  UMOV UR77, UR5 ;  /* 0x00000005004d7c82 */ /* 0x000fe20008000000 */
[----:B------:R-:W-:Y:S01]  /*92420*/  ISETP.LT.AND P1, PT, R70, UR31, !P0 ;  /* 0x0000001f46007c0c */ /* 0x000fe2000c721270 */
[----:B------:R-:W2:Y:S01]  /*92430*/  LDCU.64 UR4, c[0x0][0x398] ;  /* 0x00007300ff0477ac */ /* 0x000ea20008000a00 */
[----:B------:R-:W-:Y:S02]  /*92440*/  IADD3 R82, PT, PT, R92, 0x7d, RZ ;  /* 0x0000007d5c527810 */ /* 0x000fe40007ffe0ff */
[----:B------:R-:W-:Y:S01]  /*92450*/  MOV.SPILL R65, UR76 ;  /* 0x0000004c00417c02 */ /* 0x000fe20009000f00 */
[----:B------:R-:W2:Y:S01]  /*92460*/  LDCU UR29, c[0x0][0x398] ;  /* 0x00007300ff1d77ac */ /* 0x000ea20008000800 */
[----:B------:R-:W-:Y:S01]  /*92470*/  @P3 LOP3.LUT R2, R2, 0x100, RZ, 0xfc, !PT ;  /* 0x0000010002023812 */ /* 0x000fe200078efcff */
[----:B------:R-:W2:Y:S03]  /*92480*/  LDCU UR50, c[0x0][0x398] ;  /* 0x00007300ff3277ac */ /* 0x000ea60008000800 */
[----:B------:R-:W-:-:S04]  /*92490*/  LOP3.LUT R2, R2, 0xffffff7f, RZ, 0xc0, !PT ;  /* 0xffffff7f02027812 */ /* 0x000fc800078ec0ff */
[----:B------:R-:W-:Y:S02]  /*924a0*/  @P2 LOP3.LUT R2, R2, 0x80, RZ, 0xfc, !PT ;  /* 0x0000008002022812 */ /* 0x000fe400078efcff */
[----:B-1----:R-:W-:Y:S02]  /*924b0*/  ISETP.LT.AND P0, PT, R71, UR6, !P0 ;  /* 0x0000000647007c0c */ /* 0x002fe4000c701270 */
[----:B------:R-:W-:-:S04]  /*924c0*/  LOP3.LUT R2, R2, 0xffffffbf, RZ, 0xc0, !PT ;  /* 0xffffffbf02027812 */ /* 0x000fc800078ec0ff */
[----:B------:R-:W-:-:S04]  /*924d0*/  @P1 LOP3.LUT R2, R2, 0x40, RZ, 0xfc, !PT ;  /* 0x0000004002021812 */ /* 0x000fc800078efcff */
[----:B------:R-:W-:-:S04]  /*924e0*/  LOP3.LUT R2, R2, 0xffffffdf, RZ, 0xc0, !PT ;  /* 0xffffffdf02027812 */ /* 0x000fc800078ec0ff */
[----:B------:R-:W-:Y:S02]  /*924f0*/  @P0 LOP3.LUT R2, R2, 0x20, RZ, 0xfc, !PT ;  /* 0x0000002002020812 */ /* 0x000fe400078efcff */
[----:B------:R-:W-:Y:S02]  /*92500*/  ISETP.GE.AND P0, PT, R82, UR13, PT ;  /* 0x0000000d52007c0c */ /* 0x000fe4000bf06270 */
[----:B------:R-:W-:Y:S01]  /*92510*/  LOP3.LUT R2, R2, 0xffffffef, RZ, 0xc0, !PT ;  /* 0xffffffef02027812 */ /* 0x000fe200078ec0ff */
[----:B------:R-:W-:Y:S01]  /*92520*/  VIADD R82, R92, 0x7c ;  /* 0x0000007c5c527836 */ /* 0x000fe20000000000 */
[----:B------:R-:W-:Y:S01]  /*92530*/  ISETP.LT.AND P3, PT, R91, UR22, !P0 ;  /* 0x000000165b007c0c */ /* 0x000fe2000c761270 */
[----:B------:R-:W1:Y:S01]  /*92540*/  LDCU.64 UR12, c[0x0][0x398] ;  /* 0x00007300ff0c77ac */ /* 0x000e620008000a00 */
[----:B------:R-:W-:Y:S02]  /*92550*/  ISETP.LT.AND P2, PT, R69, UR30, !P0 ;  /* 0x0000001e45007c0c */ /* 0x000fe4000c741270 */
[----:B------:R-:W-:Y:S01]  /*92560*/  ISETP.LT.AND P1, PT, R70, UR23, !P0 ;  /* 0x0000001746007c0c */ /* 0x000fe2000c721270 */
[----:B------:R-:W1:Y:S01]  /*92570*/  LDCU.64 UR30, c[0x0][0x398] ;  /* 0x00007300ff1e77ac */ /* 0x000e620008000a00 */
[----:B------:R-:W-:Y:S01]  /*92580*/  UMOV UR76, UR58 ;  /* 0x0000003a004c7c82 */ /* 0x000fe20008000000 */
[----:B------:R-:W1:Y:S06]  /*92590*/  LDCU UR22, c[0x0][0x398] ;  /* 0x00007300ff1677ac */ /* 0x000e6c0008000800 */
[----:B------:R-:W-:Y:S01]  /*925a0*/  @P3 LOP3.LUT R2, R2, 0x10, RZ, 0xfc, !PT ;  /* 0x0000001002023812 */ /* 0x000fe200078efcff */
[----:B------:R-:W1:Y:S03]  /*925b0*/  LDCU UR23, c[0x0][0x398] ;  /* 0x00007300ff1777ac */ /* 0x000e660008000800 */
[----:B------:R-:W-:Y:S01]  /*925c0*/  LOP3.LUT R2, R2, 0xfffffff7, RZ, 0xc0, !PT ;  /* 0xfffffff702027812 */ /* 0x000fe200078ec0ff */
[----:B------:R-:W1:Y:S03]  /*925d0*/  LDCU UR58, c[0x0][0x398] ;  /* 0x00007300ff3a77ac */ /* 0x000e660008000800 */
[----:B------:R-:W-:-:S02]  /*925e0*/  @P2 LOP3.LUT R2, R2, 0x8, RZ, 0xfc, !PT ;  /* 0x0000000802022812 */ /* 0x000fc400078efcff */
[----:B--2---:R-:W-:Y:S02]  /*925f0*/  ISETP.LT.AND P0, PT, R71, UR4, !P0 ;  /* 0x0000000447007c0c */ /* 0x004fe4000c701270 */
[----:B------:R-:W-:-:S04]  /*92600*/  LOP3.LUT R2, R2, 0xfffffffb, RZ, 0xc0, !PT ;  /* 0xfffffffb02027812 */ /* 0x000fc800078ec0ff */
[----:B------:R-:W-:-:S04]  /*92610*/  @P1 LOP3.LUT R2, R2, 0x4, RZ, 0xfc, !PT ;  /* 0x0000000402021812 */ /* 0x000fc800078efcff */
[----:B------:R-:W-:-:S04]  /*92620*/  LOP3.LUT R2, R2, 0xfffffffd, RZ, 0xc0, !PT ;  /* 0xfffffffd02027812 */ /* 0x000fc800078ec0ff */
[----:B------:R-:W-:Y:S02]  /*92630*/  @P0 LOP3.LUT R2, R2, 0x2, RZ, 0xfc, !PT ;  /* 0x0000000202020812 */ /* 0x000fe400078efcff */
[----:B------:R-:W-:Y:S01]  /*92640*/  ISETP.GE.AND P0, PT, R82, UR17, PT ;  /* 0x0000001152007c0c */ /* 0x000fe2000bf06270 */
[----:B------:R-:W-:Y:S01]  /*92650*/  VIADD R82, R92, 0x7b ;  /* 0x0000007b5c527836 */ /* 0x000fe20000000000 */
[----:B------:R-:W-:Y:S01]  /*92660*/  LOP3.LUT R2, R2, 0xfffffffe, RZ, 0xc0, !PT ;  /* 0xfffffffe02027812 */ /* 0x000fe200078ec0ff */
[----:B------:R-:W2:Y:S01]  /*92670*/  LDCU UR17, c[0x0][0x398] ;  /* 0x00007300ff1177ac */ /* 0x000ea20008000800 */
[----:B------:R-:W-:Y:S02]  /*92680*/  ISETP.LT.AND P2, PT, R69, UR19, !P0 ;  /* 0x0000001345007c0c */ /* 0x000fe4000c741270 */
[----:B------:R-:W-:Y:S01]  /*92690*/  ISETP.LT.AND P1, PT, R70, UR20, !P0 ;  /* 0x0000001446007c0c */ /* 0x000fe2000c721270 */
[----:B------:R-:W2:Y:S01]  /*926a0*/  LDCU UR19, c[0x0][0x398] ;  /* 0x00007300ff1377ac */ /* 0x000ea20008000800 */
[----:B------:R-:W-:-:S02]  /*926b0*/  ISETP.LT.AND P3, PT, R91, UR21, !P0 ;  /* 0x000000155b007c0c */ /* 0x000fc4000c761270 */
[----:B-1----:R-:W-:Y:S01]  /*926c0*/  ISETP.LT.AND P0, PT, R71, UR12, !P0 ;  /* 0x0000000c47007c0c */ /* 0x002fe2000c701270 */
[----:B------:R-:W1:Y:S01]  /*926d0*/  LDCU UR21, c[0x0][0x398] ;  /* 0x00007300ff1577ac */ /* 0x000e620008000800 */
[----:B------:R-:W1:Y:S05]  /*926e0*/  LDCU UR20, c[0x0][0x398] ;  /* 0x00007300ff1477ac */ /* 0x000e6a0008000800 */
[----:B------:R-:W-:Y:S01]  /*926f0*/  @P2 LOP3.LUT R81, R81, 0x80000000, RZ, 0xfc, !PT ;  /* 0x8000000051512812 */ /* 0x000fe200078efcff */
[----:B------:R-:W1:Y:S03]  /*92700*/  LDCU UR12, c[0x0][0x398] ;  /* 0x00007300ff0c77ac */ /* 0x000e660008000800 */
[----:B------:R-:W-:-:S04]  /*92710*/  LOP3.LUT R81, R81, 0xbfffffff, RZ, 0xc0, !PT ;  /* 0xbfffffff51517812 */ /* 0x000fc800078ec0ff */
[----:B------:R-:W-:-:S04]  /*92720*/  @P1 LOP3.LUT R81, R81, 0x40000000, RZ, 0xfc, !PT ;  /* 0x4000000051511812 */ /* 0x000fc800078efcff */
[----:B------:R-:W-:-:S04]  /*92730*/  LOP3.LUT R81, R81, 0xdfffffff, RZ, 0xc0, !PT ;  /* 0xdfffffff51517812 */ /* 0x000fc800078ec0ff */
[----:B------:R-:W-:Y:S02]  /*92740*/  @P0 LOP3.LUT R81, R81, 0x20000000, RZ, 0xfc, !PT ;  /* 0x2000000051510812 */ /* 0x000fe400078efcff */
[----:B------:R-:W-:Y:S01]  /*92750*/  ISETP.GE.AND P0, PT, R82, UR9, PT ;  /* 0x0000000952007c0c */ /* 0x000fe2000bf06270 */
[----:B------:R-:W1:Y:S01]  /*92760*/  LDCU.64 UR8, c[0x0][0x398] ;  /* 0x00007300ff0877ac */ /* 0x000e620008000a00 */
[----:B------:R-:W-:Y:S02]  /*92770*/  @P3 LOP3.LUT R2, R2, 0x1, RZ, 0xfc, !PT ;  /* 0x0000000102023812 */ /* 0x000fe400078efcff */
[----:B------:R-:W-:Y:S01]  /*92780*/  ISETP.LT.AND P3, PT, R91, UR49, !P0 ;  /* 0x000000315b007c0c */ /* 0x000fe2000c761270 */
[----:B------:R-:W1:Y:S01]  /*92790*/  LDCU UR49, c[0x0][0x398] ;  /* 0x00007300ff3177ac */ /* 0x000e620008000800 */
[----:B------:R-:W-:Y:S02]  /*927a0*/  ISETP.LT.AND P2, PT, R69, UR48, !P0 ;  /* 0x0000003045007c0c */ /* 0x000fe4000c741270 */
[----:B------:R-:W-:Y:S01]  /*927b0*/  LOP3.LUT R81, R81, 0xefffffff, RZ, 0xc0, !PT ;  /* 0xefffffff51517812 */ /* 0x000fe200078ec0ff */
[----:B------:R-:W1:Y:S01]  /*927c0*/  LDCU UR48, c[0x0][0x398] ;  /* 0x00007300ff3077ac */ /* 0x000e620008000800 */
[----:B------:R-:W-:-:S07]  /*927d0*/  ISETP.LT.AND P1, PT, R70, UR18, !P0 ;  /* 0x0000001246007c0c */ /* 0x000fce000c721270 */
[----:B------:R-:W-:Y:S01]  /*927e0*/  @P3 LOP3.LUT R81, R81, 0x10000000, RZ, 0xfc, !PT ;  /* 0x1000000051513812 */ /* 0x000fe200078efcff */
[----:B------:R-:W1:Y:S03]  /*927f0*/  LDCU UR18, c[0x0][0x398] ;  /* 0x00007300ff1277ac */ /* 0x000e660008000800 */
[----:B------:R-:W-:-:S04]  /*92800*/  LOP3.LUT R81, R81, 0xf7ffffff, RZ, 0xc0, !PT ;  /* 0xf7ffffff51517812 */ /* 0x000fc800078ec0ff */
[----:B------:R-:W-:Y:S02]  /*92810*/  @P2 LOP3.LUT R81, R81, 0x8000000, RZ, 0xfc, !PT ;  /* 0x0800000051512812 */ /* 0x000fe400078efcff */
[----:B------:R-:W-:Y:S02]  /*92820*/  ISETP.LT.AND P0, PT, R71, UR30, !P0 ;  /* 0x0000001e47007c0c */ /* 0x000fe4000c701270 */
[----:B------:R-:W-:-:S04]  /*92830*/  LOP3.LUT R81, R81, 0xfbffffff, RZ, 0xc0, !PT ;  /* 0xfbffffff51517812 */ /* 0x000fc800078ec0ff */
[----:B------:R-:W-:Y:S02]  /*92840*/  @P1 LOP3.LUT R81, R81, 0x4000000, RZ, 0xfc, !PT ;  /* 0x0400000051511812 */ /* 0x000fe400078efcff */
[----:B------:R-:W-:Y:S02]  /*92850*/  IADD3 R82, PT, PT, R92, 0x7a, RZ ;  /* 0x0000007a5c527810 */ /* 0x000fe40007ffe0ff */
        /* <DEDUP_REMOVED lines=9> */
[----:B------:R-:W1:Y:S01]  /*928f0*/  LDCU UR46, c[0x0][0x398] ;  /* 0x00007300ff2e77ac */ /* 0x000e620008000800 */
[----:B------:R-:W2:Y:S07]  /*92900*/  LDCU UR45, c[0x0][0x398] ;  /* 0x00007300ff2d77ac */ /* 0x000eae0008000800 */
[----:B------:R-:W-:Y:S01]  /*92910*/  @P3 LOP3.LUT R81, R81, 0x1000000, RZ, 0xfc, !PT ;  /* 0x0100000051513812 */ /* 0x000fe200078efcff */
[----:B------:R-:W2:Y:S03]  /*92920*/  LDCU UR47, c[0x0][0x398] ;  /* 0x00007300ff2f77ac */ /* 0x000ea60008000800 */
[----:B------:R-:W-:-:S04]  /*92930*/  LOP3.LUT R81, R81, 0xff7fffff, RZ, 0xc0, !PT ;  /* 0xff7fffff51517812 */ /* 0x000fc800078ec0ff */
[----:B------:R-:W-:Y:S02]  /*92940*/  @P2 LOP3.LUT R81, R81, 0x800000, RZ, 0xfc, !PT ;  /* 0x0080000051512812 */ /* 0x000fe400078efcff */
[----:B-1----:R-:W-:Y:S01]  /*92950*/  ISETP.LT.AND P0, PT, R71, UR8, !P0 ;  /* 0x0000000847007c0c */ /* 0x002fe2000c701270 */
[----:B------:R-:W1:Y:S01]  /*92960*/  LDCU UR8, c[0x0][0x398] ;  /* 0x00007300ff0877ac */ /* 0x000e620008000800 */
        /* <DEDUP_REMOVED lines=12> */
[----:B------:R-:W1:Y:S07]  /*92a30*/  LDCU UR15, c[0x0][0x398] ;  /* 0x00007300ff0f77ac */ /* 0x000e6e0008000800 */
[----:B------:R-:W-:Y:S01]  /*92a40*/  @P3 LOP3.LUT R81, R81, 0x100000, RZ, 0xfc, !PT ;  /* 0x0010000051513812 */ /* 0x000fe200078efcff */
[----:B------:R-:W1:Y:S03]  /*92a50*/  LDCU UR44, c[0x0][0x398] ;  /* 0x00007300ff2c77ac */ /* 0x000e660008000800 */
[----:B------:R-:W-:-:S04]  /*92a60*/  LOP3.LUT R81, R81, 0xfff7ffff, RZ, 0xc0, !PT ;  /* 0xfff7ffff51517812 */ /* 0x000fc800078ec0ff */
[----:B------:R-:W-:Y:S02]  /*92a70*/  @P2 LOP3.LUT R81, R81, 0x80000, RZ, 0xfc, !PT ;  /* 0x0008000051512812 */ /* 0x000fe400078efcff */
[----:B------:R-:W-:Y:S01]  /*92a80*/  ISETP.LT.AND P0, PT, R71, UR6, !P0 ;  /* 0x0000000647007c0c */ /* 0x000fe2000c701270 */
[----:B------:R-:W1:Y:S01]  /*92a90*/  LDCU UR6, c[0x0][0x398] ;  /* 0x00007300ff0677ac */ /* 0x000e620008000800 */
[----:B------:R-:W-:-:S04]  /*92aa0*/  LOP3.LUT R81, R81, 0xfffbffff, RZ, 0xc0, !PT ;  /* 0xfffbffff51517812 */ /* 0x000fc800078ec0ff */
[----:B------:R-:W-:-:S04]  /*92ab0*/  @P1 LOP3.LUT R81, R81, 0x40000, RZ, 0xfc, !PT ;  /* 0x0004000051511812 */ /* 0x000fc800078efcff */
[----:B------:R-:W-:-:S04]  /*92ac0*/  LOP3.LUT R81, R81, 0xfffdffff, RZ, 0xc0, !PT ;  /* 0xfffdffff51517812 */ /* 0x000fc800078ec0ff */
[----:B------:R-:W-:Y:S02]  /*92ad0*/  @P0 LOP3.LUT R81, R81, 0x20000, RZ, 0xfc, !PT ;  /* 0x0002000051510812 */ /* 0x000fe400078efcff */
[----:B------:R-:W-:Y:S01]  /*92ae0*/  ISETP.GE.AND P0, PT, R82, UR13, PT ;  /* 0x0000000d52007c0c */ /* 0x000fe2000bf06270 */
[----:B------:R-:W1:Y:S03]  /*92af0*/  LDCU UR13, c[0x0][0x398] ;  /* 0x00007300ff0d77ac */ /* 0x000e660008000800 */
[----:B------:R-:W-:Y:S01]  /*92b00*/  ISETP.LT.AND P3, PT, R91, UR14, !P0 ;  /* 0x0000000e5b007c0c */ /* 0x000fe2000c761270 */
[----:B------:R-:W1:Y:S01]  /*92b10*/  LDCU UR14, c[0x0][0x398] ;  /* 0x00007300ff0e77ac */ /* 0x000e620008000800 */
[----:B------:R-:W-:Y:S02]  /*92b20*/  ISETP.LT.AND P2, PT, R69, UR26, !P0 ;  /* 0x0000001a45007c0c */ /* 0x000fe4000c741270 */
[----:B------:R-:W-:-:S02]  /*92b30*/  LOP3.LUT R81, R81, 0xfffeffff, RZ, 0xc0, !PT ;  /* 0xfffeffff51517812 */ /* 0x000fc400078ec0ff */
[----:B------:R-:W-:Y:S01]  /*92b40*/  ISETP.LT.AND P1, PT, R70, UR27, !P0 ;  /* 0x0000001b46007c0c */ /* 0x000fe2000c721270 */
[----:B------:R-:W2:Y:S06]  /*92b50*/  LDCU.64 UR26, c[0x0][0x398] ;  /* 0x00007300ff1a77ac */ /* 0x000eac0008000a00 */
[----:B------:R-:W-:-:S04]  /*92b60*/  @P3 LOP3.LUT R81, R81, 0x10000, RZ, 0xfc, !PT ;  /* 0x0001000051513812 */ /* 0x000fc800078efcff */
[----:B------:R-:W-:-:S04]  /*92b70*/  LOP3.LUT R81, R81, 0xffff7fff, RZ, 0xc0, !PT ;  /* 0xffff7fff51517812 */ /* 0x000fc800078ec0ff */
[----:B------:R-:W-:Y:S02]  /*92b80*/  @P2 LOP3.LUT R81, R81, 0x8000, RZ, 0xfc, !PT ;  /* 0x0000800051512812 */ /* 0x000fe400078efcff */
[----:B-1----:R-:W-:Y:S01]  /*92b90*/  ISETP.LT.AND P0, PT, R71, UR4, !P0 ;  /* 0x0000000447007c0c */ /* 0x002fe2000c701270 */
[----:B------:R-:W1:Y:S01]  /*92ba0*/  LDCU UR4, c[0x0][0x398] ;  /* 0x00007300ff0477ac */ /* 0x000e620008000800 */
        /* <DEDUP_REMOVED lines=18> */
[----:B--2---:R-:W-:Y:S02]  /*92cd0*/  ISETP.LT.AND P0, PT, R71, UR26, !P0 ;  /* 0x0000001a47007c0c */ /* 0x004fe4000c701270 */
        /* <DEDUP_REMOVED lines=8> */
[----:B------:R-:W2:Y:S01]  /*92d60*/  LDCU UR9, c[0x0][0x398] ;  /* 0x00007300ff0977ac */ /* 0x000ea20008000800 */
[----:B------:R-:W-:Y:S02]  /*92d70*/  ISETP.LT.AND P2, PT, R69, UR10, !P0 ;  /* 0x0000000a45007c0c */ /* 0x000fe4000c741270 */
[----:B------:R-:W-:Y:S01]  /*92d80*/  ISETP.LT.AND P1, PT, R70, UR37, !P0 ;  /* 0x0000002546007c0c */ /* 0x000fe2000c721270 */
[----:B------:R-:W1:Y:S08]  /*92d90*/  LDCU.64 UR36, c[0x0][0x398] ;  /* 0x00007300ff2477ac */ /* 0x000e700008000a00 */
        /* <DEDUP_REMOVED lines=9> */
[----:B------:R-:W-:Y:S01]  /*92e30*/  ISETP.GE.AND P0, PT, R82, UR7, PT ;  /* 0x0000000752007c0c */ /* 0x000fe2000bf06270 */
[----:B------:R-:W1:Y:S03]  /*92e40*/  LDCU UR7, c[0x0][0x398] ;  /* 0x00007300ff0777ac */ /* 0x000e660008000800 */
[----:B------:R-:W-:Y:S02]  /*92e50*/  ISETP.LT.AND P3, PT, R91, UR25, !P0 ;  /* 0x000000195b007c0c */ /* 0x000fe4000c761270 */
[----:B------:R-:W-:Y:S01]  /*92e60*/  ISETP.LT.AND P2, PT, R69, UR40, !P0 ;  /* 0x0000002845007c0c */ /* 0x000fe2000c741270 */
[----:B------:R-:W1:Y:S01]  /*92e70*/  LDCU UR40, c[0x0][0x398] ;  /* 0x00007300ff2877ac */ /* 0x000e620008000800 */
[----:B------:R-:W-:-:S02]  /*92e80*/  LOP3.LUT R81, R81, 0xffffffef, RZ, 0xc0, !PT ;  /* 0xffffffef51517812 */ /* 0x000fc400078ec0ff */
[----:B------:R-:W-:Y:S01]  /*92e90*/  ISETP.LT.AND P1, PT, R70, UR24, !P0 ;  /* 0x0000001846007c0c */ /* 0x000fe2000c721270 */
[----:B------:R-:W1:Y:S06]  /*92ea0*/  LDCU.64 UR24, c[0x0][0x398] ;  /* 0x00007300ff1877ac */ /* 0x000e6c0008000a00 */
[----:B------:R-:W-:-:S04]  /*92eb0*/  @P3 LOP3.LUT R81, R81, 0x10, RZ, 0xfc, !PT ;  /* 0x0000001051513812 */ /* 0x000fc800078efcff */
        /* <DEDUP_REMOVED lines=14> */
[----:B------:R-:W2:Y:S01]  /*92fa0*/  LDCU.64 UR34, c[0x0][0x398] ;  /* 0x00007300ff2277ac */ /* 0x000ea20008000a00 */
[----:B------:R-:W-:-:S02]  /*92fb0*/  ISETP.LT.AND P3, PT, R91, UR39, !P0 ;  /* 0x000000275b007c0c */ /* 0x000fc4000c761270 */
[----:B-1----:R-:W-:Y:S01]  /*92fc0*/  ISETP.LT.AND P0, PT, R71, UR24, !P0 ;  /* 0x0000001847007c0c */ /* 0x002fe2000c701270 */
[----:B------:R-:W1:Y:S01]  /*92fd0*/  LDCU UR24, c[0x0][0x398] ;  /* 0x00007300ff1877ac */ /* 0x000e620008000800 */
[----:B------:R-:W1:Y:S05]  /*92fe0*/  LDCU UR39, c[0x0][0x398] ;  /* 0x00007300ff2777ac */ /* 0x000e6a0008000800 */
[----:B------:R-:W-:-:S04]  /*92ff0*/  @P2 LOP3.LUT R80, R80, 0x80000000, RZ, 0xfc, !PT ;  /* 0x8000000050502812 */ /* 0x000fc800078efcff */
[----:B------:R-:W-:-:S04]  /*93000*/  LOP3.LUT R80, R80, 0xbfffffff, RZ, 0xc0, !PT ;  /* 0xbfffffff50507812 */ /* 0x000fc800078ec0ff */
[----:B------:R-:W-:-:S04]  /*93010*/  @P1 LOP3.LUT R80, R80, 0x40000000, RZ, 0xfc, !PT ;  /* 0x4000000050501812 */ /* 0x000fc800078efcff */
[----:B------:R-:W-:-:S04]  /*93020*/  LOP3.LUT R80, R80, 0xdfffffff, RZ, 0xc0, !PT ;  /* 0xdfffffff50507812 */ /* 0x000fc800078ec0ff */
[----:B------:R-:W-:Y:S02]  /*93030*/  @P0 LOP3.LUT R80, R80, 0x20000000, RZ, 0xfc, !PT ;  /* 0x2000000050500812 */ /* 0x000fe400078efcff */
[----:B------:R-:W-:Y:S02]  /*93040*/  ISETP.GE.AND P0, PT, R82, UR27, PT ;  /* 0x0000001b52007c0c */ /* 0x000fe4000bf06270 */
[----:B------:R-:W-:Y:S02]  /*93050*/  @P3 LOP3.LUT R81, R81, 0x1, RZ, 0xfc, !PT ;  /* 0x0000000151513812 */ /* 0x000fe400078efcff */
[----:B------:R-:W-:Y:S01]  /*93060*/  LOP3.LUT R80, R80, 0xefffffff, RZ, 0xc0, !PT ;  /* 0xefffffff50507812 */ /* 0x000fe200078ec0ff */
[----:B------:R-:W-:Y:S01]  /*93070*/  VIADD R82, R92, 0x72 ;  /* 0x000000725c527836 */ /* 0x000fe20000000000 */
[----:B------:R-:W-:Y:S01]  /*93080*/  ISETP.LT.AND P3, PT, R91, UR56, !P0 ;  /* 0x000000385b007c0c */ /* 0x000fe2000c761270 */
[----:B------:R-:W1:Y:S01]  /*93090*/  LDCU.64 UR26, c[0x0][0x398] ;  /* 0x00007300ff1a77ac */ /* 0x000e620008000a00 */
[----:B------:R-:W-:-:S02]  /*930a0*/  ISETP.LT.AND P2, PT, R69, UR55, !P0 ;  /* 0x0000003745007c0c */ /* 0x000fc4000c741270 */
[----:B------:R-:W-:Y:S01]  /*930b0*/  ISETP.LT.AND P1, PT, R70, UR54, !P0 ;  /* 0x0000003646007c0c */ /* 0x000fe2000c721270 */
[----:B------:R-:W-:-:S08]  /*930c0*/  UMOV UR56, UR57 ;  /* 0x0000003900387c82 */ /* 0x000fd00008000000 */
[----:B------:R-:W-:Y:S01]  /*930d0*/  @P3 LOP3.LUT R80, R80, 0x10000000, RZ, 0xfc, !PT ;  /* 0x1000000050503812 */ /* 0x000fe200078efcff */
[----:B------:R-:W1:Y:S03]  /*930e0*/  LDCU UR54, c[0x0][0x398] ;  /* 0x00007300ff3677ac */ /* 0x000e660008000800 */
[----:B------:R-:W-:Y:S01]  /*930f0*/  LOP3.LUT R80, R80, 0xf7ffffff, RZ, 0xc0, !PT ;  /* 0xf7ffffff50507812 */ /* 0x000fe200078ec0ff */
[----:B------:R-:W1:Y:S03]  /*93100*/  LDCU UR55, c[0x0][0x398] ;  /* 0x00007300ff3777ac */ /* 0x000e660008000800 */
[----:B------:R-:W-:Y:S02]  /*93110*/  @P2 LOP3.LUT R80, R80, 0x8000000, RZ, 0xfc, !PT ;  /* 0x0800000050502812 */ /* 0x000fe400078efcff */
[----:B--2---:R-:W-:Y:S01]  /*93120*/  ISETP.LT.AND P0, PT, R71, UR34, !P0 ;  /* 0x0000002247007c0c */ /* 0x004fe2000c701270 */
[----:B------:R-:W2:Y:S01]  /*93130*/  LDCU UR34, c[0x0][0x398] ;  /* 0x00007300ff2277ac */ /* 0x000ea20008000800 */
[----:B------:R-:W-:-:S04]  /*93140*/  LOP3.LUT R80, R80, 0xfbffffff, RZ, 0xc0, !PT ;  /* 0xfbffffff50507812 */ /* 0x000fc800078ec0ff */
[----:B------:R-:W-:-:S04]  /*93150*/  @P1 LOP3.LUT R80, R80, 0x4000000, RZ, 0xfc, !PT ;  /* 0x0400000050501812 */ /* 0x000fc800078efcff */
[----:B------:R-:W-:-:S04]  /*93160*/  LOP3.LUT R80, R80, 0xfdffffff, RZ, 0xc0, !PT ;  /* 0xfdffffff50507812 */ /* 0x000fc800078ec0ff */
[----:B------:R-:W-:Y:S02]  /*93170*/  @P0 LOP3.LUT R80, R80, 0x2000000, RZ, 0xfc, !PT ;  /* 0x0200000050500812 */ /* 0x000fe400078efcff */
[----:B------:R-:W-:Y:S01]  /*93180*/  ISETP.GE.AND P0, PT, R82, UR31, PT ;  /* 0x0000001f52007c0c */ /* 0x000fe2000bf06270 */
[----:B------:R-:W1:Y:S03]  /*93190*/  LDCU.64 UR30, c[0x0][0x398] ;  /* 0x00007300ff1e77ac */ /* 0x000e660008000a00 */
[----:B------:R-:W-:Y:S01]  /*931a0*/  ISETP.LT.AND P3, PT, R91, UR70, !P0 ;  /* 0x000000465b007c0c */ /* 0x000fe2000c761270 */
[----:B------:R-:W1:Y:S01]  /*931b0*/  LDCU UR70, c[0x0][0x398] ;  /* 0x00007300ff4677ac */ /* 0x000e620008000800 */
[----:B------:R-:W-:Y:S02]  /*931c0*/  ISETP.LT.AND P2, PT, R69, UR69, !P0 ;  /* 0x0000004545007c0c */ /* 0x000fe4000c741270 */
[----:B------:R-:W-:Y:S01]  /*931d0*/  LOP3.LUT R80, R80, 0xfeffffff, RZ, 0xc0, !PT ;  /* 0xfeffffff50507812 */ /* 0x000fe200078ec0ff */
[----:B------:R-:W-:Y:S01]  /*931e0*/  UMOV UR57, UR59 ;  /* 0x0000003b00397c82 */ /* 0x000fe20008000000 */
[----:B------:R-:W-:Y:S01]  /*931f0*/  ISETP.LT.AND P1, PT, R70, UR68, !P0 ;  /* 0x0000004446007c0c */ /* 0x000fe2000c721270 */
[----:B------:R-:W2:Y:S01]  /*93200*/  LDCU UR68, c[0x0][0x398] ;  /* 0x00007300ff4477ac */ /* 0x000ea20008000800 */
[----:B------:R-:W-:-:S02]  /*93210*/  IADD3 R82, PT, PT, R92, 0x71, RZ ;  /* 0x000000715c527810 */ /* 0x000fc40007ffe0ff */
[----:B------:R-:W-:Y:S01]  /*93220*/  LOP3.LUT R76, R76, 0x7fffffff, RZ, 0xc0, !PT ;  /* 0x7fffffff4c4c7812 */ /* 0x000fe200078ec0ff */
[----:B------:R-:W2:Y:S02]  /*93230*/  LDCU UR59, c[0x0][0x398] ;  /* 0x00007300ff3b77ac */ /* 0x000ea40008000800 */
        /* <DEDUP_REMOVED lines=17> */
[----:B------:R-:W1:Y:S08]  /*93350*/  LDCU UR73, c[0x0][0x398] ;  /* 0x00007300ff4977ac */ /* 0x000e700008000800 */
[----:B------:R-:W-:Y:S01]  /*93360*/  @P3 LOP3.LUT R80, R80, 0x100000, RZ, 0xfc, !PT ;  /* 0x0010000050503812 */ /* 0x000fe200078efcff */
[----:B------:R-:W1:Y:S03]  /*93370*/  LDCU UR72, c[0x0][0x398] ;  /* 0x00007300ff4877ac */ /* 0x000e660008000800 */
[----:B------:R-:W-:Y:S01]  /*93380*/  LOP3.LUT R80, R80, 0xfff7ffff, RZ, 0xc0, !PT ;  /* 0xfff7ffff50507812 */ /* 0x000fe200078ec0ff */
[----:B------:R-:W1:Y:S03]  /*93390*/  LDCU UR71, c[0x0][0x398] ;  /* 0x00007300ff4777ac */ /* 0x000e660008000800 */
[----:B------:R-:W-:-:S02]  /*933a0*/  @P2 LOP3.LUT R80, R80, 0x80000, RZ, 0xfc, !PT ;  /* 0x0008000050502812 */ /* 0x000fc400078efcff */
[----:B------:R-:W-:Y:S02]  /*933b0*/  ISETP.LT.AND P0, PT, R71, UR30, !P0 ;  /* 0x0000001e47007c0c */ /* 0x000fe4000c701270 */
[----:B------:R-:W-:-:S04]  /*933c0*/  LOP3.LUT R80, R80, 0xfffbffff, RZ, 0xc0, !PT ;  /* 0xfffbffff50507812 */ /* 0x000fc800078ec0ff */
[----:B------:R-:W-:-:S04]  /*933d0*/  @P1 LOP3.LUT R80, R80, 0x40000, RZ, 0xfc, !PT ;  /* 0x0004000050501812 */ /* 0x000fc800078efcff */
[----:B------:R-:W-:-:S04]  /*933e0*/  LOP3.LUT R80, R80, 0xfffdffff, RZ, 0xc0, !PT ;  /* 0xfffdffff50507812 */ /* 0x000fc800078ec0ff */
[----:B------:R-:W-:Y:S02]  /*933f0*/  @P0 LOP3.LUT R80, R80, 0x20000, RZ, 0xfc, !PT ;  /* 0x0002000050500812 */ /* 0x000fe400078efcff */
[----:B------:R-:W-:-:S04]  /*93400*/  ISETP.GE.AND P0, PT, R82, UR25, PT ;  /* 0x0000001952007c0c */ /* 0x000fc8000bf06270 */
[----:B------:R-:W-:Y:S02]  /*93410*/  ISETP.LT.AND P3, PT, R91, UR24, !P0 ;  /* 0x000000185b007c0c */ /* 0x000fe4000c761270 */
[----:B------:R-:W-:Y:S01]  /*93420*/  LOP3.LUT R80, R80, 0xfffeffff, RZ, 0xc0, !PT ;  /* 0xfffeffff50507812 */ /* 0x000fe200078ec0ff */
[----:B------:R-:W-:Y:S01]  /*93430*/  VIADD R82, R92, 0x6f ;  /* 0x0000006f5c527836 */ /* 0x000fe20000000000 */
[----:B------:R-:W-:Y:S01]  /*93440*/  ISETP.LT.AND P2, PT, R69, UR75, !P0 ;  /* 0x0000004b45007c0c */ /* 0x000fe2000c741270 */
[----:B------:R-:W1:Y:S01]  /*93450*/  LDCU.64 UR24, c[0x0][0x398] ;  /* 0x00007300ff1877ac */ /* 0x000e620008000a00 */
[----:B------:R-:W-:-:S07]  /*93460*/  ISETP.LT.AND P1, PT, R70, UR74, !P0 ;  /* 0x0000004a46007c0c */ /* 0x000fce000c721270 */
[----:B------:R-:W-:Y:S01]  /*93470*/  @P3 LOP3.LUT R80, R80, 0x10000, RZ, 0xfc, !PT ;  /* 0x0001000050503812 */ /* 0x000fe200078efcff */
[----:B------:R-:W2:Y:S03]  /*93480*/  LDCU UR75, c[0x0][0x398] ;  /* 0x00007300ff4b77ac */ /* 0x000ea60008000800 */
[----:B------:R-:W-:-:S04]  /*93490*/  LOP3.LUT R80, R80, 0xffff7fff, RZ, 0xc0, !PT ;  /* 0xffff7fff50507812 */ /* 0x000fc800078ec0ff */
[----:B------:R-:W-:Y:S02]  /*934a0*/  @P2 LOP3.LUT R80, R80, 0x8000, RZ, 0xfc, !PT ;  /* 0x0000800050502812 */ /* 0x000fe400078efcff */
[----:B-1----:R-:W-:Y:S01]  /*934b0*/  ISETP.LT.AND P0, PT, R71, UR36, !P0 ;  /* 0x0000002447007c0c */ /* 0x002fe2000c701270 */
[----:B------:R-:W-:Y:S01]  /*934c0*/  UMOV UR74, UR76 ;  /* 0x0000004c004a7c82 */ /* 0x000fe20008000000 */
[----:B------:R-:W-:Y:S01]  /*934d0*/  LOP3.LUT R80, R80, 0xffffbfff, RZ, 0xc0, !PT ;  /* 0xffffbfff50507812 */ /* 0x000fe200078ec0ff */
[----:B------:R-:W1:Y:S03]  /*934e0*/  LDCU UR36, c[0x0][0x398] ;  /* 0x00007300ff2477ac */ /* 0x000e660008000800 */
[----:B------:R-:W-:-:S04]  /*934f0*/  @P1 LOP3.LUT R80, R80, 0x4000, RZ, 0xfc, !PT ;  /* 0x0000400050501812 */ /* 0x000fc800078efcff */
[----:B------:R-:W-:-:S04]  /*93500*/  LOP3.LUT R80, R80, 0xffffdfff, RZ, 0xc0, !PT ;  /* 0xffffdfff50507812 */ /* 0x000fc800078ec0ff */
[----:B------:R-:W-:Y:S02]  /*93510*/  @P0 LOP3.LUT R80, R80, 0x2000, RZ, 0xfc, !PT ;  /* 0x0000200050500812 */ /* 0x000fe400078efcff */
[----:B------:R-:W-:-:S04]  /*93520*/  ISETP.GE.AND P0, PT, R82, UR35, PT ;  /* 0x0000002352007c0c */ /* 0x000fc8000bf06270 */
[----:B--2---:R-:W-:Y:S01]  /*93530*/  ISETP.LT.AND P1, PT, R91, UR34, !P0 ;  /* 0x000000225b007c0c */ /* 0x004fe2000c721270 */
[----:B------:R-:W2:Y:S01]  /*93540*/  LDCU UR34, c[0x0][0x398] ;  /* 0x00007300ff2277ac */ /* 0x000ea20008000800 */
[----:B------:R-:W-:Y:S02]  /*93550*/  ISETP.LT.AND P2, PT, R69, UR70, !P0 ;  /* 0x0000004645007c0c */ /* 0x000fe4000c741270 */
[----:B------:R-:W-:Y:S01]  /*93560*/  LOP3.LUT R80, R80, 0xffffefff, RZ, 0xc0, !PT ;  /* 0xffffefff50507812 */ /* 0x000fe200078ec0ff */
[----:B------:R-:W-:Y:S01]  /*93570*/  UMOV UR76, UR77 ;  /* 0x0000004d004c7c82 */ /* 0x000fe20008000000 */
[----:B------:R-:W-:Y:S01]  /*93580*/  IADD3 R82, PT, PT, R92, 0x6e, RZ ;  /* 0x0000006e5c527810 */ /* 0x000fe20007ffe0ff */
[----:B------:R-:W1:Y:S06]  /*93590*/  LDCU UR70, c[0x0][0x398] ;  /* 0x00007300ff4677ac */ /* 0x000e6c0008000800 */
[----:B------:R-:W-:-:S04]  /*935a0*/  @P1 LOP3.LUT R80, R80, 0x1000, RZ, 0xfc, !PT ;  /* 0x0000100050501812 */ /* 0x000fc800078efcff */
[----:B------:R-:W-:Y:S02]  /*935b0*/  LOP3.LUT R80, R80, 0xfffff7ff, RZ, 0xc0, !PT ;  /* 0xfffff7ff50507812 */ /* 0x000fe400078ec0ff */
[----:B--2---:R-:W-:Y:S01]  /*935c0*/  ISETP.LT.AND P1, PT, R70, UR34, !P0 ;  /* 0x0000002246007c0c */ /* 0x004fe2000c721270 */
[----:B------:R-:W2:Y:S01]  /*935d0*/  LDCU.64 UR34, c[0x0][0x398] ;  /* 0x00007300ff2277ac */ /* 0x000ea20008000a00 */
[----:B------:R-:W-:Y:S02]  /*935e0*/  @P2 LOP3.LUT R80, R80, 0x800, RZ, 0xfc, !PT ;  /* 0x0000080050502812 */ /* 0x000fe400078efcff */
[----:B------:R-:W-:Y:S02]  /*935f0*/  ISETP.LT.AND P0, PT, R71, UR24, !P0 ;  /* 0x0000001847007c0c */ /* 0x000fe4000c701270 */
[----:B------:R-:W-:-:S07]  /*93600*/  LOP3.LUT R80, R80, 0xfffffbff, RZ, 0xc0, !PT ;  /* 0xfffffbff50507812 */ /* 0x000fce00078ec0ff */
        /* <DEDUP_REMOVED lines=11> */
[----:B------:R-:W-:Y:S01]  /*936c0*/  UMOV UR67, UR56 ;  /* 0x0000003800437c82 */ /* 0x000fe20008000000 */
[----:B------:R-:W1:Y:S02]  /*936d0*/  LDCU UR65, c[0x0][0x398] ;  /* 0x00007300ff4177ac */ /* 0x000e640008000800 */
        /* <DEDUP_REMOVED lines=11> */
[----:B------:R-:W2:Y:S01]  /*93790*/  LDCU.64 UR30, c[0x0][0x398] ;  /* 0x00007300ff1e77ac */ /* 0x000ea20008000a00 */
[----:B------:R-:W-:Y:S02]  /*937a0*/  ISETP.LT.AND P2, PT, R69, UR64, !P0 ;  /* 0x0000004045007c0c */ /* 0x000fe4000c741270 */
[----:B------:R-:W-:-:S09]  /*937b0*/  ISETP.LT.AND P1, PT, R70, UR61, !P0 ;  /* 0x0000003d46007c0c */ /* 0x000fd2000c721270 */
[----:B------:R-:W-:-:S04]  /*937c0*/  @P3 LOP3.LUT R80, R80, 0x10, RZ, 0xfc, !PT ;  /* 0x0000001050503812 */ /* 0x000fc800078efcff */
[----:B------:R-:W-:-:S04]  /*937d0*/  LOP3.LUT R80, R80, 0xfffffff7, RZ, 0xc0, !PT ;  /* 0xfffffff750507812 */ /* 0x000fc800078ec0ff */
[----:B------:R-:W-:Y:S02]  /*937e0*/  @P2 LOP3.LUT R80, R80, 0x8, RZ, 0xfc, !PT ;  /* 0x0000000850502812 */ /* 0x000fe400078efcff */
[----:B-1----:R-:W-:Y:S02]  /*937f0*/  ISETP.LT.AND P0, PT, R71, UR26, !P0 ;  /* 0x0000001a47007c0c */ /* 0x002fe4000c701270 */
[----:B------:R-:W-:-:S04]  /*93800*/  LOP3.LUT R80, R80, 0xfffffffb, RZ, 0xc0, !PT ;  /* 0xfffffffb50507812 */ /* 0x000fc800078ec0ff */
[----:B------:R-:W-:-:S04]  /*93810*/  @P1 LOP3.LUT R80, R80, 0x4, RZ, 0xfc, !PT ;  /* 0x0000000450501812 */ /* 0x000fc800078efcff */
[----:B------:R-:W-:-:S04]  /*93820*/  LOP3.LUT R80, R80, 0xfffffffd, RZ, 0xc0, !PT ;  /* 0xfffffffd50507812 */ /* 0x000fc800078ec0ff */
[----:B------:R-:W-:Y:S02]  /*93830*/  @P0 LOP3.LUT R80, R80, 0x2, RZ, 0xfc, !PT ;  /* 0x0000000250500812 */ /* 0x000fe400078efcff */
[----:B------:R-:W-:-:S04]  /*93840*/  ISETP.GE.AND P0, PT, R82, UR37, PT ;  /* 0x0000002552007c0c */ /* 0x000fc8000bf06270 */
[----:B----4-:R-:W-:Y:S01]  /*93850*/  ISETP.LT.AND P2, PT, R69, UR60, !P0 ;  /* 0x0000003c45007c0c */ /* 0x010fe2000c741270 */
[----:B------:R-:W1:Y:S01]  /*93860*/  LDCU.64 UR60, c[0x0][0x398] ;  /* 0x00007300ff3c77ac */ /* 0x000e620008000a00 */
[----:B---3--:R-:W-:Y:S02]  /*93870*/  ISETP.LT.AND P1, PT, R70, UR38, !P0 ;  /* 0x0000002646007c0c */ /* 0x008fe4000c721270 */
[----:B------:R-:W-:Y:S01]  /*93880*/  ISETP.LT.AND P3, PT, R91, UR63, !P0 ;  /* 0x0000003f5b007c0c */ /* 0x000fe2000c761270 */
[----:B------:R-:W-:Y:S01]  /*93890*/  UMOV UR34, UR67 ;  /* 0x0000004300227c82 */ /* 0x000fe20008000000 */
[----:B--2---:R-:W-:Y:S01]  /*938a0*/  ISETP.LT.AND P0, PT, R71, UR30, !P0 ;  /* 0x0000001e47007c0c */ /* 0x004fe2000c701270 */
[----:B------:R-:W2:Y:S01]  /*938b0*/  LDCU.64 UR66, c[0x0][0x398] ;  /* 0x00007300ff4277ac */ /* 0x000ea20008000a00 */
[----:B------:R-:W-:Y:S02]  /*938c0*/  IADD3 R82, PT, PT, R92, 0x6b, RZ ;  /* 0x0000006b5c527810 */ /* 0x000fe40007ffe0ff */
[----:B------:R-:W-:Y:S01]  /*938d0*/  LOP3.LUT R80, R80, 0xfffffffe, RZ, 0xc0, !PT ;  /* 0xfffffffe50507812 */ /* 0x000fe200078ec0ff */
[----:B------:R-:W-:Y:S01]  /*938e0*/  UMOV UR64, UR74 ;  /* 0x0000004a00407c82 */ /* 0x000fe20008000000 */
[----:B------:R-:W3:Y:S01]  /*938f0*/  LDCU UR63, c[0x0][0x398] ;  /* 0x00007300ff3f77ac */ /* 0x000ee20008000800 */
[----:B------:R-:W-:-:S02]  /*93900*/  @P2 LOP3.LUT R79, R79, 0x80000000, RZ, 0xfc, !PT ;  /* 0x800000004f4f2812 */ /* 0x000fc400078efcff */
[----:B------:R-:W-:Y:S01]  /*93910*/  LOP3.LUT R75, R75, 0x7fffffff, RZ, 0xc0, !PT ;  /* 0x7fffffff4b4b7812 */ /* 0x000fe200078ec0ff */
[----:B------:R-:W4:Y:S01]  /*93920*/  LDCU UR74, c[0x0][0x398] ;  /* 0x00007300ff4a77ac */ /* 0x000f220008000800 */
[----:B------:R-:W-:-:S04]  /*93930*/  LOP3.LUT R79, R79, 0xbfffffff, RZ, 0xc0, !PT ;  /* 0xbfffffff4f4f7812 */ /* 0x000fc800078ec0ff */
[----:B------:R-:W-:-:S04]  /*93940*/  @P1 LOP3.LUT R79, R79, 0x40000000, RZ, 0xfc, !PT ;  /* 0x400000004f4f1812 */ /* 0x000fc800078efcff */
[----:B------:R-:W-:-:S04]  /*93950*/  LOP3.LUT R79, R79, 0xdfffffff, RZ, 0xc0, !PT ;  /* 0xdfffffff4f4f7812 */ /* 0x000fc800078ec0ff */
[----:B------:R-:W-:Y:S02]  /*93960*/  @P0 LOP3.LUT R79, R79, 0x20000000, RZ, 0xfc, !PT ;  /* 0x200000004f4f0812 */ /* 0x000fe400078efcff */
[----:B------:R-:W-:Y:S02]  /*93970*/  ISETP.GE.AND P0, PT, R82, UR25, PT ;  /* 0x0000001952007c0c */ /* 0x000fe4000bf06270 */
[----:B------:R-:W-:Y:S02]  /*93980*/  @P3 LOP3.LUT R80, R80, 0x1, RZ, 0xfc, !PT ;  /* 0x0000000150503812 */ /* 0x000fe400078efcff */
[----:B------:R-:W-:Y:S02]  /*93990*/  ISETP.LT.AND P3, PT, R91, UR62, !P0 ;  /* 0x0000003e5b007c0c */ /* 0x000fe4000c761270 */
[----:B------:R-:W-:Y:S01]  /*939a0*/  LOP3.LUT R79, R79, 0xefffffff, RZ, 0xc0, !PT ;  /* 0xefffffff4f4f7812 */ /* 0x000fe200078ec0ff */
[----:B-1----:R-:W-:Y:S01]  /*939b0*/  UMOV UR24, UR60 ;  /* 0x0000003c00187c82 */ /* 0x002fe20008000000 */
[----:B------:R-:W-:Y:S01]  /*939c0*/  ISETP.LT.AND P2, PT, R69, UR53, !P0 ;  /* 0x0000003545007c0c */ /* 0x000fe2000c741270 */
[----:B------:R-:W-:Y:S01]  /*939d0*/  VIADD R82, R92, 0x6a ;  /* 0x0000006a5c527836 */ /* 0x000fe20000000000 */
[----:B------:R-:W-:Y:S01]  /*939e0*/  ISETP.LT.AND P1, PT, R70, UR33, !P0 ;  /* 0x0000002146007c0c */ /* 0x000fe2000c721270 */
[----:B------:R-:W-:Y:S01]  /*939f0*/  UMOV UR77, UR61 ;  /* 0x0000003d004d7c82 */ /* 0x000fe20008000000 */
[----:B------:R-:W-:Y:S01]  /*93a00*/  UMOV UR37, UR64 ;  /* 0x0000004000257c82 */ /* 0x000fe20008000000 */
[----:B------:R-:W1:Y:S04]  /*93a10*/  LDCU UR62, c[0x0][0x398] ;  /* 0x00007300ff3e77ac */ /* 0x000e680008000800 */
[----:B------:R-:W-:Y:S01]  /*93a20*/  @P3 LOP3.LUT R79, R79, 0x10000000, RZ, 0xfc, !PT ;  /* 0x100000004f4f3812 */ /* 0x000fe200078efcff */
[----:B------:R-:W1:Y:S03]  /*93a30*/  LDCU.64 UR60, c[0x0][0x398] ;  /* 0x00007300ff3c77ac */ /* 0x000e660008000a00 */
[----:B------:R-:W-:Y:S01]  /*93a40*/  LOP3.LUT R79, R79, 0xf7ffffff, RZ, 0xc0, !PT ;  /* 0xf7ffffff4f4f7812 */ /* 0x000fe200078ec0ff */
[----:B------:R-:W1:Y:S01]  /*93a50*/  LDCU UR33, c[0x0][0x398] ;  /* 0x00007300ff2177ac */ /* 0x000e620008000800 */
[----:B------:R-:W-:-:S02]  /*93a60*/  ISETP.LT.AND P0, PT, R71, UR24, !P0 ;  /* 0x0000001847007c0c */ /* 0x000fc4000c701270 */
[----:B------:R-:W-:Y:S01]  /*93a70*/  @P2 LOP3.LUT R79, R79, 0x8000000, RZ, 0xfc, !PT ;  /* 0x080000004f4f2812 */ /* 0x000fe200078efcff */
[----:B------:R-:W1:Y:S03]  /*93a80*/  LDCU.64 UR24, c[0x0][0x398] ;  /* 0x00007300ff1877ac */ /* 0x000e660008000a00 */
[----:B------:R-:W-:Y:S01]  /*93a90*/  LOP3.LUT R79, R79, 0xfbffffff, RZ, 0xc0, !PT ;  /* 0xfbffffff4f4f7812 */ /* 0x000fe200078ec0ff */
[----:B------:R-:W2:Y:S03]  /*93aa0*/  LDCU UR64, c[0x0][0x398] ;  /* 0x00007300ff4077ac */ /* 0x000ea60008000800 */
[----:B------:R-:W-:-:S04]  /*93ab0*/  @P1 LOP3.LUT R79, R79, 0x4000000, RZ, 0xfc, !PT ;  /* 0x040000004f4f1812 */ /* 0x000fc800078efcff */
[----:B------:R-:W-:-:S04]  /*93ac0*/  LOP3.LUT R79, R79, 0xfdffffff, RZ, 0xc0, !PT ;  /* 0xfdffffff4f4f7812 */ /* 0x000fc800078ec0ff */
[----:B------:R-:W-:Y:S02]  /*93ad0*/  @P0 LOP3.LUT R79, R79, 0x2000000, RZ, 0xfc, !PT ;  /* 0x020000004f4f0812 */ /* 0x000fe400078efcff */
[----:B------:R-:W-:-:S04]  /*93ae0*/  ISETP.GE.AND P0, PT, R82, UR35, PT ;  /* 0x0000002352007c0c */ /* 0x000fc8000bf06270 */
[----:B-1----:R-:W-:Y:S02]  /*93af0*/  ISETP.LT.AND P3, PT, R91, UR24, !P0 ;  /* 0x000000185b007c0c */ /* 0x002fe4000c761270 */
[----:B------:R-:W-:Y:S02]  /*93b00*/  ISETP.LT.AND P2, PT, R69, UR28, !P0 ;  /* 0x0000001c45007c0c */ /* 0x000fe4000c741270 */
[----:B------:R-:W-:Y:S02]  /*93b10*/  LOP3.LUT R79, R79, 0xfeffffff, RZ, 0xc0, !PT ;  /* 0xfeffffff4f4f7812 */ /* 0x000fe400078ec0ff */
[----:B------:R-:W-:Y:S01]  /*93b20*/  ISETP.LT.AND P1, PT, R70, UR29, !P0 ;  /* 0x0000001d46007c0c */ /* 0x000fe2000c721270 */
[----:B------:R-:W-:Y:S01]  /*93b30*/  UMOV UR26, UR60 ;  /* 0x0000003c001a7c82 */ /* 0x000fe20008000000 */
[----:B------:R-:W1:Y:S05]  /*93b40*/  LDCU.64 UR28, c[0x0][0x398] ;  /* 0x00007300ff1c77ac */ /* 0x000e6a0008000a00 */
[----:B------:R-:W-:-:S04]  /*93b50*/  @P3 LOP3.LUT R79, R79, 0x1000000, RZ, 0xfc, !PT ;  /* 0x010000004f4f3812 */ /* 0x000fc800078efcff */
[----:B------:R-:W-:-:S04]  /*93b60*/  LOP3.LUT R79, R79, 0xff7fffff, RZ, 0xc0, !PT ;  /* 0xff7fffff4f4f7812 */ /* 0x000fc800078ec0ff */
[----:B------:R-:W-:Y:S02]  /*93b70*/  @P2 LOP3.LUT R79, R79, 0x800000, RZ, 0xfc, !PT ;  /* 0x008000004f4f2812 */ /* 0x000fe400078efcff */
[----:B------:R-:W-:Y:S02]  /*93b80*/  ISETP.LT.AND P0, PT, R71, UR26, !P0 ;  /* 0x0000001a47007c0c */ /* 0x000fe4000c701270 */
[----:B------:R-:W-:-:S04]  /*93b90*/  LOP3.LUT R79, R79, 0xffbfffff, RZ, 0xc0, !PT ;  /* 0xffbfffff4f4f7812 */ /* 0x000fc800078ec0ff */
[----:B------:R-:W-:Y:S01]  /*93ba0*/  @P1 LOP3.LUT R79, R79, 0x400000, RZ, 0xfc, !PT ;  /* 0x004000004f4f1812 */ /* 0x000fe200078efcff */
[----:B------:R-:W-:-:S03]  /*93bb0*/  VIADD R82, R92, 0x69 ;  /* 0x000000695c527836 */ /* 0x000fc60000000000 */
[----:B------:R-:W-:-:S04]  /*93bc0*/  LOP3.LUT R79, R79, 0xffdfffff, RZ, 0xc0, !PT ;  /* 0xffdfffff4f4f7812 */ /* 0x000fc800078ec0ff */
[----:B------:R-:W-:Y:S02]  /*93bd0*/  @P0 LOP3.LUT R79, R79, 0x200000, RZ, 0xfc, !PT ;  /* 0x002000004f4f0812 */ /* 0x000fe400078efcff */
[----:B------:R-:W-:Y:S01]  /*93be0*/  ISETP.GE.AND P0, PT, R82, UR27, PT ;  /* 0x0000001b52007c0c */ /* 0x000fe2000bf06270 */
[----:B--2---:R-:W-:Y:S01]  /*93bf0*/  UMOV UR24, UR66 ;  /* 0x0000004200187c82 */ /* 0x004fe20008000000 */
[----:B------:R-:W-:Y:S01]  /*93c00*/  LOP3.LUT R79, R79, 0xffefffff, RZ, 0xc0, !PT ;  /* 0xffefffff4f4f7812 */ /* 0x000fe200078ec0ff */
[----:B------:R-:W2:Y:S01]  /*93c10*/  LDCU.64 UR26, c[0x0][0x398] ;  /* 0x00007300ff1a77ac */ /* 0x000ea20008000a00 */
[----:B-1----:R-:W-:Y:S02]  /*93c20*/  ISETP.LT.AND P3, PT, R91, UR28, !P0 ;  /* 0x0000001c5b007c0c */ /* 0x002fe4000c761270 */
[----:B------:R-:W-:Y:S01]  /*93c30*/  ISETP.LT.AND P2, PT, R69, UR51, !P0 ;  /* 0x0000003345007c0c */ /* 0x000fe2000c741270 */
[----:B------:R-:W-:Y:S01]  /*93c40*/  UMOV UR60, UR34 ;  /* 0x00000022003c7c82 */ /* 0x000fe20008000000 */
[----:B------:R-:W-:Y:S01]  /*93c50*/  ISETP.LT.AND P1, PT, R70, UR50, !P0 ;  /* 0x0000003246007c0c */ /* 0x000fe2000c721270 */
[----:B------:R-:W1:Y:S01]  /*93c60*/  LDCU.64 UR50, c[0x0][0x398] ;  /* 0x00007300ff3277ac */ /* 0x000e620008000a00 */
[----:B------:R-:W-:Y:S01]  /*93c70*/  IADD3 R82, PT, PT, R92, 0x68, RZ ;  /* 0x000000685c527810 */ /* 0x000fe20007ffe0ff */
[----:B------:R-:W-:Y:S01]  /*93c80*/  UMOV UR56, UR61 ;  /* 0x0000003d00387c82 */ /* 0x000fe20008000000 */
[----:B------:R-:W-:Y:S01]  /*93c90*/  MOV.SPILL R89, UR77 ;  /* 0x0000004d00597c02 */ /* 0x000fe20009000f00 */
[----:B------:R-:W1:Y:S04]  /*93ca0*/  LDCU.64 UR34, c[0x0][0x398] ;  /* 0x00007300ff2277ac */ /* 0x000e680008000a00 */
[----:B------:R-:W-:Y:S01]  /*93cb0*/  @P3 LOP3.LUT R79, R79, 0x100000, RZ, 0xfc, !PT ;  /* 0x001000004f4f3812 */ /* 0x000fe200078efcff */
[----:B------:R-:W-:Y:S01]  /*93cc0*/  UMOV UR53, UR37 ;  /* 0x0000002500357c82 */ /* 0x000fe20008000000 */
[----:B------:R-:W1:Y:S02]  /*93cd0*/  LDCU UR66, c[0x0][0x398] ;  /* 0x00007300ff4277ac */ /* 0x000e640008000800 */
[----:B------:R-:W-:-:S04]  /*93ce0*/  LOP3.LUT R79, R79, 0xfff7ffff, RZ, 0xc0, !PT ;  /* 0xfff7ffff4f4f7812 */ /* 0x000fc800078ec0ff */
[----:B------:R-:W-:Y:S02]  /*93cf0*/  @P2 LOP3.LUT R79, R79, 0x80000, RZ, 0xfc, !PT ;  /* 0x000800004f4f2812 */ /* 0x000fe400078efcff */
[----:B------:R-:W-:Y:S02]  /*93d00*/  ISETP.LT.AND P0, PT, R71, UR24, !P0 ;  /* 0x0000001847007c0c */ /* 0x000fe4000c701270 */
[----:B------:R-:W-:-:S04]  /*93d10*/  LOP3.LUT R79, R79, 0xfffbffff, RZ, 0xc0, !PT ;  /* 0xfffbffff4f4f7812 */ /* 0x000fc800078ec0ff */
[----:B------:R-:W-:-:S04]  /*93d20*/  @P1 LOP3.LUT R79, R79, 0x40000, RZ, 0xfc, !PT ;  /* 0x000400004f4f1812 */ /* 0x000fc800078efcff */
[----:B------:R-:W-:-:S04]  /*93d30*/  LOP3.LUT R79, R79, 0xfffdffff, RZ, 0xc0, !PT ;  /* 0xfffdffff4f4f7812 */ /* 0x000fc800078ec0ff */
[----:B------:R-:W-:Y:S02]  /*93d40*/  @P0 LOP3.LUT R79, R79, 0x20000, RZ, 0xfc, !PT ;  /* 0x000200004f4f0812 */ /* 0x000fe400078efcff */
[----:B------:R-:W-:-:S04]  /*93d50*/  ISETP.GE.AND P0, PT, R82, UR31, PT ;  /* 0x0000001f52007c0c */ /* 0x000fc8000bf06270 */
[----:B--2---:R-:W-:Y:S02]  /*93d60*/  ISETP.LT.AND P3, PT, R91, UR26, !P0 ;  /* 0x0000001a5b007c0c */ /* 0x004fe4000c761270 */
[----:B------:R-:W-:Y:S02]  /*93d70*/  ISETP.LT.AND P2, PT, R69, UR22, !P0 ;  /* 0x0000001645007c0c */ /* 0x000fe4000c741270 */
[----:B------:R-:W-:Y:S02]  /*93d80*/  LOP3.LUT R79, R79, 0xfffeffff, RZ, 0xc0, !PT ;  /* 0xfffeffff4f4f7812 */ /* 0x000fe400078ec0ff */
[----:B------:R-:W-:Y:S01]  /*93d90*/  ISETP.LT.AND P1, PT, R70, UR23, !P0 ;  /* 0x0000001746007c0c */ /* 0x000fe2000c721270 */
[----:B------:R-:W2:Y:S06]  /*93da0*/  LDCU.64 UR22, c[0x0][0x398] ;  /* 0x00007300ff1677ac */ /* 0x000eac0008000a00 */
[----:B------:R-:W-:-:S04]  /*93db0*/  @P3 LOP3.LUT R79, R79, 0x10000, RZ, 0xfc, !PT ;  /* 0x000100004f4f3812 */ /* 0x000fc800078efcff */
[----:B------:R-:W-:-:S04]  /*93dc0*/  LOP3.LUT R79, R79, 0xffff7fff, RZ, 0xc0, !PT ;  /* 0xffff7fff4f4f7812 */ /* 0x000fc800078ec0ff */
[----:B------:R-:W-:Y:S02]  /*93dd0*/  @P2 LOP3.LUT R79, R79, 0x8000, RZ, 0xfc, !PT ;  /* 0x000080004f4f2812 */ /* 0x000fe400078efcff */
[----:B------:R-:W-:Y:S01]  /*93de0*/  ISETP.LT.AND P0, PT, R71, UR32, !P0 ;  /* 0x0000002047007c0c */ /* 0x000fe2000c701270 */
[----:B------:R-:W-:Y:S01]  /*93df0*/  VIADD R82, R92, 0x67 ;  /* 0x000000675c527836 */ /* 0x000fe20000000000 */
[----:B------:R-:W-:Y:S01]  /*93e00*/  LOP3.LUT R79, R79, 0xffffbfff, RZ, 0xc0, !PT ;  /* 0xffffbfff4f4f7812 */ /* 0x000fe200078ec0ff */
[----:B-1----:R-:W-:Y:S01]  /*93e10*/  UMOV UR24, UR50 ;  /* 0x0000003200187c82 */ /* 0x002fe20008000000 */
[----:B------:R-:W-:Y:S01]  /*93e20*/  UMOV UR61, UR76 ;  /* 0x0000004c003d7c82 */ /* 0x000fe20008000000 */
[----:B------:R-:W-:Y:S01]  /*93e30*/  UMOV UR30, UR51 ;  /* 0x00000033001e7c82 */ /* 0x000fe20008000000 */
[----:B------:R-:W-:Y:S01]  /*93e40*/  @P1 LOP3.LUT R79, R79, 0x4000, RZ, 0xfc, !PT ;  /* 0x000040004f4f1812 */ /* 0x000fe200078efcff */
[----:B------:R-:W1:Y:S03]  /*93e50*/  LDCU UR32, c[0x0][0x398] ;  /* 0x00007300ff2077ac */ /* 0x000e660008000800 */
[----:B------:R-:W-:-:S04]  /*93e60*/  LOP3.LUT R79, R79, 0xffffdfff, RZ, 0xc0, !PT ;  /* 0xffffdfff4f4f7812 */ /* 0x000fc800078ec0ff */
[----:B------:R-:W-:Y:S02]  /*93e70*/  @P0 LOP3.LUT R79, R79, 0x2000, RZ, 0xfc, !PT ;  /* 0x000020004f4f0812 */ /* 0x000fe400078efcff */
[----:B------:R-:W-:-:S04]  /*93e80*/  ISETP.GE.AND P0, PT, R82, UR25, PT ;  /* 0x0000001952007c0c */ /* 0x000fc8000bf06270 */
[----:B--2---:R-:W-:Y:S02]  /*93e90*/  ISETP.LT.AND P3, PT, R91, UR22, !P0 ;  /* 0x000000165b007c0c */ /* 0x004fe4000c761270 */
[----:B------:R-:W-:Y:S02]  /*93ea0*/  ISETP.LT.AND P2, PT, R69, UR52, !P0 ;  /* 0x0000003445007c0c */ /* 0x000fe4000c741270 */
[----:B------:R-:W-:Y:S01]  /*93eb0*/  LOP3.LUT R79, R79, 0xffffefff, RZ, 0xc0, !PT ;  /* 0xffffefff4f4f7812 */ /* 0x000fe200078ec0ff */
[----:B------:R-:W-:Y:S01]  /*93ec0*/  VIADD R82, R92, 0x66 ;  /* 0x000000665c527836 */ /* 0x000fe20000000000 */
[----:B------:R-:W-:Y:S01]  /*93ed0*/  ISETP.LT.AND P1, PT, R70, UR21, !P0 ;  /* 0x0000001546007c0c */ /* 0x000fe2000c721270 */
[----:B------:R-:W-:Y:S01]  /*93ee0*/  UMOV UR76, UR67 ;  /* 0x00000043004c7c82 */ /* 0x000fe20008000000 */
[----:B------:R-:W-:Y:S01]  /*93ef0*/  UMOV UR50, UR35 ;  /* 0x0000002300327c82 */ /* 0x000fe20008000000 */
[----:B------:R-:W-:Y:S01]  /*93f00*/  UMOV UR51, UR56 ;  /* 0x0000003800337c82 */ /* 0x000fe20008000000 */
[----:B------:R-:W-:Y:S01]  /*93f10*/  UMOV UR37, UR61 ;  /* 0x0000003d00257c82 */ /* 0x000fe20008000000 */
[----:B------:R-:W2:Y:S02]  /*93f20*/  LDCU UR52, c[0x0][0x398] ;  /* 0x00007300ff3477ac */ /* 0x000ea40008000800 */
[----:B------:R-:W-:-:S02]  /*93f30*/  @P3 LOP3.LUT R79, R79, 0x1000, RZ, 0xfc, !PT ;  /* 0x000010004f4f3812 */ /* 0x000fc400078efcff */
[----:B------:R-:W-:Y:S01]  /*93f40*/  ISETP.LT.AND P0, PT, R71, UR24, !P0 ;  /* 0x0000001847007c0c */ /* 0x000fe2000c701270 */
[----:B------:R-:W1:Y:S01]  /*93f50*/  LDCU.64 UR24, c[0x0][0x398] ;  /* 0x00007300ff1877ac */ /* 0x000e620008000a00 */
[----:B------:R-:W-:Y:S01]  /*93f60*/  LOP3.LUT R79, R79, 0xfffff7ff, RZ, 0xc0, !PT ;  /* 0xfffff7ff4f4f7812 */ /* 0x000fe200078ec0ff */
[----:B------:R-:W-:-:S03]  /*93f70*/  UMOV UR21, UR34 ;  /* 0x0000002200157c82 */ /* 0x000fc60008000000 */
[----:B------:R-:W-:Y:S01]  /*93f80*/  @P2 LOP3.LUT R79, R79, 0x800, RZ, 0xfc, !PT ;  /* 0x000008004f4f2812 */ /* 0x000fe200078efcff */
[----:B------:R-:W1:Y:S03]  /*93f90*/  LDCU UR67, c[0x0][0x398] ;  /* 0x00007300ff4377ac */ /* 0x000e660008000800 */
[----:B------:R-:W-:Y:S02]  /*93fa0*/  LOP3.LUT R79, R79, 0xfffffbff, RZ, 0xc0, !PT ;  /* 0xfffffbff4f4f7812 */ /* 0x000fe400078ec0ff */
[----:B------:R-:W-:Y:S01]  /*93fb0*/  MOV.SPILL R88, UR76 ;  /* 0x0000004c00587c02 */ /* 0x000fe20009000f00 */
[----:B------:R-:W-:Y:S01]  /*93fc0*/  UMOV UR35, UR60 ;  /* 0x0000003c00237c82 */ /* 0x000fe20008000000 */
[----:B------:R-:W-:Y:S01]  /*93fd0*/  @P1 LOP3.LUT R79, R79, 0x400, RZ, 0xfc, !PT ;  /* 0x000004004f4f1812 */ /* 0x000fe200078efcff */
[----:B------:R-:W2:Y:S03]  /*93fe0*/  LDCU UR61, c[0x0][0x398] ;  /* 0x00007300ff3d77ac */ /* 0x000ea60008000800 */
[----:B------:R-:W-:Y:S01]  /*93ff0*/  LOP3.LUT R79, R79, 0xfffffdff, RZ, 0xc0, !PT ;  /* 0xfffffdff4f4f7812 */ /* 0x000fe200078ec0ff */
[----:B------:R-:W2:Y:S03]  /*94000*/  LDCU UR60, c[0x0][0x398] ;  /* 0x00007300ff3c77ac */ /* 0x000ea60008000800 */
[----:B------:R-:W-:Y:S01]  /*94010*/  @P0 LOP3.LUT R79, R79, 0x200, RZ, 0xfc, !PT ;  /* 0x000002004f4f0812 */ /* 0x000fe200078efcff */
[----:B------:R-:W2:Y:S01]  /*94020*/  LDCU UR56, c[0x0][0x398] ;  /* 0x00007300ff3877ac */ /* 0x000ea20008000800 */
[----:B------:R-:W-:-:S02]  /*94030*/  ISETP.GE.AND P0, PT, R82, UR29, PT ;  /* 0x0000001d52007c0c */ /* 0x000fc4000bf06270 */
[----:B------:R-:W-:Y:S01]  /*94040*/  LOP3.LUT R79, R79, 0xfffffeff, RZ, 0xc0, !PT ;  /* 0xfffffeff4f4f7812 */ /* 0x000fe200078ec0ff */
[----:B------:R-:W2:Y:S01]  /*94050*/  LDCU.64 UR28, c[0x0][0x398] ;  /* 0x00007300ff1c77ac */ /* 0x000ea20008000a00 */
[----:B-1----:R-:W-:Y:S02]  /*94060*/  ISETP.LT.AND P3, PT, R91, UR24, !P0 ;  /* 0x000000185b007c0c */ /* 0x002fe4000c761270 */
[----:B------:R-:W-:Y:S02]  /*94070*/  ISETP.LT.AND P2, PT, R69, UR19, !P0 ;  /* 0x0000001345007c0c */ /* 0x000fe4000c741270 */
[----:B------:R-:W-:-:S09]  /*94080*/  ISETP.LT.AND P1, PT, R70, UR20, !P0 ;  /* 0x0000001446007c0c */ /* 0x000fd2000c721270 */
[----:B------:R-:W-:-:S04]  /*94090*/  @P3 LOP3.LUT R79, R79, 0x100, RZ, 0xfc, !PT ;  /* 0x000001004f4f3812 */ /* 0x000fc800078efcff */
[----:B------:R-:W-:Y:S02]  /*940a0*/  LOP3.LUT R79, R79, 0xffffff7f, RZ, 0xc0, !PT ;  /* 0xffffff7f4f4f7812 */ /* 0x000fe400078ec0ff */
[----:B------:R-:W-:Y:S01]  /*940b0*/  ISETP.LT.AND P0, PT, R71, UR21, !P0 ;  /* 0x0000001547007c0c */ /* 0x000fe2000c701270 */
[----:B------:R-:W1:Y:S01]  /*940c0*/  LDCU.64 UR20, c[0x0][0x398] ;  /* 0x00007300ff1477ac */ /* 0x000e620008000a00 */
[----:B------:R-:W-:-:S04]  /*940d0*/  @P2 LOP3.LUT R79, R79, 0x80, RZ, 0xfc, !PT ;  /* 0x000000804f4f2812 */ /* 0x000fc800078efcff */
[----:B------:R-:W-:-:S04]  /*940e0*/  LOP3.LUT R79, R79, 0xffffffbf, RZ, 0xc0, !PT ;  /* 0xffffffbf4f4f7812 */ /* 0x000fc800078ec0ff */
[----:B------:R-:W-:Y:S02]  /*940f0*/  @P1 LOP3.LUT R79, R79, 0x40, RZ, 0xfc, !PT ;  /* 0x000000404f4f1812 */ /* 0x000fe400078efcff */
[----:B------:R-:W-:Y:S02]  /*94100*/  IADD3 R82, PT, PT, R92, 0x65, RZ ;  /* 0x000000655c527810 */ /* 0x000fe40007ffe0ff */
[----:B------:R-:W-:-:S04]  /*94110*/  LOP3.LUT R79, R79, 0xffffffdf, RZ, 0xc0, !PT ;  /* 0xffffffdf4f4f7812 */ /* 0x000fc800078ec0ff */
[----:B------:R-:W-:Y:S02]  /*94120*/  @P0 LOP3.LUT R79, R79, 0x20, RZ, 0xfc, !PT ;  /* 0x000000204f4f0812 */ /* 0x000fe400078efcff */
[----:B------:R-:W-:Y:S02]  /*94130*/  ISETP.GE.AND P0, PT, R82, UR27, PT ;  /* 0x0000001b52007c0c */ /* 0x000fe4000bf06270 */
[----:B------:R-:W-:Y:S01]  /*94140*/  LOP3.LUT R79, R79, 0xffffffef, RZ, 0xc0, !PT ;  /* 0xffffffef4f4f7812 */ /* 0x000fe200078ec0ff */
[----:B--2---:R-:W-:Y:S01]  /*94150*/  UMOV UR19, UR28 ;  /* 0x0000001c00137c82 */ /* 0x004fe20008000000 */
[----:B-1----:R-:W-:Y:S01]  /*94160*/  ISETP.LT.AND P3, PT, R91, UR20, !P0 ;  /* 0x000000145b007c0c */ /* 0x002fe2000c761270 */
[----:B------:R-:W-:Y:S01]  /*94170*/  VIADD R82, R92, 0x64 ;  /* 0x000000645c527836 */ /* 0x000fe20000000000 */
[----:B------:R-:W-:Y:S01]  /*94180*/  ISETP.LT.AND P2, PT, R69, UR17, !P0 ;  /* 0x0000001145007c0c */ /* 0x000fe2000c741270 */
[----:B------:R-:W1:Y:S01]  /*94190*/  LDCU.64 UR26, c[0x0][0x398] ;  /* 0x00007300ff1a77ac */ /* 0x000e620008000a00 */
[----:B------:R-:W-:-:S09]  /*941a0*/  ISETP.LT.AND P1, PT, R70, UR18, !P0 ;  /* 0x0000001246007c0c */ /* 0x000fd2000c721270 */
[----:B------:R-:W-:-:S04]  /*941b0*/  @P3 LOP3.LUT R79, R79, 0x10, RZ, 0xfc, !PT ;  /* 0x000000104f4f3812 */ /* 0x000fc800078efcff */
[----:B------:R-:W-:-:S04]  /*941c0*/  LOP3.LUT R79, R79, 0xfffffff7, RZ, 0xc0, !PT ;  /* 0xfffffff74f4f7812 */ /* 0x000fc800078ec0ff */
[----:B------:R-:W-:Y:S02]  /*941d0*/  @P2 LOP3.LUT R79, R79, 0x8, RZ, 0xfc, !PT ;  /* 0x000000084f4f2812 */ /* 0x000fe400078efcff */
[----:B------:R-:W-:Y:S01]  /*941e0*/  ISETP.LT.AND P0, PT, R71, UR19, !P0 ;  /* 0x0000001347007c0c */ /* 0x000fe2000c701270 */
[----:B------:R-:W2:Y:S01]  /*941f0*/  LDCU.64 UR18, c[0x0][0x398] ;  /* 0x00007300ff1277ac */ /* 0x000ea20008000a00 */
[----:B------:R-:W-:-:S04]  /*94200*/  LOP3.LUT R79, R79, 0xfffffffb, RZ, 0xc0, !PT ;  /* 0xfffffffb4f4f7812 */ /* 0x000fc800078ec0ff */
[----:B------:R-:W-:-:S04]  /*94210*/  @P1 LOP3.LUT R79, R79, 0x4, RZ, 0xfc, !PT ;  /* 0x000000044f4f1812 */ /* 0x000fc800078efcff */
[----:B------:R-:W-:-:S04]  /*94220*/  LOP3.LUT R79, R79, 0xfffffffd, RZ, 0xc0, !PT ;  /* 0xfffffffd4f4f7812 */ /* 0x000fc800078ec0ff */
[----:B------:R-:W-:Y:S02]  /*94230*/  @P0 LOP3.LUT R79, R79, 0x2, RZ, 0xfc, !PT ;  /* 0x000000024f4f0812 */ /* 0x000fe400078efcff */
[----:B------:R-:W-:Y:S01]  /*94240*/  ISETP.GE.AND P0, PT, R82, UR23, PT ;  /* 0x0000001752007c0c */ /* 0x000fe2000bf06270 */
[----:B-1----:R-:W-:Y:S01]  /*94250*/  UMOV UR17, UR26 ;  /* 0x0000001a00117c82 */ /* 0x002fe20008000000 */
[----:B------:R-:W-:Y:S01]  /*94260*/  VIADD R82, R92, 0x63 ;  /* 0x000000635c527836 */ /* 0x000fe20000000000 */
[----:B------:R-:W-:Y:S01]  /*94270*/  LOP3.LUT R79, R79, 0xfffffffe, RZ, 0xc0, !PT ;  /* 0xfffffffe4f4f7812 */ /* 0x000fe200078ec0ff */
[----:B------:R-:W1:Y:S01]  /*94280*/  LDCU.64 UR22, c[0x0][0x398] ;  /* 0x00007300ff1677ac */ /* 0x000e620008000a00 */
[----:B------:R-:W-:Y:S02]  /*94290*/  ISETP.LT.AND P2, PT, R69, UR48, !P0 ;  /* 0x0000003045007c0c */ /* 0x000fe4000c741270 */
[----:B------:R-:W-:Y:S02]  /*942a0*/  ISETP.LT.AND P1, PT, R70, UR16, !P0 ;  /* 0x0000001046007c0c */ /* 0x000fe4000c721270 */
[----:B--2---:R-:W-:Y:S01]  /*942b0*/  ISETP.LT.AND P3, PT, R91, UR18, !P0 ;  /* 0x000000125b007c0c */ /* 0x004fe2000c761270 */
[----:B------:R-:W-:Y:S01]  /*942c0*/  UMOV UR77, UR35 ;  /* 0x00000023004d7c82 */ /* 0x000fe20008000000 */
[----:B------:R-:W-:Y:S01]  /*942d0*/  ISETP.LT.AND P0, PT, R71, UR17, !P0 ;  /* 0x0000001147007c0c */ /* 0x000fe2000c701270 */
[----:B------:R-:W2:Y:S01]  /*942e0*/  LDCU.64 UR16, c[0x0][0x398] ;  /* 0x00007300ff1077ac */ /* 0x000ea20008000a00 */
[----:B------:R-:W-:Y:S01]  /*942f0*/  UMOV UR34, UR29 ;  /* 0x0000001d00227c82 */ /* 0x000fe20008000000 */
[----:B------:R-:W-:-:S04]  /*94300*/  UMOV UR26, UR51 ;  /* 0x00000033001a7c82 */ /* 0x000fc80008000000 */
[----:B------:R-:W-:Y:S01]  /*94310*/  @P2 LOP3.LUT R78, R78, 0x80000000, RZ, 0xfc, !PT ;  /* 0x800000004e4e2812 */ /* 0x000fe200078efcff */
[----:B------:R-:W-:Y:S01]  /*94320*/  UMOV UR28, UR57 ;  /* 0x00000039001c7c82 */ /* 0x000fe20008000000 */
[----:B------:R-:W2:Y:S02]  /*94330*/  LDCU UR48, c[0x0][0x398] ;  /* 0x00007300ff3077ac */ /* 0x000ea40008000800 */
[----:B------:R-:W-:Y:S02]  /*94340*/  LOP3.LUT R78, R78, 0xbfffffff, RZ, 0xc0, !PT ;  /* 0xbfffffff4e4e7812 */ /* 0x000fe400078ec0ff */
[----:B------:R-:W-:Y:S01]  /*94350*/  @P3 LOP3.LUT R79, R79, 0x1, RZ, 0xfc, !PT ;  /* 0x000000014f4f3812 */ /* 0x000fe200078efcff */
[----:B-1----:R-:W-:Y:S01]  /*94360*/  UMOV UR18, UR22 ;  /* 0x0000001600127c82 */ /* 0x002fe20008000000 */
[----:B------:R-:W-:Y:S01]  /*94370*/  @P1 LOP3.LUT R78, R78, 0x40000000, RZ, 0xfc, !PT ;  /* 0x400000004e4e1812 */ /* 0x000fe200078efcff */
[----:B------:R-:W-:Y:S01]  /*94380*/  UMOV UR76, UR23 ;  /* 0x00000017004c7c82 */ /* 0x000fe20008000000 */
[----:B------:R-:W1:Y:S02]  /*94390*/  LDCU.64 UR22, c[0x0][0x398] ;  /* 0x00007300ff1677ac */ /* 0x000e640008000a00 */
[----:B------:R-:W-:Y:S01]  /*943a0*/  LOP3.LUT R78, R78, 0xdfffffff, RZ, 0xc0, !PT ;  /* 0xdfffffff4e4e7812 */ /* 0x000fe200078ec0ff */
[----:B------:R-:W-:Y:S01]  /*943b0*/  UMOV UR29, UR27 ;  /* 0x0000001b001d7c82 */ /* 0x000fe20008000000 */
[----:B------:R-:W1:Y:S02]  /*943c0*/  LDCU UR27, c[0x0][0x398] ;  /* 0x00007300ff1b77ac */ /* 0x000e640008000800 */
[----:B------:R-:W-:-:S02]  /*943d0*/  @P0 LOP3.LUT R78, R78, 0x20000000, RZ, 0xfc, !PT ;  /* 0x200000004e4e0812 */ /* 0x000fc400078efcff */
[----:B------:R-:W-:Y:S01]  /*943e0*/  ISETP.GE.AND P0, PT, R82, UR25, PT ;  /* 0x0000001952007c0c */ /* 0x000fe2000bf06270 */
[----:B------:R-:W1:Y:S03]  /*943f0*/  LDCU.64 UR24, c[0x0][0x398] ;  /* 0x00007300ff1877ac */ /* 0x000e660008000a00 */
[----:B--2---:R-:W-:Y:S01]  /*94400*/  ISETP.LT.AND P3, PT, R91, UR16, !P0 ;  /* 0x000000105b007c0c */ /* 0x004fe2000c761270 */
[----:B------:R-:W2:Y:S01]  /*94410*/  LDCU UR57, c[0x0][0x398] ;  /* 0x00007300ff3977ac */ /* 0x000ea20008000800 */
[----:B------:R-:W-:Y:S02]  /*94420*/  ISETP.LT.AND P2, PT, R69, UR46, !P0 ;  /* 0x0000002e45007c0c */ /* 0x000fe4000c741270 */
[----:B------:R-:W-:Y:S02]  /*94430*/  LOP3.LUT R78, R78, 0xefffffff, RZ, 0xc0, !PT ;  /* 0xefffffff4e4e7812 */ /* 0x000fe400078ec0ff */
[----:B------:R-:W-:Y:S01]  /*94440*/  ISETP.LT.AND P1, PT, R70, UR45, !P0 ;  /* 0x0000002d46007c0c */ /* 0x000fe2000c721270 */
[----:B------:R-:W-:-:S06]  /*94450*/  UMOV UR51, UR28 ;  /* 0x0000001c00337c82 */ /* 0x000fcc0008000000 */
        /* <DEDUP_REMOVED lines=11> */
[----:B-1----:R-:W-:Y:S01]  /*94510*/  UMOV UR16, UR24 ;  /* 0x0000001800107c82 */ /* 0x002fe20008000000 */
[----:B------:R-:W-:Y:S01]  /*94520*/  LOP3.LUT R78, R78, 0xfeffffff, RZ, 0xc0, !PT ;  /* 0xfeffffff4e4e7812 */ /* 0x000fe200078ec0ff */
[----:B------:R-:W1:Y:S01]  /*94530*/  LDCU.64 UR20, c[0x0][0x398] ;  /* 0x00007300ff1477ac */ /* 0x000e620008000a00 */
[----:B------:R-:W-:Y:S02]  /*94540*/  ISETP.LT.AND P3, PT, R91, UR22, !P0 ;  /* 0x000000165b007c0c */ /* 0x000fe4000c761270 */
[----:B------:R-:W-:Y:S02]  /*94550*/  ISETP.LT.AND P2, PT, R69, UR43, !P0 ;  /* 0x0000002b45007c0c */ /* 0x000fe4000c741270 */
[----:B------:R-:W-:-:S09]  /*94560*/  ISETP.LT.AND P1, PT, R70, UR15, !P0 ;  /* 0x0000000f46007c0c */ /* 0x000fd2000c721270 */
        /* <DEDUP_REMOVED lines=10> */
[----:B------:R-:W-:Y:S01]  /*94610*/  UMOV UR38, UR25 ;  /* 0x0000001900267c82 */ /* 0x000fe20008000000 */
[----:B------:R-:W2:Y:S02]  /*94620*/  LDCU.64 UR24, c[0x0][0x398] ;  /* 0x00007300ff1877ac */ /* 0x000ea40008000a00 */
[----:B-1----:R-:W-:Y:S02]  /*94630*/  ISETP.LT.AND P3, PT, R91, UR20, !P0 ;  /* 0x000000145b007c0c */ /* 0x002fe4000c761270 */
[----:B------:R-:W-:Y:S02]  /*94640*/  ISETP.LT.AND P2, PT, R69, UR47, !P0 ;  /* 0x0000002f45007c0c */ /* 0x000fe4000c741270 */
[----:B------:R-:W-:Y:S01]  /*94650*/  LOP3.LUT R78, R78, 0xffefffff, RZ, 0xc0, !PT ;  /* 0xffefffff4e4e7812 */ /* 0x000fe200078ec0ff */
[----:B------:R-:W-:Y:S01]  /*94660*/  VIADD R82, R92, 0x60 ;  /* 0x000000605c527836 */ /* 0x000fe20000000000 */
[----:B------:R-:W-:Y:S01]  /*94670*/  ISETP.LT.AND P1, PT, R70, UR14, !P0 ;  /* 0x0000000e46007c0c */ /* 0x000fe2000c721270 */
[----:B------:R-:W1:Y:S06]  /*94680*/  LDCU.64 UR18, c[0x0][0x398] ;  /* 0x00007300ff1277ac */ /* 0x000e6c0008000a00 */
[----:B------:R-:W-:-:S04]  /*94690*/  @P3 LOP3.LUT R78, R78, 0x100000, RZ, 0xfc, !PT ;  /* 0x001000004e4e3812 */ /* 0x000fc800078efcff */
[----:B------:R-:W-:Y:S01]  /*946a0*/  LOP3.LUT R78, R78, 0xfff7ffff, RZ, 0xc0, !PT ;  /* 0xfff7ffff4e4e7812 */ /* 0x000fe200078ec0ff */
[----:B--2---:R-:W-:Y:S01]  /*946b0*/  UMOV UR15, UR24 ;  /* 0x00000018000f7c82 */ /* 0x004fe20008000000 */
[----:B------:R-:W-:Y:S02]  /*946c0*/  UMOV UR43, UR26 ;  /* 0x0000001a002b7c82 */ /* 0x000fe40008000000 */
[----:B------:R-:W-:Y:S01]  /*946d0*/  @P2 LOP3.LUT R78, R78, 0x80000, RZ, 0xfc, !PT ;  /* 0x000800004e4e2812 */ /* 0x000fe200078efcff */
[----:B------:R-:W-:Y:S01]  /*946e0*/  UMOV UR31, UR25 ;  /* 0x00000019001f7c82 */ /* 0x000fe20008000000 */
[----:B------:R-:W-:Y:S01]  /*946f0*/  ISETP.LT.AND P0, PT, R71, UR15, !P0 ;  /* 0x0000000f47007c0c */ /* 0x000fe2000c701270 */
[----:B------:R-:W2:Y:S01]  /*94700*/  LDCU.64 UR14, c[0x0][0x398] ;  /* 0x00007300ff0e77ac */ /* 0x000ea20008000a00 */
[----:B------:R-:W-:Y:S01]  /*94710*/  LOP3.LUT R78, R78, 0xfffbffff, RZ, 0xc0, !PT ;  /* 0xfffbffff4e4e7812 */ /* 0x000fe200078ec0ff */
[----:B-1----:R-:W-:-:S03]  /*94720*/  UMOV UR16, UR18 ;  /* 0x0000001200107c82 */ /* 0x002fc60008000000 */
[----:B------:R-:W-:Y:S01]  /*94730*/  @P1 LOP3.LUT R78, R78, 0x40000, RZ, 0xfc, !PT ;  /* 0x000400004e4e1812 */ /* 0x000fe200078efcff */
[----:B------:R-:W-:Y:S01]  /*94740*/  UMOV UR22, UR19 ;  /* 0x0000001300167c82 */ /* 0x000fe20008000000 */
[----:B------:R-:W1:Y:S02]  /*94750*/  LDCU.64 UR18, c[0x0][0x398] ;  /* 0x00007300ff1277ac */ /* 0x000e640008000a00 */
[----:B------:R-:W-:Y:S01]  /*94760*/  LOP3.LUT R78, R78, 0xfffdffff, RZ, 0xc0, !PT ;  /* 0xfffdffff4e4e7812 */ /* 0x000fe200078ec0ff */
[----:B------:R-:W-:Y:S01]  /*94770*/  UMOV UR28, UR53 ;  /* 0x00000035001c7c82 */ /* 0x000fe20008000000 */
[----:B------:R-:W1:Y:S02]  /*94780*/  LDCU UR25, c[0x0][0x398] ;  /* 0x00007300ff1977ac */ /* 0x000e640008000800 */
[----:B------:R-:W-:Y:S02]  /*94790*/  @P0 LOP3.LUT R78, R78, 0x20000, RZ, 0xfc, !PT ;  /* 0x000200004e4e0812 */ /* 0x000fe400078efcff */
[----:B------:R-:W-:Y:S01]  /*947a0*/  ISETP.GE.AND P0, PT, R82, UR17, PT ;  /* 0x0000001152007c0c */ /* 0x000fe2000bf06270 */
[----:B------:R-:W1:Y:S03]  /*947b0*/  LDCU UR24, c[0x0][0x398] ;  /* 0x00007300ff1877ac */ /* 0x000e660008000800 */
[----:B--2---:R-:W-:Y:S01]  /*947c0*/  ISETP.LT.AND P3, PT, R91, UR14, !P0 ;  /* 0x0000000e5b007c0c */ /* 0x004fe2000c761270 */
[----:B------:R-:W2:Y:S01]  /*947d0*/  LDCU UR53, c[0x0][0x398] ;  /* 0x00007300ff3577ac */ /* 0x000ea20008000800 */
[----:B------:R-:W-:-:S02]  /*947e0*/  ISETP.LT.AND P2, PT, R69, UR44, !P0 ;  /* 0x0000002c45007c0c */ /* 0x000fc4000c741270 */
[----:B------:R-:W-:Y:S01]  /*947f0*/  LOP3.LUT R78, R78, 0xfffeffff, RZ, 0xc0, !PT ;  /* 0xfffeffff4e4e7812 */ /* 0x000fe200078ec0ff */
[----:B------:R-:W1:Y:S01]  /*94800*/  LDCU UR44, c[0x0][0x398] ;  /* 0x00007300ff2c77ac */ /* 0x000e620008000800 */
[----:B------:R-:W-:-:S07]  /*94810*/  ISETP.LT.AND P1, PT, R70, UR13, !P0 ;  /* 0x0000000d46007c0c */ /* 0x000fce000c721270 */
        /* <DEDUP_REMOVED lines=10> */
[----:B------:R-:W-:-:S04]  /*948c0*/  ISETP.GE.AND P0, PT, R82, UR23, PT ;  /* 0x0000001752007c0c */ /* 0x000fc8000bf06270 */
[----:B-1----:R-:W-:Y:S02]  /*948d0*/  ISETP.LT.AND P3, PT, R91, UR16, !P0 ;  /* 0x000000105b007c0c */ /* 0x002fe4000c761270 */
[----:B------:R-:W-:Y:S02]  /*948e0*/  ISETP.LT.AND P2, PT, R69, UR11, !P0 ;  /* 0x0000000b45007c0c */ /* 0x000fe4000c741270 */
[----:B------:R-:W-:Y:S02]  /*948f0*/  LOP3.LUT R78, R78, 0xffffefff, RZ, 0xc0, !PT ;  /* 0xffffefff4e4e7812 */ /* 0x000fe400078ec0ff */
[----:B------:R-:W-:-:S07]  /*94900*/  ISETP.LT.AND P1, PT, R70, UR12, !P0 ;  /* 0x0000000c46007c0c */ /* 0x000fce000c721270 */
[----:B------:R-:W-:Y:S01]  /*94910*/  @P3 LOP3.LUT R78, R78, 0x1000, RZ, 0xfc, !PT ;  /* 0x000010004e4e3812 */ /* 0x000fe200078efcff */
[----:B------:R-:W-:-:S03]  /*94920*/  UMOV UR13, UR18 ;  /* 0x00000012000d7c82 */ /* 0x000fc60008000000 */
[----:B------:R-:W-:Y:S02]  /*94930*/  LOP3.LUT R78, R78, 0xfffff7ff, RZ, 0xc0, !PT ;  /* 0xfffff7ff4e4e7812 */ /* 0x000fe400078ec0ff */
[----:B------:R-:W-:Y:S01]  /*94940*/  ISETP.LT.AND P0, PT, R71, UR13, !P0 ;  /* 0x0000000d47007c0c */ /* 0x000fe2000c701270 */
[----:B------:R-:W1:Y:S01]  /*94950*/  LDCU.64 UR12, c[0x0][0x398] ;  /* 0x00007300ff0c77ac */ /* 0x000e620008000a00 */
[----:B------:R-:W-:-:S04]  /*94960*/  @P2 LOP3.LUT R78, R78, 0x800, RZ, 0xfc, !PT ;  /* 0x000008004e4e2812 */ /* 0x000fc800078efcff */
        /* <DEDUP_REMOVED lines=13> */
[----:B------:R-:W1:Y:S06]  /*94a40*/  LDCU UR41, c[0x0][0x398] ;  /* 0x00007300ff2977ac */ /* 0x000e6c0008000800 */
[----:B------:R-:W-:-:S04]  /*94a50*/  @P3 LOP3.LUT R78, R78, 0x100, RZ, 0xfc, !PT ;  /* 0x000001004e4e3812 */ /* 0x000fc800078efcff */
[----:B------:R-:W-:Y:S01]  /*94a60*/  LOP3.LUT R78, R78, 0xffffff7f, RZ, 0xc0, !PT ;  /* 0xffffff7f4e4e7812 */ /* 0x000fe200078ec0ff */
[----:B--2---:R-:W-:-:S03]  /*94a70*/  UMOV UR11, UR18 ;  /* 0x00000012000b7c82 */ /* 0x004fc60008000000 */
        /* <DEDUP_REMOVED lines=8> */
[----:B------:R-:W-:Y:S01]  /*94b00*/  UMOV UR46, UR19 ;  /* 0x00000013002e7c82 */ /* 0x000fe20008000000 */
[----:B------:R-:W1:Y:S02]  /*94b10*/  LDCU.64 UR18, c[0x0][0x398] ;  /* 0x00007300ff1277ac */ /* 0x000e640008000a00 */
[----:B--2---:R-:W-:Y:S02]  /*94b20*/  ISETP.LT.AND P3, PT, R91, UR10, !P0 ;  /* 0x0000000a5b007c0c */ /* 0x004fe4000c761270 */
[----:B------:R-:W-:Y:S02]  /*94b30*/  ISETP.LT.AND P2, PT, R69, UR8, !P0 ;  /* 0x0000000845007c0c */ /* 0x000fe4000c741270 */
[----:B------:R-:W-:-:S02]  /*94b40*/  LOP3.LUT R78, R78, 0xffffffef, RZ, 0xc0, !PT ;  /* 0xffffffef4e4e7812 */ /* 0x000fc400078ec0ff */
[----:B------:R-:W-:-:S07]  /*94b50*/  ISETP.LT.AND P1, PT, R70, UR9, !P0 ;  /* 0x0000000946007c0c */ /* 0x000fce000c721270 */
[----:B------:R-:W-:-:S04]  /*94b60*/  @P3 LOP3.LUT R78, R78, 0x10, RZ, 0xfc, !PT ;  /* 0x000000104e4e3812 */ /* 0x000fc800078efcff */
[----:B------:R-:W-:Y:S01]  /*94b70*/  LOP3.LUT R78, R78, 0xfffffff7, RZ, 0xc0, !PT ;  /* 0xfffffff74e4e7812 */ /* 0x000fe200078ec0ff */
[----:B-1----:R-:W-:-:S03]  /*94b80*/  UMOV UR14, UR18 ;  /* 0x00000012000e7c82 */ /* 0x002fc60008000000 */
[----:B------:R-:W-:Y:S02]  /*94b90*/  @P2 LOP3.LUT R78, R78, 0x8, RZ, 0xfc, !PT ;  /* 0x000000084e4e2812 */ /* 0x000fe400078efcff */
[----:B------:R-:W-:Y:S02]  /*94ba0*/  ISETP.LT.AND P0, PT, R71, UR14, !P0 ;  /* 0x0000000e47007c0c */ /* 0x000fe4000c701270 */
[----:B------:R-:W-:Y:S01]  /*94bb0*/  IADD3 R82, PT, PT, R92, 0x5c, RZ ;  /* 0x0000005c5c527810 */ /* 0x000fe20007ffe0ff */
[----:B------:R-:W-:Y:S01]  /*94bc0*/  UMOV UR12, UR19 ;  /* 0x00000013000c7c82 */ /* 0x000fe20008000000 */
[----:B------:R-:W-:Y:S01]  /*94bd0*/  LOP3.LUT R78, R78, 0xfffffffb, RZ, 0xc0, !PT ;  /* 0xfffffffb4e4e7812 */ /* 0x000fe200078ec0ff */
[----:B------:R-:W1:Y:S03]  /*94be0*/  LDCU.64 UR18, c[0x0][0x398] ;  /* 0x00007300ff1277ac */ /* 0x000e660008000a00 */
[----:B------:R-:W-:Y:S01]  /*94bf0*/  @P1 LOP3.LUT R78, R78, 0x4, RZ, 0xfc, !PT ;  /* 0x000000044e4e1812 */ /* 0x000fe200078efcff */
[----:B------:R-:W2:Y:S03]  /*94c00*/  LDCU.64 UR14, c[0x0][0x398] ;  /* 0x00007300ff0e77ac */ /* 0x000ea60008000a00 */
[----:B------:R-:W-:-:S04]  /*94c10*/  LOP3.LUT R78, R78, 0xfffffffd, RZ, 0xc0, !PT ;  /* 0xfffffffd4e4e7812 */ /* 0x000fc800078ec0ff */
[----:B------:R-:W-:Y:S02]  /*94c20*/  @P0 LOP3.LUT R78, R78, 0x2, RZ, 0xfc, !PT ;  /* 0x000000024e4e0812 */ /* 0x000fe400078efcff */
[----:B------:R-:W-:Y:S01]  /*94c30*/  ISETP.GE.AND P0, PT, R82, UR17, PT ;  /* 0x0000001152007c0c */ /* 0x000fe2000bf06270 */
[----:B------:R-:W3:Y:S03]  /*94c40*/  LDCU.64 UR16, c[0x0][0x398] ;  /* 0x00007300ff1077ac */ /* 0x000ee60008000a00 */
[----:B------:R-:W-:Y:S02]  /*94c50*/  ISETP.LT.AND P2, PT, R69, UR7, !P0 ;  /* 0x0000000745007c0c */ /* 0x000fe4000c741270 */
[----:B------:R-:W-:Y:S01]  /*94c60*/  ISETP.LT.AND P1, PT, R70, UR6, !P0 ;  /* 0x0000000646007c0c */ /* 0x000fe2000c721270 */
[----:B-1----:R-:W-:Y:S01]  /*94c70*/  UMOV UR8, UR18 ;  /* 0x0000001200087c82 */ /* 0x002fe20008000000 */
[----:B--2---:R-:W-:-:S02]  /*94c80*/  ISETP.LT.AND P3, PT, R91, UR14, !P0 ;  /* 0x0000000e5b007c0c */ /* 0x004fc4000c761270 */
[----:B------:R-:W-:Y:S01]  /*94c90*/  ISETP.LT.AND P0, PT, R71, UR8, !P0 ;  /* 0x0000000847007c0c */ /* 0x000fe2000c701270 */
[----:B------:R-:W-:Y:S01]  /*94ca0*/  VIADD R82, R92, 0x5b ;  /* 0x0000005b5c527836 */ /* 0x000fe20000000000 */
[----:B------:R-:W-:Y:S01]  /*94cb0*/  LOP3.LUT R78, R78, 0xfffffffe, RZ, 0xc0, !PT ;  /* 0xfffffffe4e4e7812 */ /* 0x000fe200078ec0ff */
[----:B------:R-:W1:Y:S04]  /*94cc0*/  LDCU.64 UR8, c[0x0][0x398] ;  /* 0x00007300ff0877ac */ /* 0x000e680008000a00 */
[----:B------:R-:W-:-:S04]  /*94cd0*/  @P2 LOP3.LUT R77, R77, 0x80000000, RZ, 0xfc, !PT ;  /* 0x800000004d4d2812 */ /* 0x000fc800078efcff */
[----:B------:R-:W-:-:S04]  /*94ce0*/  LOP3.LUT R77, R77, 0xbfffffff, RZ, 0xc0, !PT ;  /* 0xbfffffff4d4d7812 */ /* 0x000fc800078ec0ff */
[----:B------:R-:W-:-:S04]  /*94cf0*/  @P1 LOP3.LUT R77, R77, 0x40000000, RZ, 0xfc, !PT ;  /* 0x400000004d4d1812 */ /* 0x000fc800078efcff */
[----:B------:R-:W-:-:S04]  /*94d00*/  LOP3.LUT R77, R77, 0xdfffffff, RZ, 0xc0, !PT ;  /* 0xdfffffff4d4d7812 */ /* 0x000fc800078ec0ff */
[----:B------:R-:W-:Y:S02]  /*94d10*/  @P0 LOP3.LUT R77, R77, 0x20000000, RZ, 0xfc, !PT ;  /* 0x200000004d4d0812 */ /* 0x000fe400078efcff */
[----:B------:R-:W-:Y:S02]  /*94d20*/  ISETP.GE.AND P0, PT, R82, UR13, PT ;  /* 0x0000000d52007c0c */ /* 0x000fe4000bf06270 */
[----:B------:R-:W-:Y:S02]  /*94d30*/  @P3 LOP3.LUT R78, R78, 0x1, RZ, 0xfc, !PT ;  /* 0x000000014e4e3812 */ /* 0x000fe400078efcff */
[----:B---3--:R-:W-:Y:S02]  /*94d40*/  ISETP.LT.AND P3, PT, R91, UR16, !P0 ;  /* 0x000000105b007c0c */ /* 0x008fe4000c761270 */
[----:B------:R-:W-:Y:S02]  /*94d50*/  ISETP.LT.AND P2, PT, R69, UR49, !P0 ;  /* 0x0000003145007c0c */ /* 0x000fe4000c741270 */
[----:B------:R-:W-:-:S02]  /*94d60*/  LOP3.LUT R77, R77, 0xefffffff, RZ, 0xc0, !PT ;  /* 0xefffffff4d4d7812 */ /* 0x000fc400078ec0ff */
[----:B------:R-:W-:-:S07]  /*94d70*/  ISETP.LT.AND P1, PT, R70, UR5, !P0 ;  /* 0x0000000546007c0c */ /* 0x000fce000c721270 */
[----:B------:R-:W-:-:S04]  /*94d80*/  @P3 LOP3.LUT R77, R77, 0x10000000, RZ, 0xfc, !PT ;  /* 0x100000004d4d3812 */ /* 0x000fc800078efcff */
[----:B------:R-:W-:Y:S01]  /*94d90*/  LOP3.LUT R77, R77, 0xf7ffffff, RZ, 0xc0, !PT ;  /* 0xf7ffffff4d4d7812 */ /* 0x000fe200078ec0ff */
[----:B-1----:R-:W-:Y:S01]  /*94da0*/  UMOV UR6, UR8 ;  /* 0x0000000800067c82 */ /* 0x002fe20008000000 */
[----:B------:R-:W-:Y:S02]  /*94db0*/  UMOV UR21, UR19 ;  /* 0x0000001300157c82 */ /* 0x000fe40008000000 */
[----:B------:R-:W-:Y:S01]  /*94dc0*/  @P2 LOP3.LUT R77, R77, 0x8000000, RZ, 0xfc, !PT ;  /* 0x080000004d4d2812 */ /* 0x000fe200078efcff */
[----:B------:R-:W1:Y:S01]  /*94dd0*/  LDCU.64 UR18, c[0x0][0x398] ;  /* 0x00007300ff1277ac */ /* 0x000e620008000a00 */
[----:B------:R-:W-:Y:S02]  /*94de0*/  ISETP.LT.AND P0, PT, R71, UR6, !P0 ;  /* 0x0000000647007c0c */ /* 0x000fe4000c701270 */
[----:B------:R-:W-:Y:S01]  /*94df0*/  LOP3.LUT R77, R77, 0xfbffffff, RZ, 0xc0, !PT ;  /* 0xfbffffff4d4d7812 */ /* 0x000fe200078ec0ff */
[----:B------:R-:W-:Y:S01]  /*94e00*/  VIADD R82, R92, 0x5a ;  /* 0x0000005a5c527836 */ /* 0x000fe20000000000 */
[----:B------:R-:W2:Y:S02]  /*94e10*/  LDCU.64 UR6, c[0x0][0x398] ;  /* 0x00007300ff0677ac */ /* 0x000ea40008000a00 */
[----:B------:R-:W-:-:S04]  /*94e20*/  @P1 LOP3.LUT R77, R77, 0x4000000, RZ, 0xfc, !PT ;  /* 0x040000004d4d1812 */ /* 0x000fc800078efcff */
[----:B------:R-:W-:-:S04]  /*94e30*/  LOP3.LUT R77, R77, 0xfdffffff, RZ, 0xc0, !PT ;  /* 0xfdffffff4d4d7812 */ /* 0x000fc800078ec0ff */
[----:B------:R-:W-:Y:S02]  /*94e40*/  @P0 LOP3.LUT R77, R77, 0x2000000, RZ, 0xfc, !PT ;  /* 0x020000004d4d0812 */ /* 0x000fe400078efcff */
[----:B------:R-:W-:Y:S01]  /*94e50*/  ISETP.GE.AND P0, PT, R82, UR11, PT ;  /* 0x0000000b52007c0c */ /* 0x000fe2000bf06270 */
[----:B------:R-:W-:Y:S01]  /*94e60*/  UMOV UR47, UR9 ;  /* 0x00000009002f7c82 */ /* 0x000fe20008000000 */
[----:B------:R-:W-:Y:S01]  /*94e70*/  LOP3.LUT R77, R77, 0xfeffffff, RZ, 0xc0, !PT ;  /* 0xfeffffff4d4d7812 */ /* 0x000fe200078ec0ff */
[----:B------:R-:W3:Y:S01]  /*94e80*/  LDCU.64 UR8, c[0x0][0x398] ;  /* 0x00007300ff0877ac */ /* 0x000ee20008000a00 */
[----:B-1----:R-:W-:Y:S02]  /*94e90*/  ISETP.LT.AND P3, PT, R91, UR18, !P0 ;  /* 0x000000125b007c0c */ /* 0x002fe4000c761270 */
[----:B------:R-:W-:Y:S01]  /*94ea0*/  ISETP.LT.AND P2, PT, R69, UR42, !P0 ;  /* 0x0000002a45007c0c */ /* 0x000fe2000c741270 */
[----:B--2---:R-:W-:Y:S01]  /*94eb0*/  UMOV UR5, UR6 ;  /* 0x0000000600057c82 */ /* 0x004fe20008000000 */
[----:B------:R-:W-:Y:S01]  /*94ec0*/  ISETP.LT.AND P1, PT, R70, UR40, !P0 ;  /* 0x0000002846007c0c */ /* 0x000fe2000c721270 */
[----:B------:R-:W-:Y:S01]  /*94ed0*/  UMOV UR14, UR7 ;  /* 0x00000007000e7c82 */ /* 0x000fe20008000000 */
[----:B------:R-:W-:Y:S01]  /*94ee0*/  IADD3 R82, PT, PT, R92, 0x59, RZ ;  /* 0x000000595c527810 */ /* 0x000fe20007ffe0ff */
[----:B------:R-:W1:Y:S01]  /*94ef0*/  LDCU.64 UR6, c[0x0][0x398] ;  /* 0x00007300ff0677ac */ /* 0x000e620008000a00 */
[----:B------:R-:W2:Y:S05]  /*94f00*/  LDCU.64 UR10, c[0x0][0x398] ;  /* 0x00007300ff0a77ac */ /* 0x000eaa0008000a00 */
[----:B------:R-:W-:-:S04]  /*94f10*/  @P3 LOP3.LUT R77, R77, 0x1000000, RZ, 0xfc, !PT ;  /* 0x010000004d4d3812 */ /* 0x000fc800078efcff */
        /* <DEDUP_REMOVED lines=8> */
[----:B---3--:R-:W-:Y:S02]  /*94fa0*/  ISETP.LT.AND P3, PT, R91, UR8, !P0 ;  /* 0x000000085b007c0c */ /* 0x008fe4000c761270 */
[----:B------:R-:W-:Y:S02]  /*94fb0*/  ISETP.LT.AND P2, PT, R69, UR39, !P0 ;  /* 0x0000002745007c0c */ /* 0x000fe4000c741270 */
[----:B------:R-:W-:Y:S02]  /*94fc0*/  LOP3.LUT R77, R77, 0xffefffff, RZ, 0xc0, !PT ;  /* 0xffefffff4d4d7812 */ /* 0x000fe400078ec0ff */
        /* <DEDUP_REMOVED lines=8> */
[----:B------:R-:W-:-:S04]  /*95050*/  LOP3.LUT R77, R77, 0xfffbffff, RZ, 0xc0, !PT ;  /* 0xfffbffff4d4d7812 */ /* 0x000fc800078ec0ff */
[----:B------:R-:W-:Y:S01]  /*95060*/  @P1 LOP3.LUT R77, R77, 0x40000, RZ, 0xfc, !PT ;  /* 0x000400004d4d1812 */ /* 0x000fe200078efcff */
[----:B------:R-:W-:-:S03]  /*95070*/  VIADD R82, R92, 0x58 ;  /* 0x000000585c527836 */ /* 0x000fc60000000000 */
[----:B------:R-:W-:-:S04]  /*95080*/  LOP3.LUT R77, R77, 0xfffdffff, RZ, 0xc0, !PT ;  /* 0xfffdffff4d4d7812 */ /* 0x000fc800078ec0ff */
[----:B------:R-:W-:Y:S02]  /*95090*/  @P0 LOP3.LUT R77, R77, 0x20000, RZ, 0xfc, !PT ;  /* 0x000200004d4d0812 */ /* 0x000fe400078efcff */
[----:B------:R-:W-:Y:S02]  /*950a0*/  ISETP.GE.AND P0, PT, R82, UR17, PT ;  /* 0x0000001152007c0c */ /* 0x000fe4000bf06270 */
[----:B------:R-:W-:Y:S01]  /*950b0*/  LOP3.LUT R77, R77, 0xfffeffff, RZ, 0xc0, !PT ;  /* 0xfffeffff4d4d7812 */ /* 0x000fe200078ec0ff */
[----:B--2---:R-:W-:Y:S01]  /*950c0*/  UMOV UR4, UR10 ;  /* 0x0000000a00047c82 */ /* 0x004fe20008000000 */
[----:B-1----:R-:W-:Y:S01]  /*950d0*/  ISETP.LT.AND P2, PT, R91, UR6, !P0 ;  /* 0x000000065b007c0c */ /* 0x002fe2000c741270 */
[----:B------:R-:W-:Y:S01]  /*950e0*/  UMOV UR49, UR12 ;  /* 0x0000000c00317c82 */ /* 0x000fe20008000000 */
[----:B------:R-:W-:Y:S01]  /*950f0*/  ISETP.LT.AND P1, PT, R69, UR27, !P0 ;  /* 0x0000001b45007c0c */ /* 0x000fe2000c721270 */
[----:B------:R-:W1:Y:S01]  /*95100*/  LDCU.64 UR12, c[0x0][0x398] ;  /* 0x00007300ff0c77ac */ /* 0x000e620008000a00 */
[----:B------:R-:W-:Y:S01]  /*95110*/  VIADD R82, R92, 0x57 ;  /* 0x000000575c527836 */ /* 0x000fe20000000000 */
[----:B------:R-:W-:Y:S01]  /*95120*/  UMOV UR15, UR11 ;  /* 0x0000000b000f7c82 */ /* 0x000fe20008000000 */
[----:B------:R-:W2:Y:S01]  /*95130*/  LDCU.64 UR10, c[0x0][0x398] ;  /* 0x00007300ff0a77ac */ /* 0x000ea20008000a00 */
[----:B------:R-:W3:Y:S06]  /*95140*/  LDCU.64 UR26, c[0x0][0x398] ;  /* 0x00007300ff1a77ac */ /* 0x000eec0008000a00 */
[----:B------:R-:W-:Y:S01]  /*95150*/  @P2 LOP3.LUT R77, R77, 0x10000, RZ, 0xfc, !PT ;  /* 0x000100004d4d2812 */ /* 0x000fe200078efcff */
[----:B------:R-:W-:-:S03]  /*95160*/  UMOV UR16, UR38 ;  /* 0x0000002600107c82 */ /* 0x000fc60008000000 */
[----:B------:R-:W-:Y:S01]  /*95170*/  LOP3.LUT R77, R77, 0xffff7fff, RZ, 0xc0, !PT ;  /* 0xffff7fff4d4d7812 */ /* 0x000fe200078ec0ff */
[----:B------:R-:W1:Y:S03]  /*95180*/  LDCU.64 UR38, c[0x0][0x398] ;  /* 0x00007300ff2677ac */ /* 0x000e660008000a00 */
[----:B------:R-:W-:Y:S01]  /*95190*/  @P1 LOP3.LUT R77, R77, 0x8000, RZ, 0xfc, !PT ;  /* 0x000080004d4d1812 */ /* 0x000fe200078efcff */
[----:B------:R-:W-:Y:S01]  /*951a0*/  UMOV UR40, UR37 ;  /* 0x0000002500287c82 */ /* 0x000fe20008000000 */
[----:B------:R-:W-:Y:S01]  /*951b0*/  ISETP.LT.AND P1, PT, R70, UR54, !P0 ;  /* 0x0000003646007c0c */ /* 0x000fe2000c721270 */
[----:B------:R-:W-:Y:S01]  /*951c0*/  UMOV UR18, UR28 ;  /* 0x0000001c00127c82 */ /* 0x000fe20008000000 */
[----:B------:R-:W-:Y:S01]  /*951d0*/  ISETP.LT.AND P0, PT, R71, UR4, !P0 ;  /* 0x0000000447007c0c */ /* 0x000fe2000c701270 */
[----:B------:R-:W1:Y:S01]  /*951e0*/  LDCU.64 UR4, c[0x0][0x398] ;  /* 0x00007300ff0477ac */ /* 0x000e620008000a00 */
[----:B------:R-:W-:Y:S01]  /*951f0*/  LOP3.LUT R77, R77, 0xffffbfff, RZ, 0xc0, !PT ;  /* 0xffffbfff4d4d7812 */ /* 0x000fe200078ec0ff */
[----:B------:R-:W-:Y:S01]  /*95200*/  UMOV UR54, UR30 ;  /* 0x0000001e00367c82 */ /* 0x000fe20008000000 */
[----:B------:R-:W-:Y:S01]  /*95210*/  LOP3.LUT R74, R74, 0x7fffffff, RZ, 0xc0, !PT ;  /* 0x7fffffff4a4a7812 */ /* 0x000fe200078ec0ff */
[----:B------:R-:W1:Y:S06]  /*95220*/  LDCU UR17, c[0x0][0x398] ;  /* 0x00007300ff1177ac */ /* 0x000e6c0008000800 */
[----:B------:R-:W-:Y:S01]  /*95230*/  @P1 LOP3.LUT R77, R77, 0x4000, RZ, 0xfc, !PT ;  /* 0x000040004d4d1812 */ /* 0x000fe200078efcff */
[----:B------:R-:W2:Y:S03]  /*95240*/  LDCU UR37, c[0x0][0x398] ;  /* 0x00007300ff2577ac */ /* 0x000ea60008000800 */
[----:B------:R-:W-:Y:S01]  /*95250*/  LOP3.LUT R77, R77, 0xffffdfff, RZ, 0xc0, !PT ;  /* 0xffffdfff4d4d7812 */ /* 0x000fe200078ec0ff */
[----:B------:R-:W2:Y:S03]  /*95260*/  LDCU UR28, c[0x0][0x398] ;  /* 0x00007300ff1c77ac */ /* 0x000ea60008000800 */
[----:B------:R-:W-:-:S02]  /*95270*/  @P0 LOP3.LUT R77, R77, 0x2000, RZ, 0xfc, !PT ;  /* 0x000020004d4d0812 */ /* 0x000fc400078efcff */
[----:B------:R-:W-:-:S04]  /*95280*/  ISETP.GE.AND P0, PT, R82, UR19, PT ;  /* 0x0000001352007c0c */ /* 0x000fc8000bf06270 */
[----:B-1----:R-:W-:Y:S02]  /*95290*/  ISETP.LT.AND P3, PT, R91, UR12, !P0 ;  /* 0x0000000c5b007c0c */ /* 0x002fe4000c761270 */
[----:B------:R-:W-:Y:S02]  /*952a0*/  ISETP.LT.AND P2, PT, R69, UR68, !P0 ;  /* 0x0000004445007c0c */ /* 0x000fe4000c741270 */
[----:B------:R-:W-:Y:S02]  /*952b0*/  LOP3.LUT R77, R77, 0xffffefff, RZ, 0xc0, !PT ;  /* 0xffffefff4d4d7812 */ /* 0x000fe400078ec0ff */
[----:B------:R-:W-:-:S07]  /*952c0*/  ISETP.LT.AND P1, PT, R70, UR59, !P0 ;  /* 0x0000003b46007c0c */ /* 0x000fce000c721270 */
        /* <DEDUP_REMOVED lines=10> */
[----:B------:R-:W-:Y:S01]  /*95370*/  UMOV UR19, UR22 ;  /* 0x0000001600137c82 */ /* 0x000fe20008000000 */
[----:B------:R-:W1:Y:S02]  /*95380*/  LDCU.64 UR22, c[0x0][0x398] ;  /* 0x00007300ff1677ac */ /* 0x000e640008000a00 */
[----:B--2---:R-:W-:Y:S02]  /*95390*/  ISETP.LT.AND P3, PT, R91, UR10, !P0 ;  /* 0x0000000a5b007c0c */ /* 0x004fe4000c761270 */
        /* <DEDUP_REMOVED lines=8> */
[----:B------:R-:W-:Y:S01]  /*95420*/  VIADD R82, R92, 0x55 ;  /* 0x000000555c527836 */ /* 0x000fe20000000000 */
[----:B------:R-:W-:Y:S01]  /*95430*/  LOP3.LUT R77, R77, 0xffffffbf, RZ, 0xc0, !PT ;  /* 0xffffffbf4d4d7812 */ /* 0x000fe200078ec0ff */
[----:B------:R-:W-:Y:S01]  /*95440*/  UMOV UR4, UR31 ;  /* 0x0000001f00047c82 */ /* 0x000fe20008000000 */
[----:B------:R-:W1:Y:S02]  /*95450*/  LDCU.64 UR30, c[0x0][0x398] ;  /* 0x00007300ff1e77ac */ /* 0x000e640008000a00 */
[----:B------:R-:W-:Y:S01]  /*95460*/  @P1 LOP3.LUT R77, R77, 0x40, RZ, 0xfc, !PT ;  /* 0x000000404d4d1812 */ /* 0x000fe200078efcff */
[----:B------:R-:W-:Y:S01]  /*95470*/  UMOV UR68, UR35 ;  /* 0x0000002300447c82 */ /* 0x000fe20008000000 */
[----:B------:R-:W-:-:S02]  /*95480*/  UMOV UR55, UR34 ;  /* 0x0000002200377c82 */ /* 0x000fc40008000000 */
[----:B------:R-:W-:Y:S01]  /*95490*/  LOP3.LUT R77, R77, 0xffffffdf, RZ, 0xc0, !PT ;  /* 0xffffffdf4d4d7812 */ /* 0x000fe200078ec0ff */
[----:B------:R-:W1:Y:S03]  /*954a0*/  LDCU.64 UR34, c[0x0][0x398] ;  /* 0x00007300ff2277ac */ /* 0x000e660008000a00 */
[----:B------:R-:W-:Y:S01]  /*954b0*/  @P0 LOP3.LUT R77, R77, 0x20, RZ, 0xfc, !PT ;  /* 0x000000204d4d0812 */ /* 0x000fe200078efcff */
[----:B------:R-:W-:Y:S01]  /*954c0*/  UMOV UR59, UR29 ;  /* 0x0000001d003b7c82 */ /* 0x000fe20008000000 */
[----:B------:R-:W-:Y:S01]  /*954d0*/  ISETP.GE.AND P0, PT, R82, UR7, PT ;  /* 0x0000000752007c0c */ /* 0x000fe2000bf06270 */
[----:B------:R-:W-:Y:S01]  /*954e0*/  UMOV UR58, UR21 ;  /* 0x00000015003a7c82 */ /* 0x000fe20008000000 */
[----:B------:R-:W-:Y:S01]  /*954f0*/  LOP3.LUT R77, R77, 0xffffffef, RZ, 0xc0, !PT ;  /* 0xffffffef4d4d7812 */ /* 0x000fe200078ec0ff */
[----:B------:R-:W-:Y:S01]  /*95500*/  VIADD R82, R92, 0x54 ;  /* 0x000000545c527836 */ /* 0x000fe20000000000 */
[----:B--2---:R-:W-:Y:S01]  /*95510*/  ISETP.LT.AND P2, PT, R91, UR8, !P0 ;  /* 0x000000085b007c0c */ /* 0x004fe2000c741270 */
[----:B------:R-:W2:Y:S01]  /*95520*/  LDCU.64 UR6, c[0x0][0x398] ;  /* 0x00007300ff0677ac */ /* 0x000ea20008000a00 */
[----:B------:R-:W-:Y:S01]  /*95530*/  ISETP.LT.AND P1, PT, R69, UR73, !P0 ;  /* 0x0000004945007c0c */ /* 0x000fe2000c721270 */
[----:B------:R-:W1:Y:S01]  /*95540*/  LDCU UR22, c[0x0][0x398] ;  /* 0x00007300ff1677ac */ /* 0x000e620008000800 */
[----:B------:R-:W1:Y:S09]  /*95550*/  LDCU UR29, c[0x0][0x398] ;  /* 0x00007300ff1d77ac */ /* 0x000e720008000800 */
[----:B------:R-:W-:Y:S01]  /*95560*/  @P2 LOP3.LUT R77, R77, 0x10, RZ, 0xfc, !PT ;  /* 0x000000104d4d2812 */ /* 0x000fe200078efcff */
[----:B------:R-:W1:Y:S03]  /*95570*/  LDCU UR21, c[0x0][0x398] ;  /* 0x00007300ff1577ac */ /* 0x000e660008000800 */
[----:B------:R-:W-:-:S04]  /*95580*/  LOP3.LUT R77, R77, 0xfffffff7, RZ, 0xc0, !PT ;  /* 0xfffffff74d4d7812 */ /* 0x000fc800078ec0ff */
[----:B------:R-:W-:Y:S02]  /*95590*/  @P1 LOP3.LUT R77, R77, 0x8, RZ, 0xfc, !PT ;  /* 0x000000084d4d1812 */ /* 0x000fe400078efcff */
[----:B------:R-:W-:Y:S01]  /*955a0*/  ISETP.LT.AND P1, PT, R70, UR36, !P0 ;  /* 0x0000002446007c0c */ /* 0x000fe2000c721270 */
[----:B------:R-:W-:Y:S01]  /*955b0*/  UMOV UR73, UR43 ;  /* 0x0000002b00497c82 */ /* 0x000fe20008000000 */
[----:B---3--:R-:W-:Y:S01]  /*955c0*/  ISETP.LT.AND P0, PT, R71, UR26, !P0 ;  /* 0x0000001a47007c0c */ /* 0x008fe2000c701270 */
[----:B------:R-:W3:Y:S01]  /*955d0*/  LDCU UR43, c[0x0][0x398] ;  /* 0x00007300ff2b77ac */ /* 0x000ee20008000800 */
[----:B------:R-:W-:Y:S01]  /*955e0*/  LOP3.LUT R77, R77, 0xfffffffb, RZ, 0xc0, !PT ;  /* 0xfffffffb4d4d7812 */ /* 0x000fe200078ec0ff */
[----:B------:R-:W1:Y:S01]  /*955f0*/  LDCU UR26, c[0x0][0x398] ;  /* 0x00007300ff1a77ac */ /* 0x000e620008000800 */
[----:B------:R-:W1:Y:S07]  /*95600*/  LDCU UR36, c[0x0][0x398] ;  /* 0x00007300ff2477ac */ /* 0x000e6e0008000800 */
[----:B------:R-:W-:-:S04]  /*95610*/  @P1 LOP3.LUT R77, R77, 0x4, RZ, 0xfc, !PT ;  /* 0x000000044d4d1812 */ /* 0x000fc800078efcff */
[----:B------:R-:W-:-:S04]  /*95620*/  LOP3.LUT R77, R77, 0xfffffffd, RZ, 0xc0, !PT ;  /* 0xfffffffd4d4d7812 */ /* 0x000fc800078ec0ff */
[----:B------:R-:W-:Y:S02]  /*95630*/  @P0 LOP3.LUT R77, R77, 0x2, RZ, 0xfc, !PT ;  /* 0x000000024d4d0812 */ /* 0x000fe400078efcff */
[----:B------:R-:W-:Y:S01]  /*95640*/  ISETP.GE.AND P0, PT, R82, UR13, PT ;  /* 0x0000000d52007c0c */ /* 0x000fe2000bf06270 */
[----:B------:R-:W3:Y:S03]  /*95650*/  LDCU.64 UR12, c[0x0][0x398] ;  /* 0x00007300ff0c77ac */ /* 0x000ee60008000a00 */
[----:B------:R-:W-:Y:S02]  /*95660*/  ISETP.LT.AND P2, PT, R69, UR72, !P0 ;  /* 0x0000004845007c0c */ /* 0x000fe4000c741270 */
[----:B------:R-:W-:Y:S02]  /*95670*/  ISETP.LT.AND P1, PT, R70, UR71, !P0 ;  /* 0x0000004746007c0c */ /* 0x000fe4000c721270 */
[----:B--2---:R-:W-:Y:S01]  /*95680*/  ISETP.LT.AND P3, PT, R91, UR6, !P0 ;  /* 0x000000065b007c0c */ /* 0x004fe2000c761270 */
[----:B------:R-:W2:Y:S01]  /*95690*/  LDCU UR6, c[0x0][0x398] ;  /* 0x00007300ff0677ac */ /* 0x000ea20008000800 */
[----:B-1----:R-:W-:-:S07]  /*956a0*/  ISETP.LT.AND P0, PT, R71, UR30, !P0 ;  /* 0x0000001e47007c0c */ /* 0x002fce000c701270 */
[----:B------:R-:W-:-:S04]  /*956b0*/  @P2 LOP3.LUT R76, R76, 0x80000000, RZ, 0xfc, !PT ;  /* 0x800000004c4c2812 */ /* 0x000fc800078efcff */
[----:B------:R-:W-:-:S04]  /*956c0*/  LOP3.LUT R76, R76, 0xbfffffff, RZ, 0xc0, !PT ;  /* 0xbfffffff4c4c7812 */ /* 0x000fc800078ec0ff */
[----:B------:R-:W-:Y:S02]  /*956d0*/  @P1 LOP3.LUT R76, R76, 0x40000000, RZ, 0xfc, !PT ;  /* 0x400000004c4c1812 */ /* 0x000fe400078efcff */
[----:B------:R-:W-:Y:S02]  /*956e0*/  IADD3 R82, PT, PT, R92, 0x53, RZ ;  /* 0x000000535c527810 */ /* 0x000fe40007ffe0ff */
[----:B------:R-:W-:Y:S02]  /*956f0*/  LOP3.LUT R76, R76, 0xdfffffff, RZ, 0xc0, !PT ;  /* 0xdfffffff4c4c7812 */ /* 0x000fe400078ec0ff */
[----:B------:R-:W-:Y:S02]  /*95700*/  LOP3.LUT R77, R77, 0xfffffffe, RZ, 0xc0, !PT ;  /* 0xfffffffe4d4d7812 */ /* 0x000fe400078ec0ff */
[----:B------:R-:W-:Y:S02]  /*95710*/  @P0 LOP3.LUT R76, R76, 0x20000000, RZ, 0xfc, !PT ;  /* 0x200000004c4c0812 */ /* 0x000fe400078efcff */
[----:B------:R-:W-:Y:S01]  /*95720*/  ISETP.GE.AND P0, PT, R82, UR11, PT ;  /* 0x0000000b52007c0c */ /* 0x000fe2000bf06270 */
[----:B------:R-:W1:Y:S01]  /*95730*/  LDCU.64 UR10, c[0x0][0x398] ;  /* 0x00007300ff0a77ac */ /* 0x000e620008000a00 */
[----:B------:R-:W-:-:S02]  /*95740*/  @P3 LOP3.LUT R77, R77, 0x1, RZ, 0xfc, !PT ;  /* 0x000000014d4d3812 */ /* 0x000fc400078efcff */
[----:B---3--:R-:W-:Y:S02]  /*95750*/  ISETP.LT.AND P3, PT, R91, UR12, !P0 ;  /* 0x0000000c5b007c0c */ /* 0x008fe4000c761270 */
[----:B------:R-:W-:Y:S02]  /*95760*/  ISETP.LT.AND P2, PT, R69, UR70, !P0 ;  /* 0x0000004645007c0c */ /* 0x000fe4000c741270 */
[----:B------:R-:W-:Y:S02]  /*95770*/  LOP3.LUT R76, R76, 0xefffffff, RZ, 0xc0, !PT ;  /* 0xefffffff4c4c7812 */ /* 0x000fe400078ec0ff */
[----:B------:R-:W-:-:S07]  /*95780*/  ISETP.LT.AND P1, PT, R70, UR69, !P0 ;  /* 0x0000004546007c0c */ /* 0x000fce000c721270 */
[----:B------:R-:W-:-:S04]  /*95790*/  @P3 LOP3.LUT R76, R76, 0x10000000, RZ, 0xfc, !PT ;  /* 0x100000004c4c3812 */ /* 0x000fc800078efcff */
[----:B------:R-:W-:-:S04]  /*957a0*/  LOP3.LUT R76, R76, 0xf7ffffff, RZ, 0xc0, !PT ;  /* 0xf7ffffff4c4c7812 */ /* 0x000fc800078ec0ff */
[----:B------:R-:W-:Y:S02]  /*957b0*/  @P2 LOP3.LUT R76, R76, 0x8000000, RZ, 0xfc, !PT ;  /* 0x080000004c4c2812 */ /* 0x000fe400078efcff */
[----:B------:R-:W-:Y:S01]  /*957c0*/  ISETP.LT.AND P0, PT, R71, UR34, !P0 ;  /* 0x0000002247007c0c */ /* 0x000fe2000c701270 */
[----:B------:R-:W-:Y:S01]  /*957d0*/  VIADD R82, R92, 0x52 ;  /* 0x000000525c527836 */ /* 0x000fe20000000000 */
[----:B------:R-:W-:Y:S01]  /*957e0*/  LOP3.LUT R76, R76, 0xfbffffff, RZ, 0xc0, !PT ;  /* 0xfbffffff4c4c7812 */ /* 0x000fe200078ec0ff */
[----:B------:R-:W-:Y:S01]  /*957f0*/  UMOV UR71, UR15 ;  /* 0x0000000f00477c82 */ /* 0x000fe20008000000 */
[----:B------:R-:W-:Y:S01]  /*95800*/  UMOV UR69, UR19 ;  /* 0x0000001300457c82 */ /* 0x000fe20008000000 */
[----:B------:R-:W-:Y:S01]  /*95810*/  UMOV UR72, UR46 ;  /* 0x0000002e00487c82 */ /* 0x000fe20008000000 */
[----:B------:R-:W-:Y:S01]  /*95820*/  @P1 LOP3.LUT R76, R76, 0x4000000, RZ, 0xfc, !PT ;  /* 0x040000004c4c1812 */ /* 0x000fe200078efcff */
[----:B------:R-:W3:Y:S03]  /*95830*/  LDCU UR34, c[0x0][0x398] ;  /* 0x00007300ff2277ac */ /* 0x000ee60008000800 */
[----:B------:R-:W-:-:S04]  /*95840*/  LOP3.LUT R76, R76, 0xfdffffff, RZ, 0xc0, !PT ;  /* 0xfdffffff4c4c7812 */ /* 0x000fc800078ec0ff */
[----:B------:R-:W-:Y:S02]  /*95850*/  @P0 LOP3.LUT R76, R76, 0x2000000, RZ, 0xfc, !PT ;  /* 0x020000004c4c0812 */ /* 0x000fe400078efcff */
[----:B------:R-:W-:Y:S01]  /*95860*/  ISETP.GE.AND P0, PT, R82, UR9, PT ;  /* 0x0000000952007c0c */ /* 0x000fe2000bf06270 */
[----:B------:R-:W2:Y:S03]  /*95870*/  LDCU.64 UR8, c[0x0][0x398] ;  /* 0x00007300ff0877ac */ /* 0x000ea60008000a00 */
[----:B-1----:R-:W-:Y:S02]  /*95880*/  ISETP.LT.AND P3, PT, R91, UR10, !P0 ;  /* 0x0000000a5b007c0c */ /* 0x002fe4000c761270 */
[----:B------:R-:W-:Y:S02]  /*95890*/  ISETP.LT.AND P2, PT, R69, UR43, !P0 ;  /* 0x0000002b45007c0c */ /* 0x000fe4000c741270 */
[----:B------:R-:W-:Y:S01]  /*958a0*/  LOP3.LUT R76, R76, 0xfeffffff, RZ, 0xc0, !PT ;  /* 0xfeffffff4c4c7812 */ /* 0x000fe200078ec0ff */
[----:B------:R-:W-:Y:S01]  /*958b0*/  VIADD R82, R92, 0x51 ;  /* 0x000000515c527836 */ /* 0x000fe20000000000 */
[----:B------:R-:W-:Y:S01]  /*958c0*/  ISETP.LT.AND P1, PT, R70, UR65, !P0 ;  /* 0x0000004146007c0c */ /* 0x000fe2000c721270 */
[----:B------:R-:W1:Y:S06]  /*958d0*/  LDCU.64 UR42, c[0x0][0x398] ;  /* 0x00007300ff2a77ac */ /* 0x000e6c0008000a00 */
        /* <DEDUP_REMOVED lines=10> */
[----:B------:R-:W-:Y:S01]  /*95980*/  ISETP.LT.AND P2, PT, R69, UR6, !P0 ;  /* 0x0000000645007c0c */ /* 0x000fe2000c741270 */
[----:B------:R-:W2:Y:S01]  /*95990*/  LDCU.64 UR6, c[0x0][0x398] ;  /* 0x00007300ff0677ac */ /* 0x000ea20008000a00 */
[----:B------:R-:W-:Y:S02]  /*959a0*/  LOP3.LUT R76, R76, 0xffefffff, RZ, 0xc0, !PT ;  /* 0xffefffff4c4c7812 */ /* 0x000fe400078ec0ff */
[----:B------:R-:W-:Y:S01]  /*959b0*/  ISETP.LT.AND P1, PT, R70, UR26, !P0 ;  /* 0x0000001a46007c0c */ /* 0x000fe2000c721270 */
[----:B------:R-:W-:-:S06]  /*959c0*/  UMOV UR15, UR51 ;  /* 0x00000033000f7c82 */ /* 0x000fcc0008000000 */
[----:B------:R-:W-:Y:S01]  /*959d0*/  @P3 LOP3.LUT R76, R76, 0x100000, RZ, 0xfc, !PT ;  /* 0x001000004c4c3812 */ /* 0x000fe200078efcff */
[----:B------:R-:W2:Y:S03]  /*959e0*/  LDCU UR51, c[0x0][0x398] ;  /* 0x00007300ff3377ac */ /* 0x000ea60008000800 */
[----:B------:R-:W-:Y:S01]  /*959f0*/  LOP3.LUT R76, R76, 0xfff7ffff, RZ, 0xc0, !PT ;  /* 0xfff7ffff4c4c7812 */ /* 0x000fe200078ec0ff */
[----:B------:R-:W-:Y:S01]  /*95a00*/  UMOV UR19, UR47 ;  /* 0x0000002f00137c82 */ /* 0x000fe20008000000 */
[----:B-1----:R-:W-:Y:S01]  /*95a10*/  ISETP.LT.AND P0, PT, R71, UR42, !P0 ;  /* 0x0000002a47007c0c */ /* 0x002fe2000c701270 */
[----:B------:R-:W1:Y:S01]  /*95a20*/  LDCU.64 UR46, c[0x0][0x398] ;  /* 0x00007300ff2e77ac */ /* 0x000e620008000a00 */
[----:B------:R-:W-:Y:S02]  /*95a30*/  @P2 LOP3.LUT R76, R76, 0x80000, RZ, 0xfc, !PT ;  /* 0x000800004c4c2812 */ /* 0x000fe400078efcff */
[----:B------:R-:W-:Y:S01]  /*95a40*/  IADD3 R82, PT, PT, R92, 0x50, RZ ;  /* 0x000000505c527810 */ /* 0x000fe20007ffe0ff */
[----:B------:R-:W-:Y:S01]  /*95a50*/  UMOV UR30, UR40 ;  /* 0x00000028001e7c82 */ /* 0x000fe20008000000 */
[----:B------:R-:W-:Y:S01]  /*95a60*/  LOP3.LUT R76, R76, 0xfffbffff, RZ, 0xc0, !PT ;  /* 0xfffbffff4c4c7812 */ /* 0x000fe200078ec0ff */
[----:B------:R-:W-:Y:S01]  /*95a70*/  UMOV UR38, UR71 ;  /* 0x0000004700267c82 */ /* 0x000fe20008000000 */
[----:B------:R-:W-:Y:S01]  /*95a80*/  UMOV UR70, UR73 ;  /* 0x0000004900467c82 */ /* 0x000fe20008000000 */
[----:B------:R-:W1:Y:S01]  /*95a90*/  LDCU UR26, c[0x0][0x398] ;  /* 0x00007300ff1a77ac */ /* 0x000e620008000800 */
[----:B------:R-:W-:-:S04]  /*95aa0*/  @P1 LOP3.LUT R76, R76, 0x40000, RZ, 0xfc, !PT ;  /* 0x000400004c4c1812 */ /* 0x000fc800078efcff */
[----:B------:R-:W-:-:S04]  /*95ab0*/  LOP3.LUT R76, R76, 0xfffdffff, RZ, 0xc0, !PT ;  /* 0xfffdffff4c4c7812 */ /* 0x000fc800078ec0ff */
[----:B------:R-:W-:Y:S02]  /*95ac0*/  @P0 LOP3.LUT R76, R76, 0x20000, RZ, 0xfc, !PT ;  /* 0x000200004c4c0812 */ /* 0x000fe400078efcff */
[----:B------:R-:W-:Y:S01]  /*95ad0*/  ISETP.GE.AND P0, PT, R82, UR13, PT ;  /* 0x0000000d52007c0c */ /* 0x000fe2000bf06270 */
[----:B------:R-:W1:Y:S03]  /*95ae0*/  LDCU.64 UR12, c[0x0][0x398] ;  /* 0x00007300ff0c77ac */ /* 0x000e660008000a00 */
[----:B--2---:R-:W-:Y:S02]  /*95af0*/  ISETP.LT.AND P3, PT, R91, UR6, !P0 ;  /* 0x000000065b007c0c */ /* 0x004fe4000c761270 */
[----:B------:R-:W-:Y:S02]  /*95b00*/  ISETP.LT.AND P2, PT, R69, UR51, !P0 ;  /* 0x0000003345007c0c */ /* 0x000fe4000c741270 */
        /* <DEDUP_REMOVED lines=9> */
[----:B------:R-:W-:Y:S01]  /*95ba0*/  UMOV UR6, UR4 ;  /* 0x0000000400067c82 */ /* 0x000fe20008000000 */
[----:B------:R-:W-:Y:S01]  /*95bb0*/  UMOV UR42, UR59 ;  /* 0x0000003b002a7c82 */ /* 0x000fe20008000000 */
[----:B------:R-:W-:Y:S01]  /*95bc0*/  @P1 LOP3.LUT R76, R76, 0x4000, RZ, 0xfc, !PT ;  /* 0x000040004c4c1812 */ /* 0x000fe200078efcff */
[----:B------:R-:W-:Y:S01]  /*95bd0*/  UMOV UR18, UR14 ;  /* 0x0000000e00127c82 */ /* 0x000fe20008000000 */
[----:B------:R-:W1:Y:S02]  /*95be0*/  LDCU UR4, c[0x0][0x398] ;  /* 0x00007300ff0477ac */ /* 0x000e640008000800 */
[----:B------:R-:W-:Y:S01]  /*95bf0*/  LOP3.LUT R76, R76, 0xffffdfff, RZ, 0xc0, !PT ;  /* 0xffffdfff4c4c7812 */ /* 0x000fe200078ec0ff */
[----:B------:R-:W2:Y:S03]  /*95c00*/  LDCU UR59, c[0x0][0x398] ;  /* 0x00007300ff3b77ac */ /* 0x000ea60008000800 */
[----:B------:R-:W-:-:S02]  /*95c10*/  @P0 LOP3.LUT R76, R76, 0x2000, RZ, 0xfc, !PT ;  /* 0x000020004c4c0812 */ /* 0x000fc400078efcff */
[----:B------:R-:W-:Y:S01]  /*95c20*/  ISETP.GE.AND P0, PT, R82, UR11, PT ;  /* 0x0000000b52007c0c */ /* 0x000fe2000bf06270 */
[----:B------:R-:W-:Y:S01]  /*95c30*/  UMOV UR14, UR50 ;  /* 0x00000032000e7c82 */ /* 0x000fe20008000000 */
[----:B------:R-:W-:Y:S01]  /*95c40*/  LOP3.LUT R76, R76, 0xffffefff, RZ, 0xc0, !PT ;  /* 0xffffefff4c4c7812 */ /* 0x000fe200078ec0ff */
[----:B------:R-:W1:Y:S01]  /*95c50*/  LDCU.64 UR50, c[0x0][0x398] ;  /* 0x00007300ff3277ac */ /* 0x000e620008000a00 */
[----:B------:R-:W-:Y:S02]  /*95c60*/  ISETP.LT.AND P2, PT, R91, UR12, !P0 ;  /* 0x0000000c5b007c0c */ /* 0x000fe4000c741270 */
[----:B---3--:R-:W-:Y:S01]  /*95c70*/  ISETP.LT.AND P1, PT, R69, UR34, !P0 ;  /* 0x0000002245007c0c */ /* 0x008fe2000c721270 */
[----:B------:R-:W3:Y:S01]  /*95c80*/  LDCU.64 UR10, c[0x0][0x398] ;  /* 0x00007300ff0a77ac */ /* 0x000ee20008000a00 */
[----:B------:R-:W-:Y:S01]  /*95c90*/  UMOV UR65, UR30 ;  /* 0x0000001e00417c82 */ /* 0x000fe20008000000 */
[----:B------:R-:W-:Y:S01]  /*95ca0*/  UMOV UR75, UR55 ;  /* 0x00000037004b7c82 */ /* 0x000fe20008000000 */
[----:B------:R-:W1:Y:S07]  /*95cb0*/  LDCU UR46, c[0x0][0x398] ;  /* 0x00007300ff2e77ac */ /* 0x000e6e0008000800 */
[----:B------:R-:W-:-:S04]  /*95cc0*/  @P2 LOP3.LUT R76, R76, 0x1000, RZ, 0xfc, !PT ;  /* 0x000010004c4c2812 */ /* 0x000fc800078efcff */
[----:B------:R-:W-:-:S04]  /*95cd0*/  LOP3.LUT R76, R76, 0xfffff7ff, RZ, 0xc0, !PT ;  /* 0xfffff7ff4c4c7812 */ /* 0x000fc800078ec0ff */
[----:B------:R-:W-:Y:S02]  /*95ce0*/  @P1 LOP3.LUT R76, R76, 0x800, RZ, 0xfc, !PT ;  /* 0x000008004c4c1812 */ /* 0x000fe400078efcff */
[----:B------:R-:W-:Y:S02]  /*95cf0*/  ISETP.LT.AND P1, PT, R70, UR63, !P0 ;  /* 0x0000003f46007c0c */ /* 0x000fe4000c721270 */
[----:B-1----:R-:W-:Y:S01]  /*95d00*/  ISETP.LT.AND P0, PT, R71, UR50, !P0 ;  /* 0x0000003247007c0c */ /* 0x002fe2000c701270 */
[----:B------:R-:W-:Y:S01]  /*95d10*/  VIADD R82, R92, 0x4e ;  /* 0x0000004e5c527836 */ /* 0x000fe20000000000 */
[----:B------:R-:W-:Y:S01]  /*95d20*/  LOP3.LUT R76, R76, 0xfffffbff, RZ, 0xc0, !PT ;  /* 0xfffffbff4c4c7812 */ /* 0x000fe200078ec0ff */
[----:B------:R-:W-:Y:S01]  /*95d30*/  UMOV UR30, UR54 ;  /* 0x00000036001e7c82 */ /* 0x000fe20008000000 */
[----:B------:R-:W1:Y:S01]  /*95d40*/  LDCU.64 UR54, c[0x0][0x398] ;  /* 0x00007300ff3677ac */ /* 0x000e620008000a00 */
[----:B------:R-:W-:Y:S01]  /*95d50*/  UMOV UR34, UR58 ;  /* 0x0000003a00227c82 */ /* 0x000fe20008000000 */
[----:B------:R-:W-:Y:S01]  /*95d60*/  UMOV UR71, UR72 ;  /* 0x0000004800477c82 */ /* 0x000fe20008000000 */
[----:B------:R-:W-:-:S04]  /*95d70*/  UMOV UR73, UR20 ;  /* 0x0000001400497c82 */ /* 0x000fc80008000000 */
[----:B------:R-:W-:Y:S01]  /*95d80*/  @P1 LOP3.LUT R76, R76, 0x400, RZ, 0xfc, !PT ;  /* 0x000004004c4c1812 */ /* 0x000fe200078efcff */
[----:B------:R-:W1:Y:S03]  /*95d90*/  LDCU UR20, c[0x0][0x398] ;  /* 0x00007300ff1477ac */ /* 0x000e660008000800 */
[----:B------:R-:W-:Y:S01]  /*95da0*/  LOP3.LUT R76, R76, 0xfffffdff, RZ, 0xc0, !PT ;  /* 0xfffffdff4c4c7812 */ /* 0x000fe200078ec0ff */
[----:B------:R-:W1:Y:S03]  /*95db0*/  LDCU UR72, c[0x0][0x398] ;  /* 0x00007300ff4877ac */ /* 0x000e660008000800 */
[----:B------:R-:W-:Y:S01]  /*95dc0*/  @P0 LOP3.LUT R76, R76, 0x200, RZ, 0xfc, !PT ;  /* 0x000002004c4c0812 */ /* 0x000fe200078efcff */
[----:B------:R-:W1:Y:S01]  /*95dd0*/  LDCU UR50, c[0x0][0x398] ;  /* 0x00007300ff3277ac */ /* 0x000e620008000800 */
[----:B------:R-:W-:-:S02]  /*95de0*/  ISETP.GE.AND P0, PT, R82, UR9, PT ;  /* 0x0000000952007c0c */ /* 0x000fc4000bf06270 */
[----:B------:R-:W-:Y:S01]  /*95df0*/  LOP3.LUT R76, R76, 0xfffffeff, RZ, 0xc0, !PT ;  /* 0xfffffeff4c4c7812 */ /* 0x000fe200078ec0ff */
[----:B------:R-:W1:Y:S01]  /*95e00*/  LDCU.64 UR8, c[0x0][0x398] ;  /* 0x00007300ff0877ac */ /* 0x000e620008000a00 */
[----:B---3--:R-:W-:Y:S02]  /*95e10*/  ISETP.LT.AND P3, PT, R91, UR10, !P0 ;  /* 0x0000000a5b007c0c */ /* 0x008fe4000c761270 */
[----:B------:R-:W-:Y:S02]  /*95e20*/  ISETP.LT.AND P2, PT, R69, UR4, !P0 ;  /* 0x0000000445007c0c */ /* 0x000fe4000c741270 */
[----:B--2---:R-:W-:Y:S01]  /*95e30*/  ISETP.LT.AND P1, PT, R70, UR59, !P0 ;  /* 0x0000003b46007c0c */ /* 0x004fe2000c721270 */
[----:B------:R-:W2:Y:S08]  /*95e40*/  LDCU.64 UR58, c[0x0][0x398] ;  /* 0x00007300ff3a77ac */ /* 0x000eb00008000a00 */
[----:B------:R-:W-:-:S02]  /*95e50*/  @P3 LOP3.LUT R76, R76, 0x100, RZ, 0xfc, !PT ;  /* 0x000001004c4c3812 */ /* 0x000fc400078efcff */
[----:B------:R-:W-:Y:S01]  /*95e60*/  IADD3 R82, PT, PT, R92, 0x4d, RZ ;  /* 0x0000004d5c527810 */ /* 0x000fe20007ffe0ff */
[----:B------:R-:W-:Y:S01]  /*95e70*/  UMOV UR10, UR75 ;  /* 0x0000004b000a7c82 */ /* 0x000fe20008000000 */
[----:B------:R-:W-:Y:S01]  /*95e80*/  LOP3.LUT R76, R76, 0xffffff7f, RZ, 0xc0, !PT ;  /* 0xffffff7f4c4c7812 */ /* 0x000fe200078ec0ff */
[----:B------:R-:W3:Y:S03]  /*95e90*/  LDCU UR4, c[0x0][0x398] ;  /* 0x00007300ff0477ac */ /* 0x000ee60008000800 */
        /* <DEDUP_REMOVED lines=13> */
[----:B------:R-:W-:-:S11]  /*95f70*/  ISETP.LT.AND P1, PT, R69, UR46, !P0 ;  /* 0x0000002e45007c0c */ /* 0x000fd6000c721270 */
[----:B------:R-:W-:-:S04]  /*95f80*/  @P2 LOP3.LUT R76, R76, 0x10, RZ, 0xfc, !PT ;  /* 0x000000104c4c2812 */ /* 0x000fc800078efcff */
[----:B------:R-:W-:-:S04]  /*95f90*/  LOP3.LUT R76, R76, 0xfffffff7, RZ, 0xc0, !PT ;  /* 0xfffffff74c4c7812 */ /* 0x000fc800078ec0ff */
[----:B------:R-:W-:Y:S02]  /*95fa0*/  @P1 LOP3.LUT R76, R76, 0x8, RZ, 0xfc, !PT ;  /* 0x000000084c4c1812 */ /* 0x000fe400078efcff */
[----:B------:R-:W-:Y:S01]  /*95fb0*/  ISETP.LT.AND P1, PT, R70, UR62, !P0 ;  /* 0x0000003e46007c0c */ /* 0x000fe2000c721270 */
[----:B------:R-:W1:Y:S01]  /*95fc0*/  LDCU.64 UR62, c[0x0][0x398] ;  /* 0x00007300ff3e77ac */ /* 0x000e620008000a00 */
[----:B--2---:R-:W-:Y:S02]  /*95fd0*/  ISETP.LT.AND P0, PT, R71, UR58, !P0 ;  /* 0x0000003a47007c0c */ /* 0x004fe4000c701270 */
[----:B------:R-:W-:-:S09]  /*95fe0*/  LOP3.LUT R76, R76, 0xfffffffb, RZ, 0xc0, !PT ;  /* 0xfffffffb4c4c7812 */ /* 0x000fd200078ec0ff */
[----:B------:R-:W-:-:S04]  /*95ff0*/  @P1 LOP3.LUT R76, R76, 0x4, RZ, 0xfc, !PT ;  /* 0x000000044c4c1812 */ /* 0x000fc800078efcff */
[----:B------:R-:W-:-:S04]  /*96000*/  LOP3.LUT R76, R76, 0xfffffffd, RZ, 0xc0, !PT ;  /* 0xfffffffd4c4c7812 */ /* 0x000fc800078ec0ff */
[----:B------:R-:W-:Y:S02]  /*96010*/  @P0 LOP3.LUT R76, R76, 0x2, RZ, 0xfc, !PT ;  /* 0x000000024c4c0812 */ /* 0x000fe400078efcff */
[----:B------:R-:W-:Y:S01]  /*96020*/  ISETP.GE.AND P0, PT, R82, UR13, PT ;  /* 0x0000000d52007c0c */ /* 0x000fe2000bf06270 */
[----:B------:R-:W2:Y:S03]  /*96030*/  LDCU.64 UR12, c[0x0][0x398] ;  /* 0x00007300ff0c77ac */ /* 0x000ea60008000a00 */
[----:B------:R-:W-:Y:S02]  /*96040*/  ISETP.LT.AND P2, PT, R69, UR67, !P0 ;  /* 0x0000004345007c0c */ /* 0x000fe4000c741270 */
[----:B------:R-:W-:Y:S01]  /*96050*/  ISETP.LT.AND P1, PT, R70, UR66, !P0 ;  /* 0x0000004246007c0c */ /* 0x000fe2000c721270 */
[----:B------:R-:W-:Y:S01]  /*96060*/  VIADD R82, R92, 0x4b ;  /* 0x0000004b5c527836 */ /* 0x000fe20000000000 */
[----:B-1----:R-:W-:Y:S01]  /*96070*/  ISETP.LT.AND P3, PT, R91, UR6, !P0 ;  /* 0x000000065b007c0c */ /* 0x002fe2000c761270 */
[----:B------:R-:W1:Y:S01]  /*96080*/  LDCU.64 UR66, c[0x0][0x398] ;  /* 0x00007300ff4277ac */ /* 0x000e620008000a00 */
[----:B------:R-:W-:-:S07]  /*96090*/  ISETP.LT.AND P0, PT, R71, UR62, !P0 ;  /* 0x0000003e47007c0c */ /* 0x000fce000c701270 */
[----:B------:R-:W-:-:S04]  /*960a0*/  @P2 LOP3.LUT R75, R75, 0x80000000, RZ, 0xfc, !PT ;  /* 0x800000004b4b2812 */ /* 0x000fc800078efcff */
[----:B------:R-:W-:-:S04]  /*960b0*/  LOP3.LUT R75, R75, 0xbfffffff, RZ, 0xc0, !PT ;  /* 0xbfffffff4b4b7812 */ /* 0x000fc800078ec0ff */
[----:B------:R-:W-:-:S04]  /*960c0*/  @P1 LOP3.LUT R75, R75, 0x40000000, RZ, 0xfc, !PT ;  /* 0x400000004b4b1812 */ /* 0x000fc800078efcff */
[----:B------:R-:W-:-:S04]  /*960d0*/  LOP3.LUT R75, R75, 0xdfffffff, RZ, 0xc0, !PT ;  /* 0xdfffffff4b4b7812 */ /* 0x000fc800078ec0ff */
[----:B------:R-:W-:Y:S02]  /*960e0*/  @P0 LOP3.LUT R75, R75, 0x20000000, RZ, 0xfc, !PT ;  /* 0x200000004b4b0812 */ /* 0x000fe400078efcff */
[----:B------:R-:W-:-:S04]  /*960f0*/  ISETP.GE.AND P0, PT, R82, UR11, PT ;  /* 0x0000000b52007c0c */ /* 0x000fc8000bf06270 */
[----:B--2---:R-:W-:Y:S02]  /*96100*/  ISETP.LT.AND P2, PT, R91, UR12, !P0 ;  /* 0x0000000c5b007c0c */ /* 0x004fe4000c741270 */
[----:B------:R-:W-:Y:S02]  /*96110*/  ISETP.LT.AND P1, PT, R69, UR54, !P0 ;  /* 0x0000003645007c0c */ /* 0x000fe4000c721270 */
[----:B------:R-:W-:-:S09]  /*96120*/  LOP3.LUT R75, R75, 0xefffffff, RZ, 0xc0, !PT ;  /* 0xefffffff4b4b7812 */ /* 0x000fd200078ec0ff */
[----:B------:R-:W-:-:S04]  /*96130*/  @P2 LOP3.LUT R75, R75, 0x10000000, RZ, 0xfc, !PT ;  /* 0x100000004b4b2812 */ /* 0x000fc800078efcff */
[----:B------:R-:W-:-:S04]  /*96140*/  LOP3.LUT R75, R75, 0xf7ffffff, RZ, 0xc0, !PT ;  /* 0xf7ffffff4b4b7812 */ /* 0x000fc800078ec0ff */
[----:B------:R-:W-:Y:S02]  /*96150*/  @P1 LOP3.LUT R75, R75, 0x8000000, RZ, 0xfc, !PT ;  /* 0x080000004b4b1812 */ /* 0x000fe400078efcff */
[----:B----4-:R-:W-:Y:S01]  /*96160*/  ISETP.LT.AND P1, PT, R70, UR74, !P0 ;  /* 0x0000004a46007c0c */ /* 0x010fe2000c721270 */
[----:B------:R-:W-:Y:S01]  /*96170*/  UMOV UR54, UR10 ;  /* 0x0000000a00367c82 */ /* 0x000fe20008000000 */
[----:B-1----:R-:W-:Y:S01]  /*96180*/  ISETP.LT.AND P0, PT, R71, UR66, !P0 ;  /* 0x0000004247007c0c */ /* 0x002fe2000c701270 */
[----:B------:R-:W1:Y:S01]  /*96190*/  LDCU.64 UR10, c[0x0][0x398] ;  /* 0x00007300ff0a77ac */ /* 0x000e620008000a00 */
[----:B------:R-:W-:Y:S02]  /*961a0*/  LOP3.LUT R75, R75, 0xfbffffff, RZ, 0xc0, !PT ;  /* 0xfbffffff4b4b7812 */ /* 0x000fe400078ec0ff */
[----:B------:R-:W-:-:S07]  /*961b0*/  IADD3 R82, PT, PT, R92, 0x4a, RZ ;  /* 0x0000004a5c527810 */ /* 0x000fce0007ffe0ff */
[----:B------:R-:W-:-:S04]  /*961c0*/  @P1 LOP3.LUT R75, R75, 0x4000000, RZ, 0xfc, !PT ;  /* 0x040000004b4b1812 */ /* 0x000fc800078efcff */
[----:B------:R-:W-:Y:S01]  /*961d0*/  LOP3.LUT R75, R75, 0xfdffffff, RZ, 0xc0, !PT ;  /* 0xfdffffff4b4b7812 */ /* 0x000fe200078ec0ff */
[----:B------:R-:W-:-:S03]  /*961e0*/  UMOV UR46, UR42 ;  /* 0x0000002a002e7c82 */ /* 0x000fc60008000000 */
[----:B------:R-:W-:Y:S02]  /*961f0*/  @P0 LOP3.LUT R75, R75, 0x2000000, RZ, 0xfc, !PT ;  /* 0x020000004b4b0812 */ /* 0x000fe400078efcff */
[----:B------:R-:W-:Y:S01]  /*96200*/  ISETP.GE.AND P0, PT, R82, UR9, PT ;  /* 0x0000000952007c0c */ /* 0x000fe2000bf06270 */
[----:B------:R-:W-:Y:S01]  /*96210*/  UMOV UR42, UR38 ;  /* 0x00000026002a7c82 */ /* 0x000fe20008000000 */
[----:B------:R-:W-:Y:S01]  /*96220*/  UMOV UR38, UR65 ;  /* 0x0000004100267c82 */ /* 0x000fe20008000000 */
[----:B------:R-:W-:Y:S01]  /*96230*/  UMOV UR65, UR69 ;  /* 0x0000004500417c82 */ /* 0x000fe20008000000 */
[----:B-1----:R-:W-:Y:S01]  /*96240*/  ISETP.LT.AND P1, PT, R91, UR10, !P0 ;  /* 0x0000000a5b007c0c */ /* 0x002fe2000c721270 */
[----:B------:R-:W-:Y:S01]  /*96250*/  UMOV UR69, UR70 ;  /* 0x0000004600457c82 */ /* 0x000fe20008000000 */
[----:B------:R-:W-:Y:S01]  /*96260*/  UMOV UR70, UR16 ;  /* 0x0000001000467c82 */ /* 0x000fe20008000000 */
[----:B------:R-:W-:Y:S01]  /*96270*/  MOV.SPILL R83, UR63 ;  /* 0x0000003f00537c02 */ /* 0x000fe20009000f00 */
[----:B------:R-:W-:Y:S01]  /*96280*/  UMOV UR74, UR42 ;  /* 0x0000002a004a7c82 */ /* 0x000fe20008000000 */
[----:B------:R-:W-:Y:S01]  /*96290*/  UMOV UR63, UR69 ;  /* 0x00000045003f7c82 */ /* 0x000fe20008000000 */
[----:B------:R-:W-:Y:S01]  /*962a0*/  UMOV UR69, UR70 ;  /* 0x0000004600457c82 */ /* 0x000fe20008000000 */
[----:B------:R-:W-:Y:S01]  /*962b0*/  UMOV UR42, UR71 ;  /* 0x00000047002a7c82 */ /* 0x000fe20008000000 */
[----:B------:R-:W1:Y:S01]  /*962c0*/  LDCU.64 UR70, c[0x0][0x398] ;  /* 0x00007300ff4677ac */ /* 0x000e620008000a00 */
[----:B------:R-:W-:-:S02]  /*962d0*/  ISETP.LT.AND P2, PT, R69, UR33, !P0 ;  /* 0x0000002145007c0c */ /* 0x000fc4000c741270 */
[----:B------:R-:W-:Y:S01]  /*962e0*/  LOP3.LUT R75, R75, 0xfeffffff, RZ, 0xc0, !PT ;  /* 0xfeffffff4b4b7812 */ /* 0x000fe200078ec0ff */
[----:B------:R-:W2:Y:S03]  /*962f0*/  LDCU.64 UR8, c[0x0][0x398] ;  /* 0x00007300ff0877ac */ /* 0x000ea60008000a00 */
[----:B------:R-:W-:Y:S01]  /*96300*/  @P1 LOP3.LUT R75, R75, 0x1000000, RZ, 0xfc, !PT ;  /* 0x010000004b4b1812 */ /* 0x000fe200078efcff */
[----:B------:R-:W-:Y:S01]  /*96310*/  VIADD R82, R92, 0x49 ;  /* 0x000000495c527836 */ /* 0x000fe20000000000 */
[----:B------:R-:W-:Y:S01]  /*96320*/  ISETP.LT.AND P1, PT, R70, UR32, !P0 ;  /* 0x0000002046007c0c */ /* 0x000fe2000c721270 */
[----:B------:R-:W4:Y:S01]  /*96330*/  LDCU.64 UR32, c[0x0][0x398] ;  /* 0x00007300ff2077ac */ /* 0x000f220008000a00 */
[----:B------:R-:W-:Y:S02]  /*96340*/  LOP3.LUT R75, R75, 0xff7fffff, RZ, 0xc0, !PT ;  /* 0xff7fffff4b4b7812 */ /* 0x000fe400078ec0ff */
[----:B------:R-:W-:Y:S01]  /*96350*/  LOP3.LUT R76, R76, 0xfffffffe, RZ, 0xc0, !PT ;  /* 0xfffffffe4c4c7812 */ /* 0x000fe200078ec0ff */
[----:B------:R-:W-:Y:S01]  /*96360*/  UMOV UR10, UR49 ;  /* 0x00000031000a7c82 */ /* 0x000fe20008000000 */
[----:B------:R-:W-:Y:S01]  /*96370*/  @P2 LOP3.LUT R75, R75, 0x800000, RZ, 0xfc, !PT ;  /* 0x008000004b4b2812 */ /* 0x000fe200078efcff */
[----:B------:R-:W-:Y:S01]  /*96380*/  UMOV UR12, UR19 ;  /* 0x00000013000c7c82 */ /* 0x000fe20008000000 */
[----:B------:R-:W-:Y:S01]  /*96390*/  UMOV UR62, UR65 ;  /* 0x00000041003e7c82 */ /* 0x000fe20008000000 */
[----:B-1----:R-:W-:Y:S01]  /*963a0*/  ISETP.LT.AND P0, PT, R71, UR70, !P0 ;  /* 0x0000004647007c0c */ /* 0x002fe2000c701270 */
[----:B------:R-:W1:Y:S01]  /*963b0*/  LDCU UR16, c[0x0][0x398] ;  /* 0x00007300ff1077ac */ /* 0x000e620008000800 */
[----:B------:R-:W-:-:S02]  /*963c0*/  LOP3.LUT R75, R75, 0xffbfffff, RZ, 0xc0, !PT ;  /* 0xffbfffff4b4b7812 */ /* 0x000fc400078ec0ff */
[----:B------:R-:W-:Y:S01]  /*963d0*/  @P3 LOP3.LUT R76, R76, 0x1, RZ, 0xfc, !PT ;  /* 0x000000014c4c3812 */ /* 0x000fe200078efcff */
        /* <DEDUP_REMOVED lines=9> */
[----:B------:R-:W-:Y:S01]  /*96470*/  ISETP.LT.AND P1, PT, R70, UR48, !P0 ;  /* 0x0000003046007c0c */ /* 0x000fe2000c721270 */
[----:B------:R-:W-:-:S06]  /*96480*/  VIADD R82, R92, 0x48 ;  /* 0x000000485c527836 */ /* 0x000fcc0000000000 */
[----:B------:R-:W-:Y:S01]  /*96490*/  @P3 LOP3.LUT R75, R75, 0x100000, RZ, 0xfc, !PT ;  /* 0x001000004b4b3812 */ /* 0x000fe200078efcff */
[----:B------:R-:W2:Y:S03]  /*964a0*/  LDCU.64 UR48, c[0x0][0x398] ;  /* 0x00007300ff3077ac */ /* 0x000ea60008000a00 */
[----:B------:R-:W-:-:S04]  /*964b0*/  LOP3.LUT R75, R75, 0xfff7ffff, RZ, 0xc0, !PT ;  /* 0xfff7ffff4b4b7812 */ /* 0x000fc800078ec0ff */
[----:B------:R-:W-:Y:S02]  /*964c0*/  @P2 LOP3.LUT R75, R75, 0x80000, RZ, 0xfc, !PT ;  /* 0x000800004b4b2812 */ /* 0x000fe400078efcff */
[----:B----4-:R-:W-:Y:S02]  /*964d0*/  ISETP.LT.AND P0, PT, R71, UR32, !P0 ;  /* 0x0000002047007c0c */ /* 0x010fe4000c701270 */
[----:B------:R-:W-:-:S04]  /*964e0*/  LOP3.LUT R75, R75, 0xfffbffff, RZ, 0xc0, !PT ;  /* 0xfffbffff4b4b7812 */ /* 0x000fc800078ec0ff */
[----:B------:R-:W-:-:S04]  /*964f0*/  @P1 LOP3.LUT R75, R75, 0x40000, RZ, 0xfc, !PT ;  /* 0x000400004b4b1812 */ /* 0x000fc800078efcff */
[----:B------:R-:W-:-:S04]  /*96500*/  LOP3.LUT R75, R75, 0xfffdffff, RZ, 0xc0, !PT ;  /* 0xfffdffff4b4b7812 */ /* 0x000fc800078ec0ff */
[----:B------:R-:W-:Y:S02]  /*96510*/  @P0 LOP3.LUT R75, R75, 0x20000, RZ, 0xfc, !PT ;  /* 0x000200004b4b0812 */ /* 0x000fe400078efcff */
[----:B------:R-:W-:-:S04]  /*96520*/  ISETP.GE.AND P0, PT, R82, UR13, PT ;  /* 0x0000000d52007c0c */ /* 0x000fc8000bf06270 */
[----:B-1----:R-:W-:Y:S02]  /*96530*/  ISETP.LT.AND P2, PT, R91, UR6, !P0 ;  /* 0x000000065b007c0c */ /* 0x002fe4000c741270 */
[----:B------:R-:W-:Y:S02]  /*96540*/  ISETP.LT.AND P1, PT, R69, UR61, !P0 ;  /* 0x0000003d45007c0c */ /* 0x000fe4000c721270 */
[----:B------:R-:W-:-:S09]  /*96550*/  LOP3.LUT R75, R75, 0xfffeffff, RZ, 0xc0, !PT ;  /* 0xfffeffff4b4b7812 */ /* 0x000fd200078ec0ff */
[----:B------:R-:W-:-:S04]  /*96560*/  @P2 LOP3.LUT R75, R75, 0x10000, RZ, 0xfc, !PT ;  /* 0x000100004b4b2812 */ /* 0x000fc800078efcff */
[----:B------:R-:W-:-:S04]  /*96570*/  LOP3.LUT R75, R75, 0xffff7fff, RZ, 0xc0, !PT ;  /* 0xffff7fff4b4b7812 */ /* 0x000fc800078ec0ff */
[----:B------:R-:W-:Y:S02]  /*96580*/  @P1 LOP3.LUT R75, R75, 0x8000, RZ, 0xfc, !PT ;  /* 0x000080004b4b1812 */ /* 0x000fe400078efcff */
[----:B------:R-:W-:Y:S01]  /*96590*/  ISETP.LT.AND P1, PT, R70, UR60, !P0 ;  /* 0x0000003c46007c0c */ /* 0x000fe2000c721270 */
[----:B------:R-:W-:Y:S01]  /*965a0*/  UMOV UR61, UR12 ;  /* 0x0000000c003d7c82 */ /* 0x000fe20008000000 */
[----:B--2---:R-:W-:Y:S01]  /*965b0*/  ISETP.LT.AND P0, PT, R71, UR48, !P0 ;  /* 0x0000003047007c0c */ /* 0x004fe2000c701270 */
[----:B------:R-:W1:Y:S01]  /*965c0*/  LDCU.64 UR12, c[0x0][0x398] ;  /* 0x00007300ff0c77ac */ /* 0x000e620008000a00 */
[----:B------:R-:W-:Y:S02]  /*965d0*/  LOP3.LUT R75, R75, 0xffffbfff, RZ, 0xc0, !PT ;  /* 0xffffbfff4b4b7812 */ /* 0x000fe400078ec0ff */
[----:B------:R-:W-:-:S07]  /*965e0*/  IADD3 R82, PT, PT, R92, 0x47, RZ ;  /* 0x000000475c527810 */ /* 0x000fce0007ffe0ff */
[----:B------:R-:W-:-:S04]  /*965f0*/  @P1 LOP3.LUT R75, R75, 0x4000, RZ, 0xfc, !PT ;  /* 0x000040004b4b1812 */ /* 0x000fc800078efcff */
[----:B------:R-:W-:-:S04]  /*96600*/  LOP3.LUT R75, R75, 0xffffdfff, RZ, 0xc0, !PT ;  /* 0xffffdfff4b4b7812 */ /* 0x000fc800078ec0ff */
[----:B------:R-:W-:Y:S02]  /*96610*/  @P0 LOP3.LUT R75, R75, 0x2000, RZ, 0xfc, !PT ;  /* 0x000020004b4b0812 */ /* 0x000fe400078efcff */
[----:B------:R-:W-:Y:S01]  /*96620*/  ISETP.GE.AND P0, PT, R82, UR11, PT ;  /* 0x0000000b52007c0c */ /* 0x000fe2000bf06270 */
[----:B------:R-:W-:-:S03]  /*96630*/  UMOV UR65, UR15 ;  /* 0x0000000f00417c82 */ /* 0x000fc60008000000 */
[----:B-1----:R-:W-:Y:S01]  /*96640*/  ISETP.LT.AND P3, PT, R91, UR12, !P0 ;  /* 0x0000000c5b007c0c */ /* 0x002fe2000c761270 */
[----:B------:R-:W-:Y:S01]  /*96650*/  UMOV UR66, UR65 ;  /* 0x0000004100427c82 */ /* 0x000fe20008000000 */
[----:B------:R-:W1:Y:S01]  /*96660*/  LDCU.64 UR64, c[0x0][0x398] ;  /* 0x00007300ff4077ac */ /* 0x000e620008000a00 */
[----:B------:R-:W-:Y:S02]  /*96670*/  ISETP.LT.AND P2, PT, R69, UR57, !P0 ;  /* 0x0000003945007c0c */ /* 0x000fe4000c741270 */
[----:B------:R-:W-:Y:S02]  /*96680*/  LOP3.LUT R75, R75, 0xffffefff, RZ, 0xc0, !PT ;  /* 0xffffefff4b4b7812 */ /* 0x000fe400078ec0ff */
[----:B------:R-:W-:Y:S01]  /*96690*/  ISETP.LT.AND P1, PT, R70, UR56, !P0 ;  /* 0x0000003846007c0c */ /* 0x000fe2000c721270 */
[----:B------:R-:W-:Y:S01]  /*966a0*/  VIADD R82, R92, 0x46 ;  /* 0x000000465c527836 */ /* 0x000fe20000000000 */
[----:B------:R-:W2:Y:S04]  /*966b0*/  LDCU.64 UR56, c[0x0][0x398] ;  /* 0x00007300ff3877ac */ /* 0x000ea80008000a00 */
[----:B------:R-:W-:-:S04]  /*966c0*/  @P3 LOP3.LUT R75, R75, 0x1000, RZ, 0xfc, !PT ;  /* 0x000010004b4b3812 */ /* 0x000fc800078efcff */
[----:B------:R-:W-:Y:S02]  /*966d0*/  LOP3.LUT R75, R75, 0xfffff7ff, RZ, 0xc0, !PT ;  /* 0xfffff7ff4b4b7812 */ /* 0x000fe400078ec0ff */
[----:B-1----:R-:W-:Y:S02]  /*966e0*/  ISETP.LT.AND P0, PT, R71, UR64, !P0 ;  /* 0x0000004047007c0c */ /* 0x002fe4000c701270 */
[----:B------:R-:W-:Y:S01]  /*966f0*/  @P2 LOP3.LUT R75, R75, 0x800, RZ, 0xfc, !PT ;  /* 0x000008004b4b2812 */ /* 0x000fe200078efcff */
[----:B------:R-:W-:Y:S01]  /*96700*/  UMOV UR64, UR10 ;  /* 0x0000000a00407c82 */ /* 0x000fe20008000000 */
[----:B------:R-:W1:Y:S02]  /*96710*/  LDCU.64 UR10, c[0x0][0x398] ;  /* 0x00007300ff0a77ac */ /* 0x000e640008000a00 */
[----:B------:R-:W-:-:S04]  /*96720*/  LOP3.LUT R75, R75, 0xfffffbff, RZ, 0xc0, !PT ;  /* 0xfffffbff4b4b7812 */ /* 0x000fc800078ec0ff */
[----:B------:R-:W-:-:S04]  /*96730*/  @P1 LOP3.LUT R75, R75, 0x400, RZ, 0xfc, !PT ;  /* 0x000004004b4b1812 */ /* 0x000fc800078efcff */
[----:B------:R-:W-:-:S04]  /*96740*/  LOP3.LUT R75, R75, 0xfffffdff, RZ, 0xc0, !PT ;  /* 0xfffffdff4b4b7812 */ /* 0x000fc800078ec0ff */
[----:B------:R-:W-:Y:S02]  /*96750*/  @P0 LOP3.LUT R75, R75, 0x200, RZ, 0xfc, !PT ;  /* 0x000002004b4b0812 */ /* 0x000fe400078efcff */
[----:B------:R-:W-:Y:S01]  /*96760*/  ISETP.GE.AND P0, PT, R82, UR9, PT ;  /* 0x0000000952007c0c */ /* 0x000fe2000bf06270 */
[----:B------:R-:W4:Y:S03]  /*96770*/  LDCU.64 UR8, c[0x0][0x398] ;  /* 0x00007300ff0877ac */ /* 0x000f260008000a00 */
[----:B-1----:R-:W-:Y:S02]  /*96780*/  ISETP.LT.AND P1, PT, R91, UR10, !P0 ;  /* 0x0000000a5b007c0c */ /* 0x002fe4000c721270 */
[----:B------:R-:W-:Y:S02]  /*96790*/  ISETP.LT.AND P2, PT, R69, UR25, !P0 ;  /* 0x0000001945007c0c */ /* 0x000fe4000c741270 */
[----:B------:R-:W-:-:S09]  /*967a0*/  LOP3.LUT R75, R75, 0xfffffeff, RZ, 0xc0, !PT ;  /* 0xfffffeff4b4b7812 */ /* 0x000fd200078ec0ff */
[----:B------:R-:W-:Y:S02]  /*967b0*/  @P1 LOP3.LUT R75, R75, 0x100, RZ, 0xfc, !PT ;  /* 0x000001004b4b1812 */ /* 0x000fe400078efcff */
[----:B------:R-:W-:Y:S01]  /*967c0*/  ISETP.LT.AND P1, PT, R70, UR24, !P0 ;  /* 0x0000001846007c0c */ /* 0x000fe2000c721270 */
[----:B------:R-:W-:Y:S01]  /*967d0*/  VIADD R82, R92, 0x45 ;  /* 0x000000455c527836 */ /* 0x000fe20000000000 */
[----:B------:R-:W-:Y:S01]  /*967e0*/  LOP3.LUT R75, R75, 0xffffff7f, RZ, 0xc0, !PT ;  /* 0xffffff7f4b4b7812 */ /* 0x000fe200078ec0ff */
[----:B------:R-:W1:Y:S03]  /*967f0*/  LDCU.64 UR24, c[0x0][0x398] ;  /* 0x00007300ff1877ac */ /* 0x000e660008000a00 */
[----:B------:R-:W-:Y:S02]  /*96800*/  @P2 LOP3.LUT R75, R75, 0x80, RZ, 0xfc, !PT ;  /* 0x000000804b4b2812 */ /* 0x000fe400078efcff */
[----:B--2---:R-:W-:-:S02]  /*96810*/  ISETP.LT.AND P0, PT, R71, UR56, !P0 ;  /* 0x0000003847007c0c */ /* 0x004fc4000c701270 */
[----:B------:R-:W-:-:S04]  /*96820*/  LOP3.LUT R75, R75, 0xffffffbf, RZ, 0xc0, !PT ;  /* 0xffffffbf4b4b7812 */ /* 0x000fc800078ec0ff */
[----:B------:R-:W-:-:S04]  /*96830*/  @P1 LOP3.LUT R75, R75, 0x40, RZ, 0xfc, !PT ;  /* 0x000000404b4b1812 */ /* 0x000fc800078efcff */
[----:B------:R-:W-:-:S04]  /*96840*/  LOP3.LUT R75, R75, 0xffffffdf, RZ, 0xc0, !PT ;  /* 0xffffffdf4b4b7812 */ /* 0x000fc800078ec0ff */
[----:B------:R-:W-:Y:S02]  /*96850*/  @P0 LOP3.LUT R75, R75, 0x20, RZ, 0xfc, !PT ;  /* 0x000000204b4b0812 */ /* 0x000fe400078efcff */
[----:B------:R-:W-:Y:S01]  /*96860*/  ISETP.GE.AND P0, PT, R82, UR7, PT ;  /* 0x0000000752007c0c */ /* 0x000fe2000bf06270 */
[----:B------:R-:W-:Y:S01]  /*96870*/  UMOV UR70, UR40 ;  /* 0x0000002800467c82 */ /* 0x000fe20008000000 */
[----:B------:R-:W-:Y:S01]  /*96880*/  LOP3.LUT R75, R75, 0xffffffef, RZ, 0xc0, !PT ;  /* 0xffffffef4b4b7812 */ /* 0x000fe200078ec0ff */
[----:B------:R-:W2:Y:S01]  /*96890*/  LDCU.64 UR6, c[0x0][0x398] ;  /* 0x00007300ff0677ac */ /* 0x000ea20008000a00 */
[----:B----4-:R-:W-:Y:S02]  /*968a0*/  ISETP.LT.AND P3, PT, R91, UR8, !P0 ;  /* 0x000000085b007c0c */ /* 0x010fe4000c761270 */
[----:B------:R-:W-:Y:S02]  /*968b0*/  ISETP.LT.AND P2, PT, R69, UR53, !P0 ;  /* 0x0000003545007c0c */ /* 0x000fe4000c741270 */
[----:B------:R-:W-:Y:S01]  /*968c0*/  ISETP.LT.AND P1, PT, R70, UR41, !P0 ;  /* 0x0000002946007c0c */ /* 0x000fe2000c721270 */
[----:B------:R-:W4:Y:S08]  /*968d0*/  LDCU.64 UR40, c[0x0][0x398] ;  /* 0x00007300ff2877ac */ /* 0x000f300008000a00 */
[----:B------:R-:W-:-:S04]  /*968e0*/  @P3 LOP3.LUT R75, R75, 0x10, RZ, 0xfc, !PT ;  /* 0x000000104b4b3812 */ /* 0x000fc800078efcff */
[----:B------:R-:W-:-:S04]  /*968f0*/  LOP3.LUT R75, R75, 0xfffffff7, RZ, 0xc0, !PT ;  /* 0xfffffff74b4b7812 */ /* 0x000fc800078ec0ff */
[----:B------:R-:W-:Y:S02]  /*96900*/  @P2 LOP3.LUT R75, R75, 0x8, RZ, 0xfc, !PT ;  /* 0x000000084b4b2812 */ /* 0x000fe400078efcff */
[----:B-1----:R-:W-:Y:S02]  /*96910*/  ISETP.LT.AND P0, PT, R71, UR24, !P0 ;  /* 0x0000001847007c0c */ /* 0x002fe4000c701270 */
[----:B------:R-:W-:Y:S01]  /*96920*/  IADD3 R82, PT, PT, R92, 0x44, RZ ;  /* 0x000000445c527810 */ /* 0x000fe20007ffe0ff */
[----:B------:R-:W-:Y:S01]  /*96930*/  UMOV UR8, UR68 ;  /* 0x0000004400087c82 */ /* 0x000fe20008000000 */
        /* <DEDUP_REMOVED lines=8> */
[----:B------:R-:W-:Y:S01]  /*969c0*/  UMOV UR56, UR14 ;  /* 0x0000000e00387c82 */ /* 0x000fe20008000000 */
[----:B------:R-:W-:Y:S01]  /*969d0*/  LOP3.LUT R73, R73, 0x7fffffff, RZ, 0xc0, !PT ;  /* 0x7fffffff49497812 */ /* 0x000fe200078ec0ff */
[----:B------:R-:W-:Y:S01]  /*969e0*/  UMOV UR58, UR46 ;  /* 0x0000002e003a7c82 */ /* 0x000fe20008000000 */
[----:B------:R-:W-:Y:S01]  /*969f0*/  @P0 LOP3.LUT R75, R75, 0x2, RZ, 0xfc, !PT ;  /* 0x000000024b4b0812 */ /* 0x000fe200078efcff */
[----:B------:R-:W1:Y:S01]  /*96a00*/  LDCU UR46, c[0x0][0x398] ;  /* 0x00007300ff2e77ac */ /* 0x000e620008000800 */
[----:B------:R-:W-:Y:S01]  /*96a10*/  ISETP.GE.AND P0, PT, R82, UR13, PT ;  /* 0x0000000d52007c0c */ /* 0x000fe2000bf06270 */
[----:B------:R-:W1:Y:S03]  /*96a20*/  LDCU.64 UR12, c[0x0][0x398] ;  /* 0x00007300ff0c77ac */ /* 0x000e660008000a00 */
[----:B------:R-:W-:-:S02]  /*96a30*/  ISETP.LT.AND P2, PT, R69, UR52, !P0 ;  /* 0x0000003445007c0c */ /* 0x000fc4000c741270 */
[----:B------:R-:W-:Y:S01]  /*96a40*/  ISETP.LT.AND P1, PT, R70, UR45, !P0 ;  /* 0x0000002d46007c0c */ /* 0x000fe2000c721270 */
[----:B------:R-:W-:Y:S01]  /*96a50*/  VIADD R82, R92, 0x43 ;  /* 0x000000435c527836 */ /* 0x000fe20000000000 */
[----:B--2---:R-:W-:Y:S01]  /*96a60*/  ISETP.LT.AND P3, PT, R91, UR6, !P0 ;  /* 0x000000065b007c0c */ /* 0x004fe2000c761270 */
[----:B------:R-:W2:Y:S01]  /*96a70*/  LDCU.64 UR52, c[0x0][0x398] ;  /* 0x00007300ff3477ac */ /* 0x000ea20008000a00 */
[----:B----4-:R-:W-:Y:S01]  /*96a80*/  ISETP.LT.AND P0, PT, R71, UR40, !P0 ;  /* 0x0000002847007c0c */ /* 0x010fe2000c701270 */
[----:B------:R-:W4:Y:S06]  /*96a90*/  LDCU UR15, c[0x0][0x398] ;  /* 0x00007300ff0f77ac */ /* 0x000f2c0008000800 */
[----:B------:R-:W-:Y:S01]  /*96aa0*/  @P2 LOP3.LUT R74, R74, 0x80000000, RZ, 0xfc, !PT ;  /* 0x800000004a4a2812 */ /* 0x000fe200078efcff */
[----:B------:R-:W1:Y:S03]  /*96ab0*/  LDCU UR42, c[0x0][0x398] ;  /* 0x00007300ff2a77ac */ /* 0x000e660008000800 */
[----:B------:R-:W-:Y:S01]  /*96ac0*/  LOP3.LUT R74, R74, 0xbfffffff, RZ, 0xc0, !PT ;  /* 0xbfffffff4a4a7812 */ /* 0x000fe200078ec0ff */
[----:B------:R-:W2:Y:S03]  /*96ad0*/  LDCU UR14, c[0x0][0x398] ;  /* 0x00007300ff0e77ac */ /* 0x000ea60008000800 */
[----:B------:R-:W-:Y:S01]  /*96ae0*/  @P1 LOP3.LUT R74, R74, 0x40000000, RZ, 0xfc, !PT ;  /* 0x400000004a4a1812 */ /* 0x000fe200078efcff */
[----:B------:R-:W-:Y:S01]  /*96af0*/  UMOV UR48, UR30 ;  /* 0x0000001e00307c82 */ /* 0x000fe20008000000 */
[----:B------:R-:W-:Y:S01]  /*96b00*/  LOP3.LUT R75, R75, 0xfffffffe, RZ, 0xc0, !PT ;  /* 0xfffffffe4b4b7812 */ /* 0x000fe200078ec0ff */
[----:B------:R-:W-:Y:S01]  /*96b10*/  UMOV UR40, UR69 ;  /* 0x0000004500287c82 */ /* 0x000fe20008000000 */
[----:B------:R-:W-:Y:S01]  /*96b20*/  LOP3.LUT R74, R74, 0xdfffffff, RZ, 0xc0, !PT ;  /* 0xdfffffff4a4a7812 */ /* 0x000fe200078ec0ff */
[----:B------:R-:W2:Y:S03]  /*96b30*/  LDCU.64 UR68, c[0x0][0x398] ;  /* 0x00007300ff4477ac */ /* 0x000ea60008000a00 */
[----:B------:R-:W-:Y:S01]  /*96b40*/  @P0 LOP3.LUT R74, R74, 0x20000000, RZ, 0xfc, !PT ;  /* 0x200000004a4a0812 */ /* 0x000fe200078efcff */
[----:B------:R-:W-:Y:S01]  /*96b50*/  UMOV UR6, UR10 ;  /* 0x0000000a00067c82 */ /* 0x000fe20008000000 */
[----:B------:R-:W-:Y:S01]  /*96b60*/  ISETP.GE.AND P0, PT, R82, UR11, PT ;  /* 0x0000000b52007c0c */ /* 0x000fe2000bf06270 */
[----:B------:R-:W2:Y:S01]  /*96b70*/  LDCU.64 UR10, c[0x0][0x398] ;  /* 0x00007300ff0a77ac */ /* 0x000ea20008000a00 */
[----:B------:R-:W-:-:S02]  /*96b80*/  @P3 LOP3.LUT R75, R75, 0x1, RZ, 0xfc, !PT ;  /* 0x000000014b4b3812 */ /* 0x000fc400078efcff */
[----:B-1----:R-:W-:Y:S01]  /*96b90*/  ISETP.LT.AND P3, PT, R91, UR12, !P0 ;  /* 0x0000000c5b007c0c */ /* 0x002fe2000c761270 */
[----:B------:R-:W-:Y:S01]  /*96ba0*/  UMOV UR63, UR38 ;  /* 0x00000026003f7c82 */ /* 0x000fe20008000000 */
[----:B------:R-:W-:Y:S01]  /*96bb0*/  ISETP.LT.AND P2, PT, R69, UR44, !P0 ;  /* 0x0000002c45007c0c */ /* 0x000fe2000c741270 */
[----:B------:R-:W1:Y:S01]  /*96bc0*/  LDCU UR30, c[0x0][0x398] ;  /* 0x00007300ff1e77ac */ /* 0x000e620008000800 */
[----:B------:R-:W-:Y:S02]  /*96bd0*/  LOP3.LUT R74, R74, 0xefffffff, RZ, 0xc0, !PT ;  /* 0xefffffff4a4a7812 */ /* 0x000fe400078ec0ff */
[----:B------:R-:W-:Y:S01]  /*96be0*/  ISETP.LT.AND P1, PT, R70, UR17, !P0 ;  /* 0x0000001146007c0c */ /* 0x000fe2000c721270 */
[----:B------:R-:W-:Y:S01]  /*96bf0*/  VIADD R82, R92, 0x42 ;  /* 0x000000425c527836 */ /* 0x000fe20000000000 */
[----:B------:R-:W-:Y:S01]  /*96c00*/  UMOV UR12, UR64 ;  /* 0x00000040000c7c82 */ /* 0x000fe20008000000 */
[----:B------:R-:W1:Y:S04]  /*96c10*/  LDCU.64 UR44, c[0x0][0x398] ;  /* 0x00007300ff2c77ac */ /* 0x000e680008000a00 */
        /* <DEDUP_REMOVED lines=10> */
[----:B------:R-:W-:-:S04]  /*96cc0*/  ISETP.GE.AND P0, PT, R82, UR9, PT ;  /* 0x0000000952007c0c */ /* 0x000fc8000bf06270 */
[----:B------:R-:W-:Y:S01]  /*96cd0*/  ISETP.LT.AND P1, PT, R91, UR10, !P0 ;  /* 0x0000000a5b007c0c */ /* 0x000fe2000c721270 */
[----:B------:R-:W-:Y:S01]  /*96ce0*/  UMOV UR64, UR60 ;  /* 0x0000003c00407c82 */ /* 0x000fe20008000000 */
[----:B------:R-:W-:Y:S01]  /*96cf0*/  UMOV UR17, UR61 ;  /* 0x0000003d00117c82 */ /* 0x000fe20008000000 */
[----:B------:R-:W2:Y:S01]  /*96d00*/  LDCU.64 UR60, c[0x0][0x398] ;  /* 0x00007300ff3c77ac */ /* 0x000ea20008000a00 */
[----:B------:R-:W-:Y:S02]  /*96d10*/  ISETP.LT.AND P2, PT, R69, UR37, !P0 ;  /* 0x0000002545007c0c */ /* 0x000fe4000c741270 */
[----:B------:R-:W-:-:S07]  /*96d20*/  LOP3.LUT R74, R74, 0xfeffffff, RZ, 0xc0, !PT ;  /* 0xfeffffff4a4a7812 */ /* 0x000fce00078ec0ff */
[----:B------:R-:W-:Y:S02]  /*96d30*/  @P1 LOP3.LUT R74, R74, 0x1000000, RZ, 0xfc, !PT ;  /* 0x010000004a4a1812 */ /* 0x000fe400078efcff */
[----:B------:R-:W-:Y:S02]  /*96d40*/  ISETP.LT.AND P1, PT, R70, UR28, !P0 ;  /* 0x0000001c46007c0c */ /* 0x000fe4000c721270 */
[----:B------:R-:W-:Y:S01]  /*96d50*/  LOP3.LUT R74, R74, 0xff7fffff, RZ, 0xc0, !PT ;  /* 0xff7fffff4a4a7812 */ /* 0x000fe200078ec0ff */
[----:B------:R-:W-:Y:S01]  /*96d60*/  UMOV UR37, UR8 ;  /* 0x0000000800257c82 */ /* 0x000fe20008000000 */
[----:B------:R-:W1:Y:S02]  /*96d70*/  LDCU.64 UR8, c[0x0][0x398] ;  /* 0x00007300ff0877ac */ /* 0x000e640008000a00 */
[----:B------:R-:W-:Y:S02]  /*96d80*/  @P2 LOP3.LUT R74, R74, 0x800000, RZ, 0xfc, !PT ;  /* 0x008000004a4a2812 */ /* 0x000fe400078efcff */
[----:B--2---:R-:W-:-:S02]  /*96d90*/  ISETP.LT.AND P0, PT, R71, UR60, !P0 ;  /* 0x0000003c47007c0c */ /* 0x004fc4000c701270 */
        /* <DEDUP_REMOVED lines=9> */
[----:B------:R-:W-:Y:S01]  /*96e30*/  ISETP.LT.AND P1, PT, R70, UR22, !P0 ;  /* 0x0000001646007c0c */ /* 0x000fe2000c721270 */
[----:B------:R-:W-:-:S06]  /*96e40*/  VIADD R82, R92, 0x40 ;  /* 0x000000405c527836 */ /* 0x000fcc0000000000 */
[----:B------:R-:W-:Y:S01]  /*96e50*/  @P3 LOP3.LUT R74, R74, 0x100000, RZ, 0xfc, !PT ;  /* 0x001000004a4a3812 */ /* 0x000fe200078efcff */
[----:B------:R-:W-:Y:S01]  /*96e60*/  UMOV UR60, UR12 ;  /* 0x0000000c003c7c82 */ /* 0x000fe20008000000 */
[----:B------:R-:W-:Y:S01]  /*96e70*/  UMOV UR10, UR32 ;  /* 0x00000020000a7c82 */ /* 0x000fe20008000000 */
[----:B------:R-:W-:Y:S01]  /*96e80*/  ISETP.LT.AND P0, PT, R71, UR52, !P0 ;  /* 0x0000003447007c0c */ /* 0x000fe2000c701270 */
[----:B------:R-:W-:Y:S01]  /*96e90*/  UMOV UR68, UR56 ;  /* 0x0000003800447c82 */ /* 0x000fe20008000000 */
[----:B------:R-:W-:Y:S01]  /*96ea0*/  LOP3.LUT R74, R74, 0xfff7ffff, RZ, 0xc0, !PT ;  /* 0xfff7ffff4a4a7812 */ /* 0x000fe200078ec0ff */
[----:B------:R-:W-:Y:S01]  /*96eb0*/  UMOV UR52, UR6 ;  /* 0x0000000600347c82 */ /* 0x000fe20008000000 */
[----:B------:R-:W1:Y:S02]  /*96ec0*/  LDCU.64 UR6, c[0x0][0x398] ;  /* 0x00007300ff0677ac */ /* 0x000e640008000a00 */
[----:B------:R-:W-:Y:S01]  /*96ed0*/  @P2 LOP3.LUT R74, R74, 0x80000, RZ, 0xfc, !PT ;  /* 0x000800004a4a2812 */ /* 0x000fe200078efcff */
[----:B------:R-:W2:Y:S03]  /*96ee0*/  LDCU UR32, c[0x0][0x398] ;  /* 0x00007300ff2077ac */ /* 0x000ea60008000800 */
[----:B------:R-:W-:Y:S01]  /*96ef0*/  LOP3.LUT R74, R74, 0xfffbffff, RZ, 0xc0, !PT ;  /* 0xfffbffff4a4a7812 */ /* 0x000fe200078ec0ff */
[----:B------:R-:W2:Y:S03]  /*96f00*/  LDCU UR22, c[0x0][0x398] ;  /* 0x00007300ff1677ac */ /* 0x000ea60008000800 */
[----:B------:R-:W-:-:S04]  /*96f10*/  @P1 LOP3.LUT R74, R74, 0x40000, RZ, 0xfc, !PT ;  /* 0x000400004a4a1812 */ /* 0x000fc800078efcff */
        /* <DEDUP_REMOVED lines=22> */
[----:B------:R-:W-:Y:S01]  /*97080*/  ISETP.LT.AND P2, PT, R69, UR26, !P0 ;  /* 0x0000001a45007c0c */ /* 0x000fe2000c741270 */
[----:B------:R-:W-:Y:S01]  /*97090*/  UMOV UR56, UR74 ;  /* 0x0000004a00387c82 */ /* 0x000fe20008000000 */
[----:B------:R-:W-:Y:S01]  /*970a0*/  LOP3.LUT R74, R74, 0xffffefff, RZ, 0xc0, !PT ;  /* 0xffffefff4a4a7812 */ /* 0x000fe200078ec0ff */
[----:B------:R-:W2:Y:S01]  /*970b0*/  LDCU UR26, c[0x0][0x398] ;  /* 0x00007300ff1a77ac */ /* 0x000ea20008000800 */
[----:B------:R-:W-:-:S02]  /*970c0*/  ISETP.LT.AND P1, PT, R70, UR20, !P0 ;  /* 0x0000001446007c0c */ /* 0x000fc4000c721270 */
[----:B------:R-:W-:Y:S01]  /*970d0*/  IADD3 R82, PT, PT, R92, 0x3e, RZ ;  /* 0x0000003e5c527810 */ /* 0x000fe20007ffe0ff */
        /* <DEDUP_REMOVED lines=12> */
[----:B------:R-:W2:Y:S03]  /*971a0*/  LDCU.64 UR8, c[0x0][0x398] ;  /* 0x00007300ff0877ac */ /* 0x000ea60008000a00 */
[----:B-1----:R-:W-:Y:S02]  /*971b0*/  ISETP.LT.AND P3, PT, R91, UR10, !P0 ;  /* 0x0000000a5b007c0c */ /* 0x002fe4000c761270 */
[----:B------:R-:W-:Y:S02]  /*971c0*/  ISETP.LT.AND P2, PT, R69, UR72, !P0 ;  /* 0x0000004845007c0c */ /* 0x000fe4000c741270 */
[----:B------:R-:W-:-:S02]  /*971d0*/  LOP3.LUT R74, R74, 0xfffffeff, RZ, 0xc0, !PT ;  /* 0xfffffeff4a4a7812 */ /* 0x000fc400078ec0ff */
[----:B---3--:R-:W-:Y:S01]  /*971e0*/  ISETP.LT.AND P1, PT, R70, UR4, !P0 ;  /* 0x0000000446007c0c */ /* 0x008fe2000c721270 */
[----:B------:R-:W-:-:S06]  /*971f0*/  VIADD R82, R92, 0x3d ;  /* 0x0000003d5c527836 */ /* 0x000fcc0000000000 */
        /* <DEDUP_REMOVED lines=10> */
[----:B------:R-:W-:Y:S02]  /*972a0*/  ISETP.GE.AND P0, PT, R82, UR7, PT ;  /* 0x0000000752007c0c */ /* 0x000fe4000bf06270 */
[----:B------:R-:W-:Y:S01]  /*972b0*/  LOP3.LUT R74, R74, 0xffffffef, RZ, 0xc0, !PT ;  /* 0xffffffef4a4a7812 */ /* 0x000fe200078ec0ff */
[----:B------:R-:W-:Y:S01]  /*972c0*/  VIADD R82, R92, 0x3c ;  /* 0x0000003c5c527836 */ /* 0x000fe20000000000 */
[----:B--2---:R-:W-:Y:S01]  /*972d0*/  ISETP.LT.AND P2, PT, R91, UR8, !P0 ;  /* 0x000000085b007c0c */ /* 0x004fe2000c741270 */
[----:B------:R-:W2:Y:S01]  /*972e0*/  LDCU.64 UR6, c[0x0][0x398] ;  /* 0x00007300ff0677ac */ /* 0x000ea20008000a00 */
[----:B------:R-:W-:-:S11]  /*972f0*/  ISETP.LT.AND P1, PT, R69, UR50, !P0 ;  /* 0x0000003245007c0c */ /* 0x000fd6000c721270 */
[----:B------:R-:W-:-:S04]  /*97300*/  @P2 LOP3.LUT R74, R74, 0x10, RZ, 0xfc, !PT ;  /* 0x000000104a4a2812 */ /* 0x000fc800078efcff */
[----:B------:R-:W-:-:S04]  /*97310*/  LOP3.LUT R74, R74, 0xfffffff7, RZ, 0xc0, !PT ;  /* 0xfffffff74a4a7812 */ /* 0x000fc800078ec0ff */
[----:B------:R-:W-:Y:S02]  /*97320*/  @P1 LOP3.LUT R74, R74, 0x8, RZ, 0xfc, !PT ;  /* 0x000000084a4a1812 */ /* 0x000fe400078efcff */
[----:B------:R-:W-:Y:S02]  /*97330*/  ISETP.LT.AND P1, PT, R70, UR16, !P0 ;  /* 0x0000001046007c0c */ /* 0x000fe4000c721270 */
[----:B------:R-:W-:Y:S01]  /*97340*/  ISETP.LT.AND P0, PT, R71, UR20, !P0 ;  /* 0x0000001447007c0c */ /* 0x000fe2000c701270 */
[----:B------:R-:W-:Y:S01]  /*97350*/  UMOV UR50, UR60 ;  /* 0x0000003c00327c82 */ /* 0x000fe20008000000 */
[----:B------:R-:W-:Y:S01]  /*97360*/  LOP3.LUT R74, R74, 0xfffffffb, RZ, 0xc0, !PT ;  /* 0xfffffffb4a4a7812 */ /* 0x000fe200078ec0ff */
[----:B------:R-:W-:Y:S01]  /*97370*/  UMOV UR75, UR34 ;  /* 0x00000022004b7c82 */ /* 0x000fe20008000000 */
[----:B------:R-:W-:Y:S01]  /*97380*/  UMOV UR60, UR17 ;  /* 0x00000011003c7c82 */ /* 0x000fe20008000000 */
[----:B------:R-:W3:Y:S01]  /*97390*/  LDCU.64 UR16, c[0x0][0x398] ;  /* 0x00007300ff1077ac */ /* 0x000ee20008000a00 */
[----:B------:R-:W-:Y:S01]  /*973a0*/  UMOV UR28, UR56 ;  /* 0x00000038001c7c82 */ /* 0x000fe20008000000 */
[----:B------:R-:W-:-:S04]  /*973b0*/  UMOV UR10, UR74 ;  /* 0x0000004a000a7c82 */ /* 0x000fc80008000000 */
[----:B------:R-:W-:Y:S01]  /*973c0*/  @P1 LOP3.LUT R74, R74, 0x4, RZ, 0xfc, !PT ;  /* 0x000000044a4a1812 */ /* 0x000fe200078efcff */
[----:B------:R-:W1:Y:S03]  /*973d0*/  LDCU UR34, c[0x0][0x398] ;  /* 0x00007300ff2277ac */ /* 0x000e660008000800 */
[----:B------:R-:W-:Y:S01]  /*973e0*/  LOP3.LUT R74, R74, 0xfffffffd, RZ, 0xc0, !PT ;  /* 0xfffffffd4a4a7812 */ /* 0x000fe200078ec0ff */
[----:B------:R-:W1:Y:S03]  /*973f0*/  LDCU UR20, c[0x0][0x398] ;  /* 0x00007300ff1477ac */ /* 0x000e660008000800 */
[----:B------:R-:W-:Y:S02]  /*97400*/  @P0 LOP3.LUT R74, R74, 0x2, RZ, 0xfc, !PT ;  /* 0x000000024a4a0812 */ /* 0x000fe400078efcff */
[----:B------:R-:W-:Y:S01]  /*97410*/  ISETP.GE.AND P0, PT, R82, UR13, PT ;  /* 0x0000000d52007c0c */ /* 0x000fe2000bf06270 */
[----:B------:R-:W-:Y:S01]  /*97420*/  UMOV UR56, UR75 ;  /* 0x0000004b00387c82 */ /* 0x000fe20008000000 */
[----:B------:R-:W1:Y:S02]  /*97430*/  LDCU.64 UR74, c[0x0][0x398] ;  /* 0x00007300ff4a77ac */ /* 0x000e640008000a00 */
[----:B------:R-:W-:-:S02]  /*97440*/  ISETP.LT.AND P2, PT, R69, UR19, !P0 ;  /* 0x0000001345007c0c */ /* 0x000fc4000c741270 */
[----:B------:R-:W-:Y:S01]  /*97450*/  ISETP.LT.AND P1, PT, R70, UR18, !P0 ;  /* 0x0000001246007c0c */ /* 0x000fe2000c721270 */
[----:B------:R-:W1:Y:S01]  /*97460*/  LDCU.64 UR18, c[0x0][0x398] ;  /* 0x00007300ff1277ac */ /* 0x000e620008000a00 */
[----:B--2---:R-:W-:Y:S02]  /*97470*/  ISETP.LT.AND P3, PT, R91, UR6, !P0 ;  /* 0x000000065b007c0c */ /* 0x004fe4000c761270 */
[----:B---3--:R-:W-:Y:S01]  /*97480*/  ISETP.LT.AND P0, PT, R71, UR16, !P0 ;  /* 0x0000001047007c0c */ /* 0x008fe2000c701270 */
[----:B------:R-:W2:Y:S01]  /*97490*/  LDCU.64 UR12, c[0x0][0x398] ;  /* 0x00007300ff0c77ac */ /* 0x000ea20008000a00 */
[----:B------:R-:W-:Y:S02]  /*974a0*/  IADD3 R82, PT, PT, R92, 0x3b, RZ ;  /* 0x0000003b5c527810 */ /* 0x000fe40007ffe0ff */
[----:B------:R-:W-:Y:S01]  /*974b0*/  LOP3.LUT R74, R74, 0xfffffffe, RZ, 0xc0, !PT ;  /* 0xfffffffe4a4a7812 */ /* 0x000fe200078ec0ff */
[----:B------:R-:W3:Y:S02]  /*974c0*/  LDCU UR16, c[0x0][0x398] ;  /* 0x00007300ff1077ac */ /* 0x000ee40008000800 */
[----:B------:R-:W-:-:S04]  /*974d0*/  @P2 LOP3.LUT R73, R73, 0x80000000, RZ, 0xfc, !PT ;  /* 0x8000000049492812 */ /* 0x000fc800078efcff */
        /* <DEDUP_REMOVED lines=8> */
[----:B------:R-:W-:Y:S02]  /*97560*/  @P1 LOP3.LUT R73, R73, 0x10000000, RZ, 0xfc, !PT ;  /* 0x1000000049491812 */ /* 0x000fe400078efcff */
[----:B----4-:R-:W-:Y:S02]  /*97570*/  ISETP.LT.AND P1, PT, R70, UR15, !P0 ;  /* 0x0000000f46007c0c */ /* 0x010fe4000c721270 */
[----:B------:R-:W-:Y:S01]  /*97580*/  LOP3.LUT R73, R73, 0xf7ffffff, RZ, 0xc0, !PT ;  /* 0xf7ffffff49497812 */ /* 0x000fe200078ec0ff */
[----:B------:R-:W-:Y:S01]  /*97590*/  UMOV UR46, UR73 ;  /* 0x00000049002e7c82 */ /* 0x000fe20008000000 */
[----:B------:R-:W-:Y:S01]  /*975a0*/  ISETP.LT.AND P0, PT, R71, UR18, !P0 ;  /* 0x0000001247007c0c */ /* 0x000fe2000c701270 */
[----:B------:R-:W1:Y:S01]  /*975b0*/  LDCU.64 UR72, c[0x0][0x398] ;  /* 0x00007300ff4877ac */ /* 0x000e620008000a00 */
[----:B------:R-:W-:Y:S01]  /*975c0*/  @P2 LOP3.LUT R73, R73, 0x8000000, RZ, 0xfc, !PT ;  /* 0x0800000049492812 */ /* 0x000fe200078efcff */
[----:B------:R-:W-:Y:S01]  /*975d0*/  VIADD R82, R92, 0x3a ;  /* 0x0000003a5c527836 */ /* 0x000fe20000000000 */
[----:B------:R-:W-:Y:S01]  /*975e0*/  @P3 LOP3.LUT R74, R74, 0x1, RZ, 0xfc, !PT ;  /* 0x000000014a4a3812 */ /* 0x000fe200078efcff */
[----:B------:R-:W4:Y:S01]  /*975f0*/  LDCU UR18, c[0x0][0x398] ;  /* 0x00007300ff1277ac */ /* 0x000f220008000800 */
        /* <DEDUP_REMOVED lines=8> */
[----:B------:R-:W-:-:S09]  /*97680*/  LOP3.LUT R73, R73, 0xfeffffff, RZ, 0xc0, !PT ;  /* 0xfeffffff49497812 */ /* 0x000fd200078ec0ff */
[----:B------:R-:W-:-:S04]  /*97690*/  @P2 LOP3.LUT R73, R73, 0x1000000, RZ, 0xfc, !PT ;  /* 0x0100000049492812 */ /* 0x000fc800078efcff */
[----:B------:R-:W-:-:S04]  /*976a0*/  LOP3.LUT R73, R73, 0xff7fffff, RZ, 0xc0, !PT ;  /* 0xff7fffff49497812 */ /* 0x000fc800078ec0ff */
[----:B------:R-:W-:Y:S02]  /*976b0*/  @P1 LOP3.LUT R73, R73, 0x800000, RZ, 0xfc, !PT ;  /* 0x0080000049491812 */ /* 0x000fe400078efcff */
[----:B------:R-:W-:Y:S01]  /*976c0*/  ISETP.LT.AND P1, PT, R70, UR14, !P0 ;  /* 0x0000000e46007c0c */ /* 0x000fe2000c721270 */
[----:B------:R-:W-:Y:S01]  /*976d0*/  VIADD R82, R92, 0x39 ;  /* 0x000000395c527836 */ /* 0x000fe20000000000 */
[----:B--2---:R-:W-:Y:S01]  /*976e0*/  ISETP.LT.AND P0, PT, R71, UR12, !P0 ;  /* 0x0000000c47007c0c */ /* 0x004fe2000c701270 */
[----:B------:R-:W1:Y:S01]  /*976f0*/  LDCU.64 UR14, c[0x0][0x398] ;  /* 0x00007300ff0e77ac */ /* 0x000e620008000a00 */
[----:B------:R-:W-:Y:S01]  /*97700*/  LOP3.LUT R73, R73, 0xffbfffff, RZ, 0xc0, !PT ;  /* 0xffbfffff49497812 */ /* 0x000fe200078ec0ff */
[----:B------:R-:W-:Y:S01]  /*97710*/  UMOV UR42, UR10 ;  /* 0x0000000a002a7c82 */ /* 0x000fe20008000000 */
[----:B------:R-:W2:Y:S01]  /*97720*/  LDCU.64 UR10, c[0x0][0x398] ;  /* 0x00007300ff0a77ac */ /* 0x000ea20008000a00 */
[----:B------:R-:W-:-:S06]  /*97730*/  UMOV UR72, UR28 ;  /* 0x0000001c00487c82 */ /* 0x000fcc0008000000 */
[----:B------:R-:W-:Y:S01]  /*97740*/  @P1 LOP3.LUT R73, R73, 0x400000, RZ, 0xfc, !PT ;  /* 0x0040000049491812 */ /* 0x000fe200078efcff */
[----:B------:R-:W1:Y:S03]  /*97750*/  LDCU UR12, c[0x0][0x398] ;  /* 0x00007300ff0c77ac */ /* 0x000e660008000800 */
[----:B------:R-:W-:-:S04]  /*97760*/  LOP3.LUT R73, R73, 0xffdfffff, RZ, 0xc0, !PT ;  /* 0xffdfffff49497812 */ /* 0x000fc800078ec0ff */
[----:B------:R-:W-:Y:S02]  /*97770*/  @P0 LOP3.LUT R73, R73, 0x200000, RZ, 0xfc, !PT ;  /* 0x0020000049490812 */ /* 0x000fe400078efcff */
[----:B------:R-:W-:Y:S01]  /*97780*/  ISETP.GE.AND P0, PT, R82, UR7, PT ;  /* 0x0000000752007c0c */ /* 0x000fe2000bf06270 */
[----:B------:R-:W1:Y:S03]  /*97790*/  LDCU.64 UR6, c[0x0][0x398] ;  /* 0x00007300ff0677ac */ /* 0x000e660008000a00 */
[----:B------:R-:W-:Y:S01]  /*977a0*/  ISETP.LT.AND P1, PT, R91, UR8, !P0 ;  /* 0x000000085b007c0c */ /* 0x000fe2000c721270 */
[----:B------:R-:W-:Y:S01]  /*977b0*/  UMOV UR28, UR64 ;  /* 0x00000040001c7c82 */ /* 0x000fe20008000000 */
[----:B------:R-:W-:Y:S02]  /*977c0*/  ISETP.LT.AND P2, PT, R69, UR38, !P0 ;  /* 0x0000002645007c0c */ /* 0x000fe4000c741270 */
[----:B------:R-:W-:Y:S01]  /*977d0*/  LOP3.LUT R73, R73, 0xffefffff, RZ, 0xc0, !PT ;  /* 0xffefffff49497812 */ /* 0x000fe200078ec0ff */
[----:B------:R-:W1:Y:S08]  /*977e0*/  LDCU UR8, c[0x0][0x398] ;  /* 0x00007300ff0877ac */ /* 0x000e700008000800 */
[----:B------:R-:W-:-:S02]  /*977f0*/  @P1 LOP3.LUT R73, R73, 0x100000, RZ, 0xfc, !PT ;  /* 0x0010000049491812 */ /* 0x000fc400078efcff */
[----:B------:R-:W-:Y:S02]  /*97800*/  ISETP.LT.AND P1, PT, R70, UR30, !P0 ;  /* 0x0000001e46007c0c */ /* 0x000fe4000c721270 */
[----:B------:R-:W-:-:S04]  /*97810*/  LOP3.LUT R73, R73, 0xfff7ffff, RZ, 0xc0, !PT ;  /* 0xfff7ffff49497812 */ /* 0x000fc800078ec0ff */
[----:B------:R-:W-:Y:S02]  /*97820*/  @P2 LOP3.LUT R73, R73, 0x80000, RZ, 0xfc, !PT ;  /* 0x0008000049492812 */ /* 0x000fe400078efcff */
[----:B-1----:R-:W-:Y:S02]  /*97830*/  ISETP.LT.AND P0, PT, R71, UR14, !P0 ;  /* 0x0000000e47007c0c */ /* 0x002fe4000c701270 */
[----:B------:R-:W-:Y:S01]  /*97840*/  IADD3 R82, PT, PT, R92, 0x38, RZ ;  /* 0x000000385c527810 */ /* 0x000fe20007ffe0ff */
[----:B------:R-:W-:Y:S01]  /*97850*/  UMOV UR64, UR70 ;  /* 0x0000004600407c82 */ /* 0x000fe20008000000 */
[----:B------:R-:W-:Y:S01]  /*97860*/  LOP3.LUT R73, R73, 0xfffbffff, RZ, 0xc0, !PT ;  /* 0xfffbffff49497812 */ /* 0x000fe200078ec0ff */
[----:B------:R-:W-:Y:S01]  /*97870*/  UMOV UR38, UR62 ;  /* 0x0000003e00267c82 */ /* 0x000fe20008000000 */
[----:B------:R-:W-:Y:S01]  /*97880*/  LOP3.LUT R72, R72, 0x7fffffff, RZ, 0xc0, !PT ;  /* 0x7fffffff48487812 */ /* 0x000fe200078ec0ff */
[----:B------:R-:W1:Y:S01]  /*97890*/  LDCU UR14, c[0x0][0x398] ;  /* 0x00007300ff0e77ac */ /* 0x000e620008000800 */
[----:B------:R-:W-:-:S04]  /*978a0*/  @P1 LOP3.LUT R73, R73, 0x40000, RZ, 0xfc, !PT ;  /* 0x0004000049491812 */ /* 0x000fc800078efcff */
[----:B------:R-:W-:-:S04]  /*978b0*/  LOP3.LUT R73, R73, 0xfffdffff, RZ, 0xc0, !PT ;  /* 0xfffdffff49497812 */ /* 0x000fc800078ec0ff */
[----:B------:R-:W-:Y:S02]  /*978c0*/  @P0 LOP3.LUT R73, R73, 0x20000, RZ, 0xfc, !PT ;  /* 0x0002000049490812 */ /* 0x000fe400078efcff */
[----:B------:R-:W-:Y:S01]  /*978d0*/  ISETP.GE.AND P0, PT, R82, UR75, PT ;  /* 0x0000004b52007c0c */ /* 0x000fe2000bf06270 */
[----:B------:R-:W1:Y:S03]  /*978e0*/  LDCU.64 UR74, c[0x0][0x398] ;  /* 0x00007300ff4a77ac */ /* 0x000e660008000a00 */
[----:B------:R-:W-:Y:S02]  /*978f0*/  ISETP.LT.AND P3, PT, R91, UR6, !P0 ;  /* 0x000000065b007c0c */ /* 0x000fe4000c761270 */
[----:B------:R-:W-:Y:S02]  /*97900*/  ISETP.LT.AND P2, PT, R69, UR34, !P0 ;  /* 0x0000002245007c0c */ /* 0x000fe4000c741270 */
[----:B------:R-:W-:-:S02]  /*97910*/  LOP3.LUT R73, R73, 0xfffeffff, RZ, 0xc0, !PT ;  /* 0xfffeffff49497812 */ /* 0x000fc400078ec0ff */
[----:B------:R-:W-:-:S07]  /*97920*/  ISETP.LT.AND P1, PT, R70, UR24, !P0 ;  /* 0x0000001846007c0c */ /* 0x000fce000c721270 */
[----:B------:R-:W-:-:S04]  /*97930*/  @P3 LOP3.LUT R73, R73, 0x10000, RZ, 0xfc, !PT ;  /* 0x0001000049493812 */ /* 0x000fc800078efcff */
[----:B------:R-:W-:-:S04]  /*97940*/  LOP3.LUT R73, R73, 0xffff7fff, RZ, 0xc0, !PT ;  /* 0xffff7fff49497812 */ /* 0x000fc800078ec0ff */
[----:B------:R-:W-:Y:S02]  /*97950*/  @P2 LOP3.LUT R73, R73, 0x8000, RZ, 0xfc, !PT ;  /* 0x0000800049492812 */ /* 0x000fe400078efcff */
[----:B--2---:R-:W-:Y:S01]  /*97960*/  ISETP.LT.AND P0, PT, R71, UR10, !P0 ;  /* 0x0000000a47007c0c */ /* 0x004fe2000c701270 */
[----:B------:R-:W-:Y:S01]  /*97970*/  UMOV UR70, UR63 ;  /* 0x0000003f00467c82 */ /* 0x000fe20008000000 */
[----:B------:R-:W-:Y:S01]  /*97980*/  LOP3.LUT R73, R73, 0xffffbfff, RZ, 0xc0, !PT ;  /* 0xffffbfff49497812 */ /* 0x000fe200078ec0ff */
[----:B------:R-:W2:Y:S03]  /*97990*/  LDCU.64 UR62, c[0x0][0x398] ;  /* 0x00007300ff3e77ac */ /* 0x000ea60008000a00 */
[----:B------:R-:W-:Y:S01]  /*979a0*/  @P1 LOP3.LUT R73, R73, 0x4000, RZ, 0xfc, !PT ;  /* 0x0000400049491812 */ /* 0x000fe200078efcff */
[----:B------:R-:W-:Y:S01]  /*979b0*/  VIADD R82, R92, 0x37 ;  /* 0x000000375c527836 */ /* 0x000fe20000000000 */
[----:B------:R-:W-:Y:S01]  /*979c0*/  UMOV UR30, UR38 ;  /* 0x00000026001e7c82 */ /* 0x000fe20008000000 */
[----:B------:R-:W3:Y:S01]  /*979d0*/  LDCU UR10, c[0x0][0x398] ;  /* 0x00007300ff0a77ac */ /* 0x000ee20008000800 */
[----:B------:R-:W-:-:S04]  /*979e0*/  LOP3.LUT R73, R73, 0xffffdfff, RZ, 0xc0, !PT ;  /* 0xffffdfff49497812 */ /* 0x000fc800078ec0ff */
[----:B------:R-:W-:Y:S02]  /*979f0*/  @P0 LOP3.LUT R73, R73, 0x2000, RZ, 0xfc, !PT ;  /* 0x0000200049490812 */ /* 0x000fe400078efcff */
[----:B------:R-:W-:-:S04]  /*97a00*/  ISETP.GE.AND P0, PT, R82, UR73, PT ;  /* 0x0000004952007c0c */ /* 0x000fc8000bf06270 */
[----:B-1----:R-:W-:Y:S01]  /*97a10*/  ISETP.LT.AND P3, PT, R91, UR74, !P0 ;  /* 0x0000004a5b007c0c */ /* 0x002fe2000c761270 */
[----:B--2---:R-:W-:Y:S01]  /*97a20*/  UMOV UR6, UR62 ;  /* 0x0000003e00067c82 */ /* 0x004fe20008000000 */
[----:B------:R-:W-:Y:S01]  /*97a30*/  UMOV UR62, UR63 ;  /* 0x0000003f003e7c82 */ /* 0x000fe20008000000 */
[----:B------:R-:W-:Y:S02]  /*97a40*/  R2UR.FILL UR63, R83 ;  /* 0x00000000533f72ca */ /* 0x000fe400004e0000 */
[----:B------:R-:W-:Y:S02]  /*97a50*/  ISETP.LT.AND P2, PT, R69, UR32, !P0 ;  /* 0x0000002045007c0c */ /* 0x000fe4000c741270 */
[----:B------:R-:W-:Y:S02]  /*97a60*/  LOP3.LUT R73, R73, 0xffffefff, RZ, 0xc0, !PT ;  /* 0xffffefff49497812 */ /* 0x000fe400078ec0ff */
[----:B------:R-:W-:-:S04]  /*97a70*/  ISETP.LT.AND P1, PT, R70, UR22, !P0 ;  /* 0x0000001646007c0c */ /* 0x000fc8000c721270 */
[----:B------:R-:W-:-:S04]  /*97a80*/  @P3 LOP3.LUT R73, R73, 0x1000, RZ, 0xfc, !PT ;  /* 0x0000100049493812 */ /* 0x000fc800078efcff */
[----:B------:R-:W-:Y:S02]  /*97a90*/  LOP3.LUT R73, R73, 0xfffff7ff, RZ, 0xc0, !PT ;  /* 0xfffff7ff49497812 */ /* 0x000fe400078ec0ff */
[----:B------:R-:W-:Y:S02]  /*97aa0*/  MOV.SPILL R85, UR63 ;  /* 0x0000003f00557c02 */ /* 0x000fe40009000f00 */
[----:B------:R-:W-:Y:S01]  /*97ab0*/  MOV.SPILL R84, UR62 ;  /* 0x0000003e00547c02 */ /* 0x000fe20009000f00 */
[----:B------:R-:W1:Y:S01]  /*97ac0*/  LDCU.64 UR62, c[0x0][0x398] ;  /* 0x00007300ff3e77ac */ /* 0x000e620008000a00 */
[----:B------:R-:W-:Y:S02]  /*97ad0*/  @P2 LOP3.LUT R73, R73, 0x800, RZ, 0xfc, !PT ;  /* 0x0000080049492812 */ /* 0x000fe400078efcff */
[----:B------:R-:W-:Y:S02]  /*97ae0*/  ISETP.LT.AND P0, PT, R71, UR6, !P0 ;  /* 0x0000000647007c0c */ /* 0x000fe4000c701270 */
[----:B------:R-:W-:-:S04]  /*97af0*/  LOP3.LUT R73, R73, 0xfffffbff, RZ, 0xc0, !PT ;  /* 0xfffffbff49497812 */ /* 0x000fc800078ec0ff */
[----:B------:R-:W-:Y:S01]  /*97b00*/  @P1 LOP3.LUT R73, R73, 0x400, RZ, 0xfc, !PT ;  /* 0x0000040049491812 */ /* 0x000fe200078efcff */
[----:B------:R-:W-:-:S03]  /*97b10*/  VIADD R82, R92, 0x36 ;  /* 0x000000365c527836 */ /* 0x000fc60000000000 */
[----:B------:R-:W-:Y:S01]  /*97b20*/  LOP3.LUT R73, R73, 0xfffffdff, RZ, 0xc0, !PT ;  /* 0xfffffdff49497812 */ /* 0x000fe200078ec0ff */
[----:B------:R-:W-:Y:S01]  /*97b30*/  UMOV UR38, UR42 ;  /* 0x0000002a00267c82 */ /* 0x000fe20008000000 */
[----:B------:R-:W-:Y:S02]  /*97b40*/  UMOV UR42, UR72 ;  /* 0x00000048002a7c82 */ /* 0x000fe40008000000 */
[----:B------:R-:W-:Y:S02]  /*97b50*/  @P0 LOP3.LUT R73, R73, 0x200, RZ, 0xfc, !PT ;  /* 0x0000020049490812 */ /* 0x000fe400078efcff */
[----:B------:R-:W-:Y:S01]  /*97b60*/  ISETP.GE.AND P0, PT, R82, UR9, PT ;  /* 0x0000000952007c0c */ /* 0x000fe2000bf06270 */
[----:B------:R-:W-:Y:S01]  /*97b70*/  UMOV UR72, UR46 ;  /* 0x0000002e00487c82 */ /* 0x000fe20008000000 */
[----:B-1----:R-:W-:Y:S01]  /*97b80*/  UMOV UR22, UR62 ;  /* 0x0000003e00167c82 */ /* 0x002fe20008000000 */
[----:B------:R-:W-:Y:S01]  /*97b90*/  UMOV UR46, UR50 ;  /* 0x00000032002e7c82 */ /* 0x000fe20008000000 */
[----:B------:R-:W-:Y:S01]  /*97ba0*/  UMOV UR50, UR36 ;  /* 0x0000002400327c82 */ /* 0x000fe20008000000 */
[----:B------:R-:W-:Y:S01]  /*97bb0*/  ISETP.LT.AND P3, PT, R91, UR22, !P0 ;  /* 0x000000165b007c0c */ /* 0x000fe2000c761270 */
[----:B------:R-:W-:Y:S01]  /*97bc0*/  UMOV UR36, UR44 ;  /* 0x0000002c00247c82 */ /* 0x000fe20008000000 */
[----:B------:R-:W-:Y:S01]  /*97bd0*/  UMOV UR44, UR63 ;  /* 0x0000003f002c7c82 */ /* 0x000fe20008000000 */
[----:B------:R-:W1:Y:S01]  /*97be0*/  LDCU.64 UR62, c[0x0][0x398] ;  /* 0x00007300ff3e77ac */ /* 0x000e620008000a00 */
[----:B------:R-:W-:-:S02]  /*97bf0*/  ISETP.LT.AND P2, PT, R69, UR26, !P0 ;  /* 0x0000001a45007c0c */ /* 0x000fc4000c741270 */
[----:B------:R-:W-:Y:S02]  /*97c00*/  LOP3.LUT R73, R73, 0xfffffeff, RZ, 0xc0, !PT ;  /* 0xfffffeff49497812 */ /* 0x000fe400078ec0ff */
[----:B------:R-:W-:Y:S01]  /*97c10*/  ISETP.LT.AND P1, PT, R70, UR4, !P0 ;  /* 0x0000000446007c0c */ /* 0x000fe2000c721270 */
[----:B------:R-:W2:Y:S04]  /*97c20*/  LDCU UR4, c[0x0][0x398] ;  /* 0x00007300ff0477ac */ /* 0x000ea80008000800 */
        /* <DEDUP_REMOVED lines=8> */
[----:B------:R-:W-:Y:S02]  /*97cb0*/  @P1 LOP3.LUT R73, R73, 0x40, RZ, 0xfc, !PT ;  /* 0x0000004049491812 */ /* 0x000fe400078efcff */
[----:B------:R-:W-:Y:S02]  /*97cc0*/  IADD3 R82, PT, PT, R92, 0x35, RZ ;  /* 0x000000355c527810 */ /* 0x000fe40007ffe0ff */
[----:B------:R-:W-:-:S04]  /*97cd0*/  LOP3.LUT R73, R73, 0xffffffdf, RZ, 0xc0, !PT ;  /* 0xffffffdf49497812 */ /* 0x000fc800078ec0ff */
[----:B------:R-:W-:Y:S02]  /*97ce0*/  @P0 LOP3.LUT R73, R73, 0x20, RZ, 0xfc, !PT ;  /* 0x0000002049490812 */ /* 0x000fe400078efcff */
[----:B------:R-:W-:Y:S01]  /*97cf0*/  ISETP.GE.AND P0, PT, R82, UR7, PT ;  /* 0x0000000752007c0c */ /* 0x000fe2000bf06270 */
[----:B-1----:R-:W-:-:S03]  /*97d00*/  UMOV UR22, UR62 ;  /* 0x0000003e00167c82 */ /* 0x002fc60008000000 */
[----:B------:R-:W-:Y:S01]  /*97d10*/  ISETP.LT.AND P3, PT, R91, UR22, !P0 ;  /* 0x000000165b007c0c */ /* 0x000fe2000c761270 */
[----:B------:R-:W-:Y:S01]  /*97d20*/  UMOV UR26, UR63 ;  /* 0x0000003f001a7c82 */ /* 0x000fe20008000000 */
[----:B------:R-:W1:Y:S01]  /*97d30*/  LDCU.64 UR62, c[0x0][0x398] ;  /* 0x00007300ff3e77ac */ /* 0x000e620008000a00 */
[----:B------:R-:W-:Y:S02]  /*97d40*/  ISETP.LT.AND P2, PT, R69, UR20, !P0 ;  /* 0x0000001445007c0c */ /* 0x000fe4000c741270 */
[----:B------:R-:W-:Y:S02]  /*97d50*/  LOP3.LUT R73, R73, 0xffffffef, RZ, 0xc0, !PT ;  /* 0xffffffef49497812 */ /* 0x000fe400078ec0ff */
[----:B---3--:R-:W-:Y:S02]  /*97d60*/  ISETP.LT.AND P1, PT, R70, UR16, !P0 ;  /* 0x0000001046007c0c */ /* 0x008fe4000c721270 */
[----:B------:R-:W-:Y:S01]  /*97d70*/  MOV.SPILL R83, UR23 ;  /* 0x0000001700537c02 */ /* 0x000fe20009000f00 */
[----:B------:R-:W3:Y:S03]  /*97d80*/  LDCU.64 UR22, c[0x0][0x398] ;  /* 0x00007300ff1677ac */ /* 0x000ee60008000a00 */
[----:B------:R-:W-:-:S04]  /*97d90*/  @P3 LOP3.LUT R73, R73, 0x10, RZ, 0xfc, !PT ;  /* 0x0000001049493812 */ /* 0x000fc800078efcff */
[----:B------:R-:W-:Y:S01]  /*97da0*/  LOP3.LUT R73, R73, 0xfffffff7, RZ, 0xc0, !PT ;  /* 0xfffffff749497812 */ /* 0x000fe200078ec0ff */
[----:B-1----:R-:W-:-:S03]  /*97db0*/  UMOV UR9, UR62 ;  /* 0x0000003e00097c82 */ /* 0x002fc60008000000 */
[----:B------:R-:W-:Y:S01]  /*97dc0*/  @P2 LOP3.LUT R73, R73, 0x8, RZ, 0xfc, !PT ;  /* 0x0000000849492812 */ /* 0x000fe200078efcff */
[----:B------:R-:W-:Y:S01]  /*97dd0*/  UMOV UR6, UR30 ;  /* 0x0000001e00067c82 */ /* 0x000fe20008000000 */
[----:B------:R-:W-:Y:S01]  /*97de0*/  ISETP.LT.AND P0, PT, R71, UR9, !P0 ;  /* 0x0000000947007c0c */ /* 0x000fe2000c701270 */
[----:B------:R-:W-:Y:S01]  /*97df0*/  UMOV UR30, UR38 ;  /* 0x00000026001e7c82 */ /* 0x000fe20008000000 */
[----:B------:R-:W-:Y:S01]  /*97e00*/  LOP3.LUT R73, R73, 0xfffffffb, RZ, 0xc0, !PT ;  /* 0xfffffffb49497812 */ /* 0x000fe200078ec0ff */
[----:B------:R-:W-:Y:S01]  /*97e10*/  UMOV UR38, UR42 ;  /* 0x0000002a00267c82 */ /* 0x000fe20008000000 */
[----:B------:R-:W-:Y:S01]  /*97e20*/  UMOV UR42, UR72 ;  /* 0x00000048002a7c82 */ /* 0x000fe20008000000 */
[----:B------:R-:W-:Y:S01]  /*97e30*/  UMOV UR72, UR46 ;  /* 0x0000002e00487c82 */ /* 0x000fe20008000000 */
[----:B------:R-:W-:Y:S01]  /*97e40*/  @P1 LOP3.LUT R73, R73, 0x4, RZ, 0xfc, !PT ;  /* 0x0000000449491812 */ /* 0x000fe200078efcff */
[----:B------:R-:W-:Y:S01]  /*97e50*/  UMOV UR46, UR50 ;  /* 0x00000032002e7c82 */ /* 0x000fe20008000000 */
[----:B------:R-:W-:Y:S01]  /*97e60*/  UMOV UR50, UR36 ;  /* 0x0000002400327c82 */ /* 0x000fe20008000000 */
[----:B------:R-:W-:Y:S01]  /*97e70*/  UMOV UR34, UR30 ;  /* 0x0000001e00227c82 */ /* 0x000fe20008000000 */
[----:B------:R-:W-:Y:S01]  /*97e80*/  UMOV UR36, UR52 ;  /* 0x0000003400247c82 */ /* 0x000fe20008000000 */
[----:B------:R-:W-:Y:S01]  /*97e90*/  UMOV UR30, UR42 ;  /* 0x0000002a001e7c82 */ /* 0x000fe20008000000 */
[----:B------:R-:W-:Y:S01]  /*97ea0*/  UMOV UR52, UR68 ;  /* 0x0000004400347c82 */ /* 0x000fe20008000000 */
[----:B------:R-:W-:Y:S01]  /*97eb0*/  LOP3.LUT R73, R73, 0xfffffffd, RZ, 0xc0, !PT ;  /* 0xfffffffd49497812 */ /* 0x000fe200078ec0ff */
[----:B------:R-:W-:Y:S01]  /*97ec0*/  UMOV UR42, UR46 ;  /* 0x0000002e002a7c82 */ /* 0x000fe20008000000 */
[----:B------:R-:W-:Y:S01]  /*97ed0*/  VIADD R82, R92, 0x34 ;  /* 0x000000345c527836 */ /* 0x000fe20000000000 */
[----:B------:R-:W-:Y:S01]  /*97ee0*/  UMOV UR46, UR36 ;  /* 0x00000024002e7c82 */ /* 0x000fe20008000000 */
[----:B------:R-:W-:Y:S01]  /*97ef0*/  UMOV UR36, UR52 ;  /* 0x0000003400247c82 */ /* 0x000fe20008000000 */
[----:B---3--:R-:W-:Y:S01]  /*97f00*/  UMOV UR16, UR22 ;  /* 0x0000001600107c82 */ /* 0x008fe20008000000 */
[----:B------:R-:W-:Y:S01]  /*97f10*/  UMOV UR52, UR23 ;  /* 0x0000001700347c82 */ /* 0x000fe20008000000 */
[----:B------:R-:W-:Y:S01]  /*97f20*/  @P0 LOP3.LUT R73, R73, 0x2, RZ, 0xfc, !PT ;  /* 0x0000000249490812 */ /* 0x000fe200078efcff */
[----:B------:R-:W1:Y:S01]  /*97f30*/  LDCU.64 UR22, c[0x0][0x398] ;  /* 0x00007300ff1677ac */ /* 0x000e620008000a00 */
[----:B------:R-:W-:Y:S01]  /*97f40*/  ISETP.GE.AND P0, PT, R82, UR75, PT ;  /* 0x0000004b52007c0c */ /* 0x000fe2000bf06270 */
[----:B------:R-:W-:-:S03]  /*97f50*/  UMOV UR24, UR6 ;  /* 0x0000000600187c82 */ /* 0x000fc60008000000 */
[----:B----4-:R-:W-:Y:S01]  /*97f60*/  ISETP.LT.AND P2, PT, R69, UR18, !P0 ;  /* 0x0000001245007c0c */ /* 0x010fe2000c741270 */
[----:B------:R-:W3:Y:S01]  /*97f70*/  LDCU UR9, c[0x0][0x398] ;  /* 0x00007300ff0977ac */ /* 0x000ee20008000800 */
[----:B------:R-:W-:Y:S01]  /*97f80*/  ISETP.LT.AND P1, PT, R70, UR12, !P0 ;  /* 0x0000000c46007c0c */ /* 0x000fe2000c721270 */
[----:B------:R-:W-:Y:S01]  /*97f90*/  UMOV UR6, UR38 ;  /* 0x0000002600067c82 */ /* 0x000fe20008000000 */
[----:B------:R-:W-:Y:S01]  /*97fa0*/  UMOV UR38, UR72 ;  /* 0x0000004800267c82 */ /* 0x000fe20008000000 */
[----:B------:R-:W-:Y:S01]  /*97fb0*/  UMOV UR72, UR50 ;  /* 0x0000003200487c82 */ /* 0x000fe20008000000 */
[----:B------:R-:W-:Y:S01]  /*97fc0*/  ISETP.LT.AND P3, PT, R91, UR16, !P0 ;  /* 0x000000105b007c0c */ /* 0x000fe2000c761270 */
[----:B-1----:R-:W-:Y:S01]  /*97fd0*/  UMOV UR7, UR22 ;  /* 0x0000001600077c82 */ /* 0x002fe20008000000 */
[----:B------:R-:W-:-:S05]  /*97fe0*/  UMOV UR50, UR23 ;  /* 0x0000001700327c82 */ /* 0x000fca0008000000 */
[----:B------:R-:W-:Y:S01]  /*97ff0*/  @P2 LOP3.LUT R72, R72, 0x80000000, RZ, 0xfc, !PT ;  /* 0x8000000048482812 */ /* 0x000fe200078efcff */
[----:B------:R-:W1:Y:S01]  /*98000*/  LDCU.64 UR22, c[0x0][0x398] ;  /* 0x00007300ff1677ac */ /* 0x000e620008000a00 */
[----:B------:R-:W-:Y:S02]  /*98010*/  ISETP.LT.AND P0, PT, R71, UR7, !P0 ;  /* 0x0000000747007c0c */ /* 0x000fe4000c701270 */
[----:B------:R-:W-:-:S04]  /*98020*/  LOP3.LUT R72, R72, 0xbfffffff, RZ, 0xc0, !PT ;  /* 0xbfffffff48487812 */ /* 0x000fc800078ec0ff */
[----:B------:R-:W-:Y:S01]  /*98030*/  @P1 LOP3.LUT R72, R72, 0x40000000, RZ, 0xfc, !PT ;  /* 0x4000000048481812 */ /* 0x000fe200078efcff */
[----:B------:R-:W-:-:S03]  /*98040*/  VIADD R82, R92, 0x33 ;  /* 0x000000335c527836 */ /* 0x000fc60000000000 */
[----:B------:R-:W-:Y:S02]  /*98050*/  LOP3.LUT R72, R72, 0xdfffffff, RZ, 0xc0, !PT ;  /* 0xdfffffff48487812 */ /* 0x000fe400078ec0ff */
[----:B------:R-:W-:Y:S02]  /*98060*/  LOP3.LUT R73, R73, 0xfffffffe, RZ, 0xc0, !PT ;  /* 0xfffffffe49497812 */ /* 0x000fe400078ec0ff */
[----:B------:R-:W-:Y:S02]  /*98070*/  @P0 LOP3.LUT R72, R72, 0x20000000, RZ, 0xfc, !PT ;  /* 0x2000000048480812 */ /* 0x000fe400078efcff */
[----:B------:R-:W-:Y:S01]  /*98080*/  ISETP.GE.AND P0, PT, R82, UR11, PT ;  /* 0x0000000b52007c0c */ /* 0x000fe2000bf06270 */
[----:B-1----:R-:W-:Y:S01]  /*98090*/  UMOV UR12, UR22 ;  /* 0x00000016000c7c82 */ /* 0x002fe20008000000 */
[----:B------:R-:W-:Y:S01]  /*980a0*/  @P3 LOP3.LUT R73, R73, 0x1, RZ, 0xfc, !PT ;  /* 0x0000000149493812 */ /* 0x000fe200078efcff */
[----:B------:R-:W-:Y:S01]  /*980b0*/  UMOV UR62, UR34 ;  /* 0x00000022003e7c82 */ /* 0x000fe20008000000 */
[----:B------:R-:W-:Y:S01]  /*980c0*/  ISETP.LT.AND P3, PT, R91, UR12, !P0 ;  /* 0x0000000c5b007c0c */ /* 0x000fe2000c761270 */
[----:B------:R-:W-:Y:S01]  /*980d0*/  UMOV UR34, UR30 ;  /* 0x0000001e00227c82 */ /* 0x000fe20008000000 */
[----:B------:R-:W-:Y:S01]  /*980e0*/  UMOV UR30, UR23 ;  /* 0x00000017001e7c82 */ /* 0x000fe20008000000 */
[----:B------:R-:W1:Y:S01]  /*980f0*/  LDCU.64 UR22, c[0x0][0x398] ;  /* 0x00007300ff1677ac */ /* 0x000e620008000a00 */
[----:B------:R-:W-:-:S02]  /*98100*/  ISETP.LT.AND P2, PT, R69, UR14, !P0 ;  /* 0x0000000e45007c0c */ /* 0x000fc4000c741270 */
[----:B------:R-:W-:Y:S02]  /*98110*/  LOP3.LUT R72, R72, 0xefffffff, RZ, 0xc0, !PT ;  /* 0xefffffff48487812 */ /* 0x000fe400078ec0ff */
[----:B------:R-:W-:-:S05]  /*98120*/  ISETP.LT.AND P1, PT, R70, UR8, !P0 ;  /* 0x0000000846007c0c */ /* 0x000fca000c721270 */
        /* <DEDUP_REMOVED lines=8> */
[----:B------:R-:W-:Y:S01]  /*981b0*/  UMOV UR68, UR40 ;  /* 0x0000002800447c82 */ /* 0x000fe20008000000 */
[----:B------:R-:W-:Y:S01]  /*981c0*/  IADD3 R82, PT, PT, R92, 0x32, RZ ;  /* 0x000000325c527810 */ /* 0x000fe20007ffe0ff */
[----:B------:R-:W4:Y:S01]  /*981d0*/  LDCU UR7, c[0x0][0x398] ;  /* 0x00007300ff0777ac */ /* 0x000f220008000800 */
[----:B------:R-:W-:-:S04]  /*981e0*/  @P1 LOP3.LUT R72, R72, 0x4000000, RZ, 0xfc, !PT ;  /* 0x0400000048481812 */ /* 0x000fc800078efcff */
[----:B------:R-:W-:-:S04]  /*981f0*/  LOP3.LUT R72, R72, 0xfdffffff, RZ, 0xc0, !PT ;  /* 0xfdffffff48487812 */ /* 0x000fc800078ec0ff */
[----:B------:R-:W-:Y:S02]  /*98200*/  @P0 LOP3.LUT R72, R72, 0x2000000, RZ, 0xfc, !PT ;  /* 0x0200000048480812 */ /* 0x000fe400078efcff */
[----:B------:R-:W-:Y:S01]  /*98210*/  ISETP.GE.AND P0, PT, R82, UR15, PT ;  /* 0x0000000f52007c0c */ /* 0x000fe2000bf06270 */
[----:B-1----:R-:W-:Y:S01]  /*98220*/  UMOV UR11, UR22 ;  /* 0x00000016000b7c82 */ /* 0x002fe20008000000 */
[----:B------:R-:W-:Y:S01]  /*98230*/  UMOV UR75, UR23 ;  /* 0x00000017004b7c82 */ /* 0x000fe20008000000 */
[----:B------:R-:W-:Y:S01]  /*98240*/  MOV.SPILL R86, UR74 ;  /* 0x0000004a00567c02 */ /* 0x000fe20009000f00 */
[----:B------:R-:W1:Y:S01]  /*98250*/  LDCU.64 UR14, c[0x0][0x398] ;  /* 0x00007300ff0e77ac */ /* 0x000e620008000a00 */
[----:B------:R-:W-:Y:S02]  /*98260*/  ISETP.LT.AND P3, PT, R91, UR11, !P0 ;  /* 0x0000000b5b007c0c */ /* 0x000fe4000c761270 */
[----:B------:R-:W-:Y:S01]  /*98270*/  MOV.SPILL R87, UR75 ;  /* 0x0000004b00577c02 */ /* 0x000fe20009000f00 */
[----:B------:R-:W1:Y:S01]  /*98280*/  LDCU.64 UR74, c[0x0][0x398] ;  /* 0x00007300ff4a77ac */ /* 0x000e620008000a00 */
[----:B------:R-:W-:-:S02]  /*98290*/  ISETP.LT.AND P2, PT, R69, UR10, !P0 ;  /* 0x0000000a45007c0c */ /* 0x000fc4000c741270 */
[----:B------:R-:W-:Y:S02]  /*982a0*/  LOP3.LUT R72, R72, 0xfeffffff, RZ, 0xc0, !PT ;  /* 0xfeffffff48487812 */ /* 0x000fe400078ec0ff */
[----:B--2---:R-:W-:Y:S01]  /*982b0*/  ISETP.LT.AND P1, PT, R70, UR4, !P0 ;  /* 0x0000000446007c0c */ /* 0x004fe2000c721270 */
[----:B------:R-:W-:Y:S01]  /*982c0*/  VIADD R82, R92, 0x31 ;  /* 0x000000315c527836 */ /* 0x000fe20000000000 */
[----:B------:R-:W-:-:S03]  /*982d0*/  UMOV UR40, UR54 ;  /* 0x0000003600287c82 */ /* 0x000fc60008000000 */
[----:B------:R-:W-:Y:S01]  /*982e0*/  @P3 LOP3.LUT R72, R72, 0x1000000, RZ, 0xfc, !PT ;  /* 0x0100000048483812 */ /* 0x000fe200078efcff */
[----:B------:R-:W-:Y:S01]  /*982f0*/  UMOV UR22, UR62 ;  /* 0x0000003e00167c82 */ /* 0x000fe20008000000 */
[----:B------:R-:W2:Y:S02]  /*98300*/  LDCU UR4, c[0x0][0x398] ;  /* 0x00007300ff0477ac */ /* 0x000ea40008000800 */
[----:B------:R-:W-:-:S04]  /*98310*/  LOP3.LUT R72, R72, 0xff7fffff, RZ, 0xc0, !PT ;  /* 0xff7fffff48487812 */ /* 0x000fc800078ec0ff */
[----:B------:R-:W-:Y:S01]  /*98320*/  @P2 LOP3.LUT R72, R72, 0x800000, RZ, 0xfc, !PT ;  /* 0x0080000048482812 */ /* 0x000fe200078efcff */
[----:B-1----:R-:W-:Y:S02]  /*98330*/  UMOV UR8, UR74 ;  /* 0x0000004a00087c82 */ /* 0x002fe40008000000 */
[----:B------:R-:W-:Y:S02]  /*98340*/  ISETP.LT.AND P0, PT, R71, UR8, !P0 ;  /* 0x0000000847007c0c */ /* 0x000fe4000c701270 */
[----:B------:R-:W-:-:S04]  /*98350*/  LOP3.LUT R72, R72, 0xffbfffff, RZ, 0xc0, !PT ;  /* 0xffbfffff48487812 */ /* 0x000fc800078ec0ff */
[----:B------:R-:W-:-:S04]  /*98360*/  @P1 LOP3.LUT R72, R72, 0x400000, RZ, 0xfc, !PT ;  /* 0x0040000048481812 */ /* 0x000fc800078efcff */
[----:B------:R-:W-:Y:S01]  /*98370*/  LOP3.LUT R72, R72, 0xffdfffff, RZ, 0xc0, !PT ;  /* 0xffdfffff48487812 */ /* 0x000fe200078ec0ff */
[----:B------:R-:W-:Y:S01]  /*98380*/  UMOV UR54, UR63 ;  /* 0x0000003f00367c82 */ /* 0x000fe20008000000 */
[----:B------:R-:W-:Y:S01]  /*98390*/  UMOV UR63, UR6 ;  /* 0x00000006003f7c82 */ /* 0x000fe20008000000 */
[----:B------:R-:W1:Y:S01]  /*983a0*/  LDCU UR6, c[0x0][0x398] ;  /* 0x00007300ff0677ac */ /* 0x000e620008000800 */
[----:B------:R-:W-:Y:S02]  /*983b0*/  @P0 LOP3.LUT R72, R72, 0x200000, RZ, 0xfc, !PT ;  /* 0x0020000048480812 */ /* 0x000fe400078efcff */
[----:B------:R-:W-:Y:S01]  /*983c0*/  ISETP.GE.AND P0, PT, R82, UR13, PT ;  /* 0x0000000d52007c0c */ /* 0x000fe2000bf06270 */
[----:B------:R-:W-:Y:S01]  /*983d0*/  UMOV UR10, UR14 ;  /* 0x0000000e000a7c82 */ /* 0x000fe20008000000 */
[----:B------:R-:W-:Y:S02]  /*983e0*/  UMOV UR73, UR63 ;  /* 0x0000003f00497c82 */ /* 0x000fe40008000000 */
[----:B------:R-:W-:Y:S01]  /*983f0*/  ISETP.LT.AND P3, PT, R91, UR10, !P0 ;  /* 0x0000000a5b007c0c */ /* 0x000fe2000c761270 */
[----:B------:R-:W-:Y:S01]  /*98400*/  UMOV UR63, UR38 ;  /* 0x00000026003f7c82 */ /* 0x000fe20008000000 */
[----:B------:R-:W-:Y:S01]  /*98410*/  UMOV UR38, UR15 ;  /* 0x0000000f00267c82 */ /* 0x000fe20008000000 */
[----:B------:R-:W2:Y:S01]  /*98420*/  LDCU.64 UR14, c[0x0][0x398] ;  /* 0x00007300ff0e77ac */ /* 0x000ea20008000a00 */
[----:B---3--:R-:W-:-:S02]  /*98430*/  ISETP.LT.AND P2, PT, R69, UR9, !P0 ;  /* 0x0000000945007c0c */ /* 0x008fc4000c741270 */
[----:B------:R-:W-:Y:S01]  /*98440*/  LOP3.LUT R72, R72, 0xffefffff, RZ, 0xc0, !PT ;  /* 0xffefffff48487812 */ /* 0x000fe200078ec0ff */
[----:B------:R-:W3:Y:S06]  /*98450*/  LDCU.64 UR10, c[0x0][0x398] ;  /* 0x00007300ff0a77ac */ /* 0x000eec0008000a00 */
[----:B------:R-:W-:Y:S02]  /*98460*/  @P3 LOP3.LUT R72, R72, 0x100000, RZ, 0xfc, !PT ;  /* 0x0010000048483812 */ /* 0x000fe400078efcff */
[----:B-1----:R-:W-:Y:S01]  /*98470*/  ISETP.LT.AND P1, PT, R70, UR6, !P0 ;  /* 0x0000000646007c0c */ /* 0x002fe2000c721270 */
[----:B------:R-:W-:Y:S01]  /*98480*/  VIADD R82, R92, 0x30 ;  /* 0x000000305c527836 */ /* 0x000fe20000000000 */
[----:B------:R-:W-:Y:S01]  /*98490*/  LOP3.LUT R72, R72, 0xfff7ffff, RZ, 0xc0, !PT ;  /* 0xfff7ffff48487812 */ /* 0x000fe200078ec0ff */
[----:B------:R-:W-:Y:S01]  /*984a0*/  UMOV UR62, UR34 ;  /* 0x00000022003e7c82 */ /* 0x000fe20008000000 */
[----:B------:R-:W-:Y:S01]  /*984b0*/  UMOV UR16, UR22 ;  /* 0x0000001600107c82 */ /* 0x000fe20008000000 */
[----:B------:R-:W1:Y:S01]  /*984c0*/  LDCU UR6, c[0x0][0x398] ;  /* 0x00007300ff0677ac */ /* 0x000e620008000800 */
[----:B------:R-:W-:Y:S01]  /*984d0*/  @P2 LOP3.LUT R72, R72, 0x80000, RZ, 0xfc, !PT ;  /* 0x0008000048482812 */ /* 0x000fe200078efcff */
[----:B--2---:R-:W-:-:S03]  /*984e0*/  UMOV UR8, UR14 ;  /* 0x0000000e00087c82 */ /* 0x004fc60008000000 */
[----:B------:R-:W-:Y:S02]  /*984f0*/  LOP3.LUT R72, R72, 0xfffbffff, RZ, 0xc0, !PT ;  /* 0xfffbffff48487812 */ /* 0x000fe400078ec0ff */
[----:B------:R-:W-:Y:S02]  /*98500*/  ISETP.LT.AND P0, PT, R71, UR8, !P0 ;  /* 0x0000000847007c0c */ /* 0x000fe4000c701270 */
[----:B------:R-:W-:-:S04]  /*98510*/  @P1 LOP3.LUT R72, R72, 0x40000, RZ, 0xfc, !PT ;  /* 0x0004000048481812 */ /* 0x000fc800078efcff */
[----:B------:R-:W-:Y:S01]  /*98520*/  LOP3.LUT R72, R72, 0xfffdffff, RZ, 0xc0, !PT ;  /* 0xfffdffff48487812 */ /* 0x000fe200078ec0ff */
[----:B---3--:R-:W-:Y:S01]  /*98530*/  UMOV UR9, UR10 ;  /* 0x0000000a00097c82 */ /* 0x008fe20008000000 */
[----:B------:R-:W-:-:S05]  /*98540*/  UMOV UR34, UR42 ;  /* 0x0000002a00227c82 */ /* 0x000fca0008000000 */
[----:B------:R-:W-:Y:S02]  /*98550*/  @P0 LOP3.LUT R72, R72, 0x20000, RZ, 0xfc, !PT ;  /* 0x0002000048480812 */ /* 0x000fe400078efcff */
[----:B------:R-:W-:Y:S01]  /*98560*/  ISETP.GE.AND P0, PT, R82, UR19, PT ;  /* 0x0000001352007c0c */ /* 0x000fe2000bf06270 */
[----:B------:R-:W-:Y:S01]  /*98570*/  UMOV UR42, UR72 ;  /* 0x00000048002a7c82 */ /* 0x000fe20008000000 */
[----:B------:R-:W-:Y:S01]  /*98580*/  UMOV UR22, UR62 ;  /* 0x0000003e00167c82 */ /* 0x000fe20008000000 */
[----:B------:R-:W-:Y:S01]  /*98590*/  UMOV UR62, UR34 ;  /* 0x00000022003e7c82 */ /* 0x000fe20008000000 */
[----:B------:R-:W-:Y:S01]  /*985a0*/  ISETP.LT.AND P3, PT, R91, UR9, !P0 ;  /* 0x000000095b007c0c */ /* 0x000fe2000c761270 */
[----:B------:R-:W-:Y:S01]  /*985b0*/  UMOV UR34, UR42 ;  /* 0x0000002a00227c82 */ /* 0x000fe20008000000 */
[----:B------:R-:W-:Y:S01]  /*985c0*/  UMOV UR42, UR11 ;  /* 0x0000000b002a7c82 */ /* 0x000fe20008000000 */
[----:B------:R-:W2:Y:S01]  /*985d0*/  LDCU.64 UR10, c[0x0][0x398] ;  /* 0x00007300ff0a77ac */ /* 0x000ea20008000a00 */
[----:B----4-:R-:W-:-:S02]  /*985e0*/  ISETP.LT.AND P2, PT, R69, UR7, !P0 ;  /* 0x0000000745007c0c */ /* 0x010fc4000c741270 */
[----:B------:R-:W-:Y:S02]  /*985f0*/  LOP3.LUT R72, R72, 0xfffeffff, RZ, 0xc0, !PT ;  /* 0xfffeffff48487812 */ /* 0x000fe400078ec0ff */
[----:B------:R-:W-:Y:S01]  /*98600*/  ISETP.LT.AND P1, PT, R70, UR4, !P0 ;  /* 0x0000000446007c0c */ /* 0x000fe2000c721270 */
[----:B------:R-:W-:-:S04]  /*98610*/  UMOV UR72, UR46 ;  /* 0x0000002e00487c82 */ /* 0x000fc80008000000 */
[----:B------:R-:W-:Y:S01]  /*98620*/  @P3 LOP3.LUT R72, R72, 0x10000, RZ, 0xfc, !PT ;  /* 0x0001000048483812 */ /* 0x000fe200078efcff */
[----:B------:R-:W-:Y:S01]  /*98630*/  UMOV UR46, UR36 ;  /* 0x00000024002e7c82 */ /* 0x000fe20008000000 */
[----:B------:R-:W-:Y:S01]  /*98640*/  IADD3 R82, PT, PT, R92, 0x2f, RZ ;  /* 0x0000002f5c527810 */ /* 0x000fe20007ffe0ff */
[----:B------:R-:W-:Y:S01]  /*98650*/  UMOV UR20, UR73 ;  /* 0x0000004900147c82 */ /* 0x000fe20008000000 */
[----:B------:R-:W-:Y:S01]  /*98660*/  LOP3.LUT R72, R72, 0xffff7fff, RZ, 0xc0, !PT ;  /* 0xffff7fff48487812 */ /* 0x000fe200078ec0ff */
[----:B------:R-:W-:Y:S01]  /*98670*/  UMOV UR36, UR15 ;  /* 0x0000000f00247c82 */ /* 0x000fe20008000000 */
[----:B------:R-:W3:Y:S02]  /*98680*/  LDCU.64 UR14, c[0x0][0x398] ;  /* 0x00007300ff0e77ac */ /* 0x000ee40008000a00 */
[----:B------:R-:W-:Y:S01]  /*98690*/  @P2 LOP3.LUT R72, R72, 0x8000, RZ, 0xfc, !PT ;  /* 0x0000800048482812 */ /* 0x000fe200078efcff */
[----:B--2---:R-:W-:Y:S01]  /*986a0*/  UMOV UR8, UR10 ;  /* 0x0000000a00087c82 */ /* 0x004fe20008000000 */
[----:B------:R-:W2:Y:S01]  /*986b0*/  LDCU UR4, c[0x0][0x398] ;  /* 0x00007300ff0477ac */ /* 0x000ea20008000800 */
[----:B------:R-:W-:-:S02]  /*986c0*/  ISETP.LT.AND P0, PT, R71, UR8, !P0 ;  /* 0x0000000847007c0c */ /* 0x000fc4000c701270 */
[----:B------:R-:W-:-:S04]  /*986d0*/  LOP3.LUT R72, R72, 0xffffbfff, RZ, 0xc0, !PT ;  /* 0xffffbfff48487812 */ /* 0x000fc800078ec0ff */
[----:B------:R-:W-:-:S04]  /*986e0*/  @P1 LOP3.LUT R72, R72, 0x4000, RZ, 0xfc, !PT ;  /* 0x0000400048481812 */ /* 0x000fc800078efcff */
[----:B------:R-:W-:Y:S01]  /*986f0*/  LOP3.LUT R72, R72, 0xffffdfff, RZ, 0xc0, !PT ;  /* 0xffffdfff48487812 */ /* 0x000fe200078ec0ff */
[----:B------:R-:W-:-:S03]  /*98700*/  UMOV UR73, UR63 ;  /* 0x0000003f00497c82 */ /* 0x000fc60008000000 */
[----:B------:R-:W-:Y:S02]  /*98710*/  @P0 LOP3.LUT R72, R72, 0x2000, RZ, 0xfc, !PT ;  /* 0x0000200048480812 */ /* 0x000fe400078efcff */
[----:B------:R-:W-:Y:S01]  /*98720*/  ISETP.GE.AND P0, PT, R82, UR17, PT ;  /* 0x0000001152007c0c */ /* 0x000fe2000bf06270 */
[----:B------:R-:W-:Y:S01]  /*98730*/  UMOV UR63, UR72 ;  /* 0x00000048003f7c82 */ /* 0x000fe20008000000 */
[----:B---3--:R-:W-:Y:S01]  /*98740*/  UMOV UR8, UR14 ;  /* 0x0000000e00087c82 */ /* 0x008fe20008000000 */
[----:B------:R-:W-:Y:S01]  /*98750*/  UMOV UR72, UR46 ;  /* 0x0000002e00487c82 */ /* 0x000fe20008000000 */
[----:B------:R-:W-:Y:S01]  /*98760*/  UMOV UR18, UR20 ;  /* 0x0000001400127c82 */ /* 0x000fe20008000000 */
[----:B------:R-:W-:Y:S01]  /*98770*/  UMOV UR46, UR68 ;  /* 0x00000044002e7c82 */ /* 0x000fe20008000000 */
[----:B------:R-:W-:Y:S01]  /*98780*/  UMOV UR20, UR73 ;  /* 0x0000004900147c82 */ /* 0x000fe20008000000 */
[----:B------:R-:W-:Y:S01]  /*98790*/  ISETP.LT.AND P3, PT, R91, UR8, !P0 ;  /* 0x000000085b007c0c */ /* 0x000fe2000c761270 */
[----:B------:R-:W-:Y:S01]  /*987a0*/  UMOV UR73, UR63 ;  /* 0x0000003f00497c82 */ /* 0x000fe20008000000 */
[----:B------:R-:W-:Y:S01]  /*987b0*/  UMOV UR63, UR46 ;  /* 0x0000002e003f7c82 */ /* 0x000fe20008000000 */
[----:B------:R-:W-:Y:S01]  /*987c0*/  UMOV UR46, UR15 ;  /* 0x0000000f002e7c82 */ /* 0x000fe20008000000 */
[----:B------:R-:W3:Y:S01]  /*987d0*/  LDCU.64 UR14, c[0x0][0x398] ;  /* 0x00007300ff0e77ac */ /* 0x000ee20008000a00 */
[----:B-1----:R-:W-:-:S02]  /*987e0*/  ISETP.LT.AND P2, PT, R69, UR6, !P0 ;  /* 0x0000000645007c0c */ /* 0x002fc4000c741270 */
[----:B------:R-:W-:Y:S01]  /*987f0*/  LOP3.LUT R72, R72, 0xffffefff, RZ, 0xc0, !PT ;  /* 0xffffefff48487812 */ /* 0x000fe200078ec0ff */
[----:B------:R-:W-:Y:S01]  /*98800*/  UMOV UR12, UR75 ;  /* 0x0000004b000c7c82 */ /* 0x000fe20008000000 */
[----:B--2---:R-:W-:Y:S01]  /*98810*/  ISETP.LT.AND P1, PT, R70, UR4, !P0 ;  /* 0x0000000446007c0c */ /* 0x004fe2000c721270 */
[----:B------:R-:W1:Y:S03]  /*98820*/  LDCU UR4, c[0x0][0x3b8] ;  /* 0x00007700ff0477ac */ /* 0x000e660008000800 */
[----:B------:R-:W-:Y:S01]  /*98830*/  @P3 LOP3.LUT R72, R72, 0x1000, RZ, 0xfc, !PT ;  /* 0x0000100048483812 */ /* 0x000fe200078efcff */
[----:B------:R-:W2:Y:S03]  /*98840*/  LDCU.64 UR74, c[0x0][0x398] ;  /* 0x00007300ff4a77ac */ /* 0x000ea60008000a00 */
[----:B------:R-:W-:Y:S01]  /*98850*/  LOP3.LUT R72, R72, 0xfffff7ff, RZ, 0xc0, !PT ;  /* 0xfffff7ff48487812 */ /* 0x000fe200078ec0ff */
[----:B------:R-:W4:Y:S03]  /*98860*/  LDCU UR6, c[0x0][0x398] ;  /* 0x00007300ff0677ac */ /* 0x000f260008000800 */
[----:B------:R-:W-:Y:S01]  /*98870*/  @P2 LOP3.LUT R72, R72, 0x800, RZ, 0xfc, !PT ;  /* 0x0000080048482812 */ /* 0x000fe200078efcff */
[----:B---3--:R-:W-:-:S02]  /*98880*/  UMOV UR7, UR14 ;  /* 0x0000000e00077c82 */ /* 0x008fc40008000000 */
[----:B------:R-:W-:Y:S02]  /*98890*/  ISETP.LT.AND P0, PT, R71, UR7, !P0 ;  /* 0x0000000747007c0c */ /* 0x000fe4000c701270 */
[----:B------:R-:W-:-:S04]  /*988a0*/  LOP3.LUT R72, R72, 0xfffffbff, RZ, 0xc0, !PT ;  /* 0xfffffbff48487812 */ /* 0x000fc800078ec0ff */
[----:B------:R-:W-:Y:S01]  /*988b0*/  @P1 LOP3.LUT R72, R72, 0x400, RZ, 0xfc, !PT ;  /* 0x0000040048481812 */ /* 0x000fe200078efcff */
[----:B------:R-:W-:Y:S01]  /*988c0*/  VIADD R82, R92, 0x2e ;  /* 0x0000002e5c527836 */ /* 0x000fe20000000000 */
[----:B------:R-:W-:Y:S02]  /*988d0*/  UMOV UR14, UR18 ;  /* 0x00000012000e7c82 */ /* 0x000fe40008000000 */
[----:B------:R-:W-:Y:S01]  /*988e0*/  LOP3.LUT R72, R72, 0xfffffdff, RZ, 0xc0, !PT ;  /* 0xfffffdff48487812 */ /* 0x000fe200078ec0ff */
[----:B------:R-:W-:Y:S01]  /*988f0*/  UMOV UR18, UR20 ;  /* 0x0000001400127c82 */ /* 0x000fe20008000000 */
[----:B------:R-:W-:Y:S01]  /*98900*/  UMOV UR20, UR73 ;  /* 0x0000004900147c82 */ /* 0x000fe20008000000 */
[----:B------:R-:W-:Y:S01]  /*98910*/  UMOV UR73, UR63 ;  /* 0x0000003f00497c82 */ /* 0x000fe20008000000 */
[----:B------:R-:W-:Y:S01]  /*98920*/  @P0 LOP3.LUT R72, R72, 0x200, RZ, 0xfc, !PT ;  /* 0x0000020048480812 */ /* 0x000fe200078efcff */
[----:B------:R-:W-:Y:S01]  /*98930*/  UMOV UR63, UR64 ;  /* 0x00000040003f7c82 */ /* 0x000fe20008000000 */
[----:B------:R-:W-:Y:S01]  /*98940*/  ISETP.GE.AND P0, PT, R82, UR21, PT ;  /* 0x0000001552007c0c */ /* 0x000fe2000bf06270 */
[----:B-1----:R-:W-:Y:S01]  /*98950*/  IMAD R90, R92, UR4, RZ ;  /* 0x000000045c5a7c24 */ /* 0x002fe2000f8e02ff */
[----:B------:R-:W-:Y:S01]  /*98960*/  UMOV UR64, UR70 ;  /* 0x0000004600407c82 */ /* 0x000fe20008000000 */
[----:B------:R-:W1:Y:S01]  /*98970*/  LDCU UR4, c[0x0][0x398] ;  /* 0x00007300ff0477ac */ /* 0x000e620008000800 */
[----:B--2---:R-:W-:Y:S01]  /*98980*/  UMOV UR9, UR74 ;  /* 0x0000004a00097c82 */ /* 0x004fe20008000000 */
[----:B------:R-:W-:Y:S01]  /*98990*/  UMOV UR70, UR75 ;  /* 0x0000004b00467c82 */ /* 0x000fe20008000000 */
[----:B------:R-:W2:Y:S01]  /*989a0*/  LDCU.64 UR74, c[0x0][0x398] ;  /* 0x00007300ff4a77ac */ /* 0x000ea20008000a00 */
[----:B------:R-:W-:-:S02]  /*989b0*/  ISETP.LT.AND P3, PT, R91, UR9, !P0 ;  /* 0x000000095b007c0c */ /* 0x000fc4000c761270 */
[----:B----4-:R-:W-:Y:S01]  /*989c0*/  ISETP.LT.AND P2, PT, R69, UR6, !P0 ;  /* 0x0000000645007c0c */ /* 0x010fe2000c741270 */
[----:B------:R-:W-:Y:S01]  /*989d0*/  UMOV UR68, UR40 ;  /* 0x0000002800447c82 */ /* 0x000fe20008000000 */
[----:B------:R-:W-:Y:S01]  /*989e0*/  LOP3.LUT R72, R72, 0xfffffeff, RZ, 0xc0, !PT ;  /* 0xfffffeff48487812 */ /* 0x000fe200078ec0ff */
[----:B------:R-:W-:Y:S01]  /*989f0*/  UMOV UR40, UR11 ;  /* 0x0000000b00287c82 */ /* 0x000fe20008000000 */
[----:B------:R-:W-:Y:S01]  /*98a00*/  UMOV UR11, UR16 ;  /* 0x00000010000b7c82 */ /* 0x000fe20008000000 */
[----:B------:R-:W-:Y:S01]  /*98a10*/  UMOV UR16, UR22 ;  /* 0x0000001600107c82 */ /* 0x000fe20008000000 */
[----:B------:R-:W-:Y:S01]  /*98a20*/  UMOV UR22, UR62 ;  /* 0x0000003e00167c82 */ /* 0x000fe20008000000 */
[----:B------:R-:W-:Y:S01]  /*98a30*/  UMOV UR8, UR11 ;  /* 0x0000000b00087c82 */ /* 0x000fe20008000000 */
[----:B------:R-:W-:Y:S01]  /*98a40*/  UMOV UR62, UR72 ;  /* 0x00000048003e7c82 */ /* 0x000fe20008000000 */
[----:B------:R-:W-:Y:S01]  /*98a50*/  UMOV UR11, UR16 ;  /* 0x00000010000b7c82 */ /* 0x000fe20008000000 */
[----:B-1----:R-:W-:Y:S01]  /*98a60*/  ISETP.LT.AND P1, PT, R70, UR4, !P0 ;  /* 0x0000000446007c0c */ /* 0x002fe2000c721270 */
[----:B------:R-:W1:Y:S01]  /*98a70*/  LDCU UR6, c[0x0][0x398] ;  /* 0x00007300ff0677ac */ /* 0x000e620008000800 */
[----:B------:R-:W-:Y:S01]  /*98a80*/  @P3 LOP3.LUT R72, R72, 0x100, RZ, 0xfc, !PT ;  /* 0x0000010048483812 */ /* 0x000fe200078efcff */
[----:B------:R-:W-:Y:S01]  /*98a90*/  UMOV UR72, UR68 ;  /* 0x0000004400487c82 */ /* 0x000fe20008000000 */
[----:B------:R-:W-:Y:S01]  /*98aa0*/  UMOV UR16, UR22 ;  /* 0x0000001600107c82 */ /* 0x000fe20008000000 */
[----:B------:R-:W-:Y:S01]  /*98ab0*/  UMOV UR68, UR15 ;  /* 0x0000000f00447c82 */ /* 0x000fe20008000000 */
[----:B------:R-:W-:Y:S01]  /*98ac0*/  UMOV UR22, UR62 ;  /* 0x0000003e00167c82 */ /* 0x000fe20008000000 */
[----:B------:R-:W-:Y:S01]  /*98ad0*/  LOP3.LUT R72, R72, 0xffffff7f, RZ, 0xc0, !PT ;  /* 0xffffff7f48487812 */ /* 0x000fe200078ec0ff */
[----:B------:R-:W-:Y:S01]  /*98ae0*/  UMOV UR62, UR72 ;  /* 0x00000048003e7c82 */ /* 0x000fe20008000000 */
[----:B--2---:R-:W-:Y:S01]  /*98af0*/  UMOV UR7, UR74 ;  /* 0x0000004a00077c82 */ /* 0x004fe20008000000 */
[----:B------:R-:W-:Y:S01]  /*98b00*/  UMOV UR15, UR14 ;  /* 0x0000000e000f7c82 */ /* 0x000fe20008000000 */
[----:B------:R-:W-:Y:S01]  /*98b10*/  UMOV UR74, UR11 ;  /* 0x0000000b004a7c82 */ /* 0x000fe20008000000 */
[----:B------:R-:W-:Y:S01]  /*98b20*/  UMOV UR14, UR18 ;  /* 0x00000012000e7c82 */ /* 0x000fe20008000000 */
[----:B------:R-:W-:Y:S01]  /*98b30*/  UMOV UR11, UR16 ;  /* 0x00000010000b7c82 */ /* 0x000fe20008000000 */
[----:B------:R-:W-:Y:S01]  /*98b40*/  UMOV UR18, UR22 ;  /* 0x0000001600127c82 */ /* 0x000fe20008000000 */
[----:B------:R-:W-:Y:S01]  /*98b50*/  @P2 LOP3.LUT R72, R72, 0x80, RZ, 0xfc, !PT ;  /* 0x0000008048482812 */ /* 0x000fe200078efcff */
[----:B------:R-:W-:Y:S01]  /*98b60*/  UMOV UR16, UR62 ;  /* 0x0000003e00107c82 */ /* 0x000fe20008000000 */
[----:B------:R-:W-:Y:S01]  /*98b70*/  UMOV UR22, UR63 ;  /* 0x0000003f00167c82 */ /* 0x000fe20008000000 */
[----:B------:R-:W2:Y:S01]  /*98b80*/  LDCU.64 UR62, c[0x0][0x398] ;  /* 0x00007300ff3e77ac */ /* 0x000ea20008000a00 */
[----:B------:R-:W-:-:S02]  /*98b90*/  ISETP.LT.AND P0, PT, R71, UR7, !P0 ;  /* 0x0000000747007c0c */ /* 0x000fc4000c701270 */
[----:B------:R-:W-:Y:S01]  /*98ba0*/  LOP3.LUT R72, R72, 0xffffffbf, RZ, 0xc0, !PT ;  /* 0xffffffbf48487812 */ /* 0x000fe200078ec0ff */
[----:B------:R-:W-:Y:S01]  /*98bb0*/  VIADD R82, R92, 0x2d ;  /* 0x0000002d5c527836 */ /* 0x000fe20000000000 */
[----:B------:R-:W3:Y:S02]  /*98bc0*/  LDCU UR4, c[0x0][0x398] ;  /* 0x00007300ff0477ac */ /* 0x000ee40008000800 */
[----:B------:R-:W-:-:S04]  /*98bd0*/  @P1 LOP3.LUT R72, R72, 0x40, RZ, 0xfc, !PT ;  /* 0x0000004048481812 */ /* 0x000fc800078efcff */
[----:B------:R-:W-:Y:S01]  /*98be0*/  LOP3.LUT R72, R72, 0xffffffdf, RZ, 0xc0, !PT ;  /* 0xffffffdf48487812 */ /* 0x000fe200078ec0ff */
[----:B------:R-:W-:-:S03]  /*98bf0*/  UMOV UR72, UR75 ;  /* 0x0000004b00487c82 */ /* 0x000fc60008000000 */
[----:B------:R-:W-:Y:S02]  /*98c00*/  @P0 LOP3.LUT R72, R72, 0x20, RZ, 0xfc, !PT ;  /* 0x0000002048480812 */ /* 0x000fe400078efcff */
[----:B------:R-:W-:Y:S01]  /*98c10*/  ISETP.GE.AND P0, PT, R82, UR29, PT ;  /* 0x0000001d52007c0c */ /* 0x000fe2000bf06270 */
[----:B--2---:R-:W-:Y:S01]  /*98c20*/  UMOV UR9, UR62 ;  /* 0x0000003e00097c82 */ /* 0x004fe20008000000 */
[----:B------:R-:W-:Y:S01]  /*98c30*/  UMOV UR75, UR73 ;  /* 0x00000049004b7c82 */ /* 0x000fe20008000000 */
[----:B------:R-:W-:Y:S01]  /*98c40*/  UMOV UR73, UR63 ;  /* 0x0000003f00497c82 */ /* 0x000fe20008000000 */
[----:B------:R-:W-:Y:S02]  /*98c50*/  ISETP.LT.AND P1, PT, R91, UR9, !P0 ;  /* 0x000000095b007c0c */ /* 0x000fe4000c721270 */
[----:B------:R-:W-:Y:S02]  /*98c60*/  R2UR.FILL UR23, R83 ;  /* 0x00000000531772ca */ /* 0x000fe400004e0000 */
[----:B------:R-:W-:-:S02]  /*98c70*/  R2UR.FILL UR62, R84 ;  /* 0x00000000543e72ca */ /* 0x000fc400004e0000 */
[----:B------:R-:W-:Y:S02]  /*98c80*/  MOV.SPILL R84, UR73 ;  /* 0x0000004900547c02 */ /* 0x000fe40009000f00 */
[----:B------:R-:W-:Y:S01]  /*98c90*/  MOV.SPILL R83, UR72 ;  /* 0x0000004800537c02 */ /* 0x000fe20009000f00 */
[----:B------:R-:W2:Y:S01]  /*98ca0*/  LDCU.64 UR72, c[0x0][0x398] ;  /* 0x00007300ff4877ac */ /* 0x000ea20008000a00 */
[----:B-1----:R-:W-:Y:S02]  /*98cb0*/  ISETP.LT.AND P2, PT, R69, UR6, !P0 ;  /* 0x0000000645007c0c */ /* 0x002fe4000c741270 */
[----:B------:R-:W-:Y:S01]  /*98cc0*/  LOP3.LUT R72, R72, 0xffffffef, RZ, 0xc0, !PT ;  /* 0xffffffef48487812 */ /* 0x000fe200078ec0ff */
[----:B------:R-:W-:Y:S01]  /*98cd0*/  UMOV UR10, UR15 ;  /* 0x0000000f000a7c82 */ /* 0x000fe20008000000 */
[----:B------:R-:W1:Y:S02]  /*98ce0*/  LDCU UR6, c[0x0][0x398] ;  /* 0x00007300ff0677ac */ /* 0x000e640008000800 */
[----:B------:R-:W-:-:S02]  /*98cf0*/  @P1 LOP3.LUT R72, R72, 0x10, RZ, 0xfc, !PT ;  /* 0x0000001048481812 */ /* 0x000fc400078efcff */
[----:B---3--:R-:W-:Y:S01]  /*98d00*/  ISETP.LT.AND P1, PT, R70, UR4, !P0 ;  /* 0x0000000446007c0c */ /* 0x008fe2000c721270 */
[----:B------:R-:W-:Y:S01]  /*98d10*/  UMOV UR15, UR74 ;  /* 0x0000004a000f7c82 */ /* 0x000fe20008000000 */
[----:B------:R-:W-:Y:S01]  /*98d20*/  LOP3.LUT R72, R72, 0xfffffff7, RZ, 0xc0, !PT ;  /* 0xfffffff748487812 */ /* 0x000fe200078ec0ff */
[----:B------:R-:W-:Y:S01]  /*98d30*/  UMOV UR74, UR75 ;  /* 0x0000004b004a7c82 */ /* 0x000fe20008000000 */
[----:B------:R-:W-:Y:S01]  /*98d40*/  UMOV UR75, UR16 ;  /* 0x00000010004b7c82 */ /* 0x000fe20008000000 */
[----:B------:R-:W3:Y:S01]  /*98d50*/  LDCU.64 UR16, c[0x0][0x398] ;  /* 0x00007300ff1077ac */ /* 0x000ee20008000a00 */
[----:B------:R-:W-:Y:S01]  /*98d60*/  @P2 LOP3.LUT R72, R72, 0x8, RZ, 0xfc, !PT ;  /* 0x0000000848482812 */ /* 0x000fe200078efcff */
[----:B--2---:R-:W-:-:S03]  /*98d70*/  UMOV UR7, UR72 ;  /* 0x0000004800077c82 */ /* 0x004fc60008000000 */
[----:B------:R-:W-:Y:S01]  /*98d80*/  LOP3.LUT R72, R72, 0xfffffffb, RZ, 0xc0, !PT ;  /* 0xfffffffb48487812 */ /* 0x000fe200078ec0ff */
[----:B------:R-:W2:Y:S01]  /*98d90*/  LDCU UR4, c[0x0][0x398] ;  /* 0x00007300ff0477ac */ /* 0x000ea20008000800 */
[----:B------:R-:W-:Y:S02]  /*98da0*/  ISETP.LT.AND P0, PT, R71, UR7, !P0 ;  /* 0x0000000747007c0c */ /* 0x000fe4000c701270 */
[----:B------:R-:W-:Y:S02]  /*98db0*/  @P1 LOP3.LUT R72, R72, 0x4, RZ, 0xfc, !PT ;  /* 0x0000000448481812 */ /* 0x000fe400078efcff */
[----:B------:R-:W-:Y:S02]  /*98dc0*/  IADD3 R82, PT, PT, R92, 0x2c, RZ ;  /* 0x0000002c5c527810 */ /* 0x000fe40007ffe0ff */
[----:B------:R-:W-:Y:S01]  /*98dd0*/  LOP3.LUT R72, R72, 0xfffffffd, RZ, 0xc0, !PT ;  /* 0xfffffffd48487812 */ /* 0x000fe200078ec0ff */
[----:B------:R-:W-:Y:S01]  /*98de0*/  UMOV UR13, UR73 ;  /* 0x00000049000d7c82 */ /* 0x000fe20008000000 */
[----:B------:R-:W4:Y:S05]  /*98df0*/  LDCU.64 UR72, c[0x0][0x398] ;  /* 0x00007300ff4877ac */ /* 0x000f2a0008000a00 */
[----:B------:R-:W-:-:S02]  /*98e00*/  @P0 LOP3.LUT R72, R72, 0x2, RZ, 0xfc, !PT ;  /* 0x0000000248480812 */ /* 0x000fc400078efcff */
[----:B------:R-:W-:Y:S01]  /*98e10*/  ISETP.GE.AND P0, PT, R82, UR37, PT ;  /* 0x0000002552007c0c */ /* 0x000fe2000bf06270 */
[----:B---3--:R-:W-:-:S03]  /*98e20*/  UMOV UR9, UR16 ;  /* 0x0000001000097c82 */ /* 0x008fc60008000000 */
[----:B------:R-:W-:Y:S02]  /*98e30*/  ISETP.LT.AND P1, PT, R91, UR9, !P0 ;  /* 0x000000095b007c0c */ /* 0x000fe4000c721270 */
[----:B-1----:R-:W-:Y:S01]  /*98e40*/  ISETP.LT.AND P2, PT, R69, UR6, !P0 ;  /* 0x0000000645007c0c */ /* 0x002fe2000c741270 */
[----:B------:R-:W-:Y:S01]  /*98e50*/  STL [R1+0x35ac], R68 ;  /* 0x0035ac4401007387 */ /* 0x000fe20000100800 */
[----:B------:R-:W-:Y:S01]  /*98e60*/  LOP3.LUT R72, R72, 0xfffffffe, RZ, 0xc0, !PT ;  /* 0xfffffffe48487812 */ /* 0x000fe200078ec0ff */
[----:B------:R-:W1:Y:S01]  /*98e70*/  LDCU UR6, c[0x0][0x398] ;  /* 0x00007300ff0677ac */ /* 0x000e620008000800 */
[----:B------:R-:W-:Y:S01]  /*98e80*/  LOP3.LUT R63, R63, 0x7fffffff, RZ, 0xc0, !PT ;  /* 0x7fffffff3f3f7812 */ /* 0x000fe200078ec0ff */
[----:B------:R-:W-:Y:S06]  /*98e90*/  STL [R1+0x35b0], R66 ;  /* 0x0035b04201007387 */ /* 0x000fec0000100800 */
[----:B------:R-:W-:-:S02]  /*98ea0*/  @P1 LOP3.LUT R72, R72, 0x1, RZ, 0xfc, !PT ;  /* 0x0000000148481812 */ /* 0x000fc400078efcff */
[----:B--2---:R-:W-:Y:S01]  /*98eb0*/  ISETP.LT.AND P1, PT, R70, UR4, !P0 ;  /* 0x0000000446007c0c */ /* 0x004fe2000c721270 */
[----:B------:R-:W-:Y:S01]  /*98ec0*/  STL [R1+0x35b4], R67 ;  /* 0x0035b44301007387 */ /* 0x000fe20000100800 */
[----:B----4-:R-:W-:Y:S01]  /*98ed0*/  UMOV UR7, UR72 ;  /* 0x0000004800077c82 */ /* 0x010fe20008000000 */
[----:B------:R-:W-:Y:S01]  /*98ee0*/  @P2 LOP3.LUT R63, R63, 0x80000000, RZ, 0xfc, !PT ;  /* 0x800000003f3f2812 */ /* 0x000fe200078efcff */
[----:B------:R-:W-:Y:S01]  /*98ef0*/  VIADD R82, R92, 0x2b ;  /* 0x0000002b5c527836 */ /* 0x000fe20000000000 */
[----:B------:R-:W-:Y:S01]  /*98f00*/  STL [R1+0x35b8], R65 ;  /* 0x0035b84101007387 */ /* 0x000fe20000100800 */
[----:B------:R-:W2:Y:S03]  /*98f10*/  LDCU UR4, c[0x0][0x398] ;  /* 0x00007300ff0477ac */ /* 0x000ea60008000800 */
[----:B------:R3:W-:Y:S01]  /*98f20*/  STL [R1+0x35bc], R2 ;  /* 0x0035bc0201007387 */ /* 0x0007e20000100800 */
[----:B------:R-:W-:-:S02]  /*98f30*/  ISETP.LT.AND P0, PT, R71, UR7, !P0 ;  /* 0x0000000747007c0c */ /* 0x000fc4000c701270 */
[----:B------:R-:W-:Y:S01]  /*98f40*/  LOP3.LUT R63, R63, 0xbfffffff, RZ, 0xc0, !PT ;  /* 0xbfffffff3f3f7812 */ /* 0x000fe200078ec0ff */
[----:B---3--:R-:W-:Y:S01]  /*98f50*/  IMAD.U32 R2, RZ, RZ, UR73 ;  /* 0x00000049ff027e24 */ /* 0x008fe2000f8e00ff */
[----:B------:R-:W3:Y:S02]  /*98f60*/  LDCU.64 UR72, c[0x0][0x398] ;  /* 0x00007300ff4877ac */ /* 0x000ee40008000a00 */
[----:B------:R-:W-:Y:S01]  /*98f70*/  @P1 LOP3.LUT R63, R63, 0x40000000, RZ, 0xfc, !PT ;  /* 0x400000003f3f1812 */ /* 0x000fe200078efcff */
[----:B------:R-:W-:Y:S03]  /*98f80*/  STL [R1+0x35c0], R81 ;  /* 0x0035c05101007387 */ /* 0x000fe60000100800 */
[----:B------:R-:W-:Y:S01]  /*98f90*/  LOP3.LUT R63, R63, 0xdfffffff, RZ, 0xc0, !PT ;  /* 0xdfffffff3f3f7812 */ /* 0x000fe200078ec0ff */
[----:B------:R-:W-:Y:S04]  /*98fa0*/  STL [R1+0x35c4], R80 ;  /* 0x0035c45001007387 */ /* 0x000fe80000100800 */
[----:B------:R-:W-:Y:S01]  /*98fb0*/  STL [R1+0x35c8], R79 ;  /* 0x0035c84f01007387 */ /* 0x000fe20000100800 */
[----:B------:R-:W-:-:S03]  /*98fc0*/  @P0 LOP3.LUT R63, R63, 0x20000000, RZ, 0xfc, !PT ;  /* 0x200000003f3f0812 */ /* 0x000fc600078efcff */
[----:B------:R-:W-:Y:S01]  /*98fd0*/  STL [R1+0x35cc], R78 ;  /* 0x0035cc4e01007387 */ /* 0x000fe20000100800 */
[----:B------:R-:W-:-:S03]  /*98fe0*/  ISETP.GE.AND P0, PT, R82, UR45, PT ;  /* 0x0000002d52007c0c */ /* 0x000fc6000bf06270 */
[----:B------:R-:W-:Y:S01]  /*98ff0*/  STL [R1+0x35d0], R77 ;  /* 0x0035d04d01007387 */ /* 0x000fe20000100800 */
[----:B---3--:R-:W-:-:S03]  /*99000*/  UMOV UR9, UR72 ;  /* 0x0000004800097c82 */ /* 0x008fc60008000000 */
[----:B------:R-:W-:Y:S01]  /*99010*/  STL [R1+0x35d4], R76 ;  /* 0x0035d44c01007387 */ /* 0x000fe20000100800 */
[----:B------:R-:W-:-:S03]  /*99020*/  ISETP.LT.AND P1, PT, R91, UR9, !P0 ;  /* 0x000000095b007c0c */ /* 0x000fc6000c721270 */
[----:B------:R-:W-:Y:S04]  /*99030*/  STL [R1+0x35d8], R75 ;  /* 0x0035d84b01007387 */ /* 0x000fe80000100800 */
[----:B------:R-:W-:Y:S04]  /*99040*/  STL [R1+0x35dc], R74 ;  /* 0x0035dc4a01007387 */ /* 0x000fe80000100800 */
[----:B------:R-:W-:Y:S04]  /*99050*/  STL [R1+0x35e0], R73 ;  /* 0x0035e04901007387 */ /* 0x000fe80000100800 */
[----:B------:R-:W-:Y:S04]  /*99060*/  STL [R1+0x191c], R90 ;  /* 0x00191c5a01007387 */ /* 0x000fe80000100800 */
[----:B------:R3:W-:Y:S01]  /*99070*/  STL [R1+0x9e0], R2 ;  /* 0x0009e00201007387 */ /* 0x0007e20000100800 */
[----:B-1----:R-:W-:Y:S01]  /*99080*/  ISETP.LT.AND P2, PT, R69, UR6, !P0 ;  /* 0x0000000645007c0c */ /* 0x002fe2000c741270 */
[----:B------:R-:W1:Y:S01]  /*99090*/  LDCU UR6, c[0x0][0x398] ;  /* 0x00007300ff0677ac */ /* 0x000e620008000800 */
[----:B------:R-:W-:-:S02]  /*990a0*/  LOP3.LUT R63, R63, 0xefffffff, RZ, 0xc0, !PT ;  /* 0xefffffff3f3f7812 */ /* 0x000fc400078ec0ff */
[----:B---3--:R-:W-:Y:S01]  /*990b0*/  MOV R2, UR73 ;  /* 0x0000004900027c02 */ /* 0x008fe20008000f00 */
[----:B------:R-:W3:Y:S01]  /*990c0*/  LDCU.64 UR72, c[0x0][0x398] ;  /* 0x00007300ff4877ac */ /* 0x000ee20008000a00 */
[----:B------:R-:W-:Y:S02]  /*990d0*/  @P1 LOP3.LUT R63, R63, 0x10000000, RZ, 0xfc, !PT ;  /* 0x100000003f3f1812 */ /* 0x000fe400078efcff */
[----:B--2---:R-:W-:Y:S01]  /*990e0*/  ISETP.LT.AND P1, PT, R70, UR4, !P0 ;  /* 0x0000000446007c0c */ /* 0x004fe2000c721270 */
[----:B------:R-:W-:Y:S01]  /*990f0*/  STL [R1+0x35e4], R72 ;  /* 0x0035e44801007387 */ /* 0x000fe20000100800 */
[----:B------:R-:W-:Y:S01]  /*99100*/  LOP3.LUT R63, R63, 0xf7ffffff, RZ, 0xc0, !PT ;  /* 0xf7ffffff3f3f7812 */ /* 0x000fe200078ec0ff */
[----:B------:R-:W-:Y:S01]  /*99110*/  VIADD R82, R92, 0x2a ;  /* 0x0000002a5c527836 */ /* 0x000fe20000000000 */
[----:B------:R-:W2:Y:S01]  /*99120*/  LDCU UR4, c[0x0][0x398] ;  /* 0x00007300ff0477ac */ /* 0x000ea20008000800 */
[----:B------:R3:W-:Y:S01]  /*99130*/  STL [R1+0x9dc], R2 ;  /* 0x0009dc0201007387 */ /* 0x0007e20000100800 */
[----:B------:R-:W-:-:S04]  /*99140*/  @P2 LOP3.LUT R63, R63, 0x8000000, RZ, 0xfc, !PT ;  /* 0x080000003f3f2812 */ /* 0x000fc800078efcff */
[----:B------:R-:W-:Y:S01]  /*99150*/  LOP3.LUT R63, R63, 0xfbffffff, RZ, 0xc0, !PT ;  /* 0xfbffffff3f3f7812 */ /* 0x000fe200078ec0ff */
[----:B---3--:R-:W-:Y:S01]  /*99160*/  IMAD.U32 R2, RZ, RZ, UR73 ;  /* 0x00000049ff027e24 */ /* 0x008fe2000f8e00ff */
[----:B------:R-:W-:Y:S01]  /*99170*/  UMOV UR7, UR72 ;  /* 0x0000004800077c82 */ /* 0x000fe20008000000 */
[----:B------:R-:W3:Y:S01]  /*99180*/  LDCU.64 UR72, c[0x0][0x398] ;  /* 0x00007300ff4877ac */ /* 0x000ee20008000a00 */
[----:B------:R-:W-:Y:S02]  /*99190*/  ISETP.LT.AND P0, PT, R71, UR7, !P0 ;  /* 0x0000000747007c0c */ /* 0x000fe4000c701270 */
[----:B------:R-:W-:-:S04]  /*991a0*/  @P1 LOP3.LUT R63, R63, 0x4000000, RZ, 0xfc, !PT ;  /* 0x040000003f3f1812 */ /* 0x000fc800078efcff */
[----:B------:R-:W-:Y:S01]  /*991b0*/  LOP3.LUT R63, R63, 0xfdffffff, RZ, 0xc0, !PT ;  /* 0xfdffffff3f3f7812 */ /* 0x000fe200078ec0ff */
[----:B------:R4:W-:Y:S06]  /*991c0*/  STL [R1+0x9d8], R2 ;  /* 0x0009d80201007387 */ /* 0x0009ec0000100800 */
[----:B------:R-:W-:Y:S02]  /*991d0*/  @P0 LOP3.LUT R63, R63, 0x2000000, RZ, 0xfc, !PT ;  /* 0x020000003f3f0812 */ /* 0x000fe400078efcff */
[----:B------:R-:W-:Y:S01]  /*991e0*/  ISETP.GE.AND P0, PT, R82, UR53, PT ;  /* 0x0000003552007c0c */ /* 0x000fe2000bf06270 */
[----:B---3--:R-:W-:-:S03]  /*991f0*/  UMOV UR9, UR72 ;  /* 0x0000004800097c82 */ /* 0x008fc60008000000 */
[----:B------:R-:W-:Y:S02]  /*99200*/  ISETP.LT.AND P1, PT, R91, UR9, !P0 ;  /* 0x000000095b007c0c */ /* 0x000fe4000c721270 */
[----:B----4-:R-:W-:Y:S01]  /*99210*/  MOV R2, UR73 ;  /* 0x0000004900027c02 */ /* 0x010fe20008000f00 */
[----:B------:R-:W3:Y:S01]  /*99220*/  LDCU.64 UR72, c[0x0][0x398] ;  /* 0x00007300ff4877ac */ /* 0x000ee20008000a00 */
[----:B-1----:R-:W-:Y:S02]  /*99230*/  ISETP.LT.AND P2, PT, R69, UR6, !P0 ;  /* 0x0000000645007c0c */ /* 0x002fe4000c741270 */
[----:B------:R-:W-:Y:S01]  /*99240*/  LOP3.LUT R63, R63, 0xfeffffff, RZ, 0xc0, !PT ;  /* 0xfeffffff3f3f7812 */ /* 0x000fe200078ec0ff */
[----:B------:R3:W-:Y:S01]  /*99250*/  STL [R1+0x9d4], R2 ;  /* 0x0009d40201007387 */ /* 0x0007e20000100800 */
[----:B------:R-:W1:Y:S05]  /*99260*/  LDCU UR6, c[0x0][0x398] ;  /* 0x00007300ff0677ac */ /* 0x000e6a0008000800 */
[----:B------:R-:W-:-:S02]  /*99270*/  @P1 LOP3.LUT R63, R63, 0x1000000, RZ, 0xfc, !PT ;  /* 0x010000003f3f1812 */ /* 0x000fc400078efcff */
[----:B--2---:R-:W-:Y:S01]  /*99280*/  ISETP.LT.AND P1, PT, R70, UR4, !P0 ;  /* 0x0000000446007c0c */ /* 0x004fe2000c721270 */
[----:B------:R-:W-:Y:S01]  /*99290*/  VIADD R82, R92, 0x29 ;  /* 0x000000295c527836 */ /* 0x000fe20000000000 */
[----:B------:R-:W-:Y:S01]  /*992a0*/  LOP3.LUT R63, R63, 0xff7fffff, RZ, 0xc0, !PT ;  /* 0xff7fffff3f3f7812 */ /* 0x000fe200078ec0ff */
[----:B------:R-:W2:Y:S01]  /*992b0*/  LDCU UR4, c[0x0][0x398] ;  /* 0x00007300ff0477ac */ /* 0x000ea20008000800 */
[----:B---3--:R-:W-:Y:S01]  /*992c0*/  IMAD.U32 R2, RZ, RZ, UR73 ;  /* 0x00000049ff027e24 */ /* 0x008fe2000f8e00ff */
[----:B------:R-:W-:Y:S01]  /*992d0*/  UMOV UR7, UR72 ;  /* 0x0000004800077c82 */ /* 0x000fe20008000000 */
[----:B------:R-:W-:Y:S01]  /*992e0*/  @P2 LOP3.LUT R63, R63, 0x800000, RZ, 0xfc, !PT ;  /* 0x008000003f3f2812 */ /* 0x000fe200078efcff */
[----:B------:R-:W3:Y:S01]  /*992f0*/  LDCU.64 UR72, c[0x0][0x398] ;  /* 0x00007300ff4877ac */ /* 0x000ee20008000a00 */
[----:B------:R-:W-:Y:S02]  /*99300*/  ISETP.LT.AND P0, PT, R71, UR7, !P0 ;  /* 0x0000000747007c0c */ /* 0x000fe4000c701270 */
[----:B------:R-:W-:-:S04]  /*99310*/  LOP3.LUT R63, R63, 0xffbfffff, RZ, 0xc0, !PT ;  /* 0xffbfffff3f3f7812 */ /* 0x000fc800078ec0ff */
[----:B------:R-:W-:-:S04]  /*99320*/  @P1 LOP3.LUT R63, R63, 0x400000, RZ, 0xfc, !PT ;  /* 0x004000003f3f1812 */ /* 0x000fc800078efcff */
[----:B------:R-:W-:-:S04]  /*99330*/  LOP3.LUT R63, R63, 0xffdfffff, RZ, 0xc0, !PT ;  /* 0xffdfffff3f3f7812 */ /* 0x000fc800078ec0ff */
[----:B------:R-:W-:Y:S02]  /*99340*/  @P0 LOP3.LUT R63, R63, 0x200000, RZ, 0xfc, !PT ;  /* 0x002000003f3f0812 */ /* 0x000fe400078efcff */
[----:B------:R-:W-:Y:S01]  /*99350*/  ISETP.GE.AND P0, PT, R82, UR61, PT ;  /* 0x0000003d52007c0c */ /* 0x000fe2000bf06270 */
[----:B---3--:R-:W-:Y:S01]  /*99360*/  UMOV UR9, UR72 ;  /* 0x0000004800097c82 */ /* 0x008fe20008000000 */
[----:B------:R3:W-:Y:S02]  /*99370*/  STL [R1+0x9d0], R2 ;  /* 0x0009d00201007387 */ /* 0x0007e40000100800 */
[----:B------:R-:W-:Y:S02]  /*99380*/  ISETP.LT.AND P1, PT, R91, UR9, !P0 ;  /* 0x000000095b007c0c */ /* 0x000fe4000c721270 */
[----:B-1----:R-:W-:Y:S01]  /*99390*/  ISETP.LT.AND P2, PT, R69, UR6, !P0 ;  /* 0x0000000645007c0c */ /* 0x002fe2000c741270 */
[----:B------:R-:W1:Y:S01]  /*993a0*/  LDCU UR6, c[0x0][0x398] ;  /* 0x00007300ff0677ac */ /* 0x000e620008000800 */
[----:B---3--:R-:W-:Y:S01]  /*993b0*/  MOV R2, UR73 ;  /* 0x0000004900027c02 */ /* 0x008fe20008000f00 */
[----:B------:R-:W3:Y:S01]  /*993c0*/  LDCU.64 UR72, c[0x0][0x398] ;  /* 0x00007300ff4877ac */ /* 0x000ee20008000a00 */
[----:B------:R-:W-:-:S07]  /*993d0*/  LOP3.LUT R63, R63, 0xffefffff, RZ, 0xc0, !PT ;  /* 0xffefffff3f3f7812 */ /* 0x000fce00078ec0ff */
[----:B------:R-:W-:Y:S02]  /*993e0*/  @P1 LOP3.LUT R63, R63, 0x100000, RZ, 0xfc, !PT ;  /* 0x001000003f3f1812 */ /* 0x000fe400078efcff */
[----:B--2---:R-:W-:Y:S01]  /*993f0*/  ISETP.LT.AND P1, PT, R70, UR4, !P0 ;  /* 0x0000000446007c0c */ /* 0x004fe2000c721270 */
[----:B------:R3:W-:Y:S01]  /*99400*/  STL [R1+0x9cc], R2 ;  /* 0x0009cc0201007387 */ /* 0x0007e20000100800 */
[----:B------:R-:W-:Y:S01]  /*99410*/  LOP3.LUT R63, R63, 0xfff7ffff, RZ, 0xc0, !PT ;  /* 0xfff7ffff3f3f7812 */ /* 0x000fe200078ec0ff */
[----:B------:R-:W-:Y:S01]  /*99420*/  VIADD R82, R92, 0x28 ;  /* 0x000000285c527836 */ /* 0x000fe20000000000 */
[----:B------:R-:W2:Y:S02]  /*99430*/  LDCU UR4, c[0x0][0x398] ;  /* 0x00007300ff0477ac */ /* 0x000ea40008000800 */
[----:B------:R-:W-:Y:S01]  /*99440*/  @P2 LOP3.LUT R63, R63, 0x80000, RZ, 0xfc, !PT ;  /* 0x000800003f3f2812 */ /* 0x000fe200078efcff */
[----:B---3--:R-:W-:Y:S01]  /*99450*/  IMAD.U32 R2, RZ, RZ, UR73 ;  /* 0x00000049ff027e24 */ /* 0x008fe2000f8e00ff */
[----:B------:R-:W-:Y:S01]  /*99460*/  UMOV UR7, UR72 ;  /* 0x0000004800077c82 */ /* 0x000fe20008000000 */
[----:B------:R-:W3:Y:S01]  /*99470*/  LDCU.64 UR72, c[0x0][0x398] ;  /* 0x00007300ff4877ac */ /* 0x000ee20008000a00 */
[----:B------:R-:W-:-:S02]  /*99480*/  ISETP.LT.AND P0, PT, R71, UR7, !P0 ;  /* 0x0000000747007c0c */ /* 0x000fc4000c701270 */
        /* <DEDUP_REMOVED lines=108> */
[----:B------:R-:W-:-:S02]  /*99b50*/  LOP3.LUT R63, R63, 0xfffffffe, RZ, 0xc0, !PT ;  /* 0xfffffffe3f3f7812 */ /* 0x000fc400078ec0ff */
[----:B------:R-:W-:-:S05]  /*99b60*/  LOP3.LUT R62, R62, 0x7fffffff, RZ, 0xc0, !PT ;  /* 0x7fffffff3e3e7812 */ /* 0x000fca00078ec0ff */
[----:B------:R-:W-:Y:S02]  /*99b70*/  @P1 LOP3.LUT R63, R63, 0x1, RZ, 0xfc, !PT ;  /* 0x000000013f3f1812 */ /* 0x000fe400078efcff */
[----:B--2---:R-:W-:Y:S01]  /*99b80*/  ISETP.LT.AND P1, PT, R70, UR4, !P0 ;  /* 0x0000000446007c0c */ /* 0x004fe2000c721270 */
[----:B------:R3:W-:Y:S01]  /*99b90*/  STL [R1+0x9a4], R2 ;  /* 0x0009a40201007387 */ /* 0x0007e20000100800 */
[----:B------:R-:W-:Y:S01]  /*99ba0*/  @P2 LOP3.LUT R62, R62, 0x80000000, RZ, 0xfc, !PT ;  /* 0x800000003e3e2812 */ /* 0x000fe200078efcff */
[----:B------:R-:W-:Y:S01]  /*99bb0*/  VIADD R82, R92, 0x23 ;  /* 0x000000235c527836 */ /* 0x000fe20000000000 */
[----:B------:R-:W2:Y:S02]  /*99bc0*/  LDCU UR4, c[0x0][0x398] ;  /* 0x00007300ff0477ac */ /* 0x000ea40008000800 */
[----:B------:R-:W-:Y:S01]  /*99bd0*/  LOP3.LUT R62, R62, 0xbfffffff, RZ, 0xc0, !PT ;  /* 0xbfffffff3e3e7812 */ /* 0x000fe200078ec0ff */
[----:B---3--:R-:W-:Y:S01]  /*99be0*/  IMAD.U32 R2, RZ, RZ, UR73 ;  /* 0x00000049ff027e24 */ /* 0x008fe2000f8e00ff */
[----:B------:R-:W-:Y:S01]  /*99bf0*/  UMOV UR7, UR72 ;  /* 0x0000004800077c82 */ /* 0x000fe20008000000 */
[----:B------:R-:W3:Y:S01]  /*99c00*/  LDCU.64 UR72, c[0x0][0x398] ;  /* 0x00007300ff4877ac */ /* 0x000ee20008000a00 */
[----:B------:R-:W-:-:S03]  /*99c10*/  ISETP.LT.AND P0, PT, R71, UR7, !P0 ;  /* 0x0000000747007c0c */ /* 0x000fc6000c701270 */
[----:B------:R-:W-:-:S04]  /*99c20*/  @P1 LOP3.LUT R62, R62, 0x40000000, RZ, 0xfc, !PT ;  /* 0x400000003e3e1812 */ /* 0x000fc800078efcff */
[----:B------:R-:W-:Y:S01]  /*99c30*/  LOP3.LUT R62, R62, 0xdfffffff, RZ, 0xc0, !PT ;  /* 0xdfffffff3e3e7812 */ /* 0x000fe200078ec0ff */
[----:B------:R4:W-:Y:S05]  /*99c40*/  STL [R1+0x9a0], R2 ;  /* 0x0009a00201007387 */ /* 0x0009ea0000100800 */
        /* <DEDUP_REMOVED lines=8> */
[----:B------:R-:W-:Y:S01]  /*99cd0*/  STL [R1+0x35e8], R63 ;  /* 0x0035e83f01007387 */ /* 0x000fe20000100800 */
[----:B------:R-:W1:Y:S05]  /*99ce0*/  LDCU UR6, c[0x0][0x398] ;  /* 0x00007300ff0677ac */ /* 0x000e6a0008000800 */
[----:B------:R-:W-:-:S02]  /*99cf0*/  @P1 LOP3.LUT R62, R62, 0x10000000, RZ, 0xfc, !PT ;  /* 0x100000003e3e1812 */ /* 0x000fc400078efcff */
[----:B--2---:R-:W-:Y:S01]  /*99d00*/  ISETP.LT.AND P1, PT, R70, UR4, !P0 ;  /* 0x0000000446007c0c */ /* 0x004fe2000c721270 */
[----:B------:R2:W-:Y:S01]  /*99d10*/  STL [R1+0x99c], R2 ;  /* 0x00099c0201007387 */ /* 0x0005e20000100800 */
[----:B------:R-:W-:Y:S01]  /*99d20*/  LOP3.LUT R62, R62, 0xf7ffffff, RZ, 0xc0, !PT ;  /* 0xf7ffffff3e3e7812 */ /* 0x000fe200078ec0ff */
[----:B------:R-:W-:Y:S01]  /*99d30*/  VIADD R82, R92, 0x22 ;  /* 0x000000225c527836 */ /* 0x000fe20000000000 */
[----:B------:R-:W4:Y:S02]  /*99d40*/  LDCU UR4, c[0x0][0x398] ;  /* 0x00007300ff0477ac */ /* 0x000f240008000800 */
[----:B------:R-:W-:Y:S01]  /*99d50*/  @P2 LOP3.LUT R62, R62, 0x8000000, RZ, 0xfc, !PT ;  /* 0x080000003e3e2812 */ /* 0x000fe200078efcff */
[----:B---3--:R-:W-:Y:S01]  /*99d60*/  UMOV UR7, UR72 ;  /* 0x0000004800077c82 */ /* 0x008fe20008000000 */
[----:B--2---:R-:W-:Y:S01]  /*99d70*/  IMAD.U32 R2, RZ, RZ, UR73 ;  /* 0x00000049ff027e24 */ /* 0x004fe2000f8e00ff */
[----:B------:R-:W2:Y:S01]  /*99d80*/  LDCU.64 UR72, c[0x0][0x398] ;  /* 0x00007300ff4877ac */ /* 0x000ea20008000a00 */
[----:B------:R-:W-:-:S02]  /*99d90*/  ISETP.LT.AND P0, PT, R71, UR7, !P0 ;  /* 0x0000000747007c0c */ /* 0x000fc4000c701270 */
[----:B------:R-:W-:-:S04]  /*99da0*/  LOP3.LUT R62, R62, 0xfbffffff, RZ, 0xc0, !PT ;  /* 0xfbffffff3e3e7812 */ /* 0x000fc800078ec0ff */
[----:B------:R-:W-:-:S04]  /*99db0*/  @P1 LOP3.LUT R62, R62, 0x4000000, RZ, 0xfc, !PT ;  /* 0x040000003e3e1812 */ /* 0x000fc800078efcff */
[----:B------:R-:W-:-:S04]  /*99dc0*/  LOP3.LUT R62, R62, 0xfdffffff, RZ, 0xc0, !PT ;  /* 0xfdffffff3e3e7812 */ /* 0x000fc800078ec0ff */
[----:B------:R-:W-:Y:S02]  /*99dd0*/  @P0 LOP3.LUT R62, R62, 0x2000000, RZ, 0xfc, !PT ;  /* 0x020000003e3e0812 */ /* 0x000fe400078efcff */
[----:B------:R-:W-:Y:S01]  /*99de0*/  ISETP.GE.AND P0, PT, R82, UR33, PT ;  /* 0x0000002152007c0c */ /* 0x000fe2000bf06270 */
[----:B--2---:R-:W-:Y:S01]  /*99df0*/  UMOV UR9, UR72 ;  /* 0x0000004800097c82 */ /* 0x004fe20008000000 */
[----:B------:R2:W-:Y:S02]  /*99e00*/  STL [R1+0x998], R2 ;  /* 0x0009980201007387 */ /* 0x0005e40000100800 */
[----:B------:R-:W-:Y:S02]  /*99e10*/  ISETP.LT.AND P1, PT, R91, UR9, !P0 ;  /* 0x000000095b007c0c */ /* 0x000fe4000c721270 */
[----:B-1----:R-:W-:Y:S01]  /*99e20*/  ISETP.LT.AND P2, PT, R69, UR6, !P0 ;  /* 0x0000000645007c0c */ /* 0x002fe2000c741270 */
[----:B------:R-:W1:Y:S01]  /*99e30*/  LDCU UR6, c[0x0][0x398] ;  /* 0x00007300ff0677ac */ /* 0x000e620008000800 */
[----:B--2---:R-:W-:Y:S01]  /*99e40*/  MOV R2, UR73 ;  /* 0x0000004900027c02 */ /* 0x004fe20008000f00 */
[----:B------:R-:W2:Y:S01]  /*99e50*/  LDCU.64 UR72, c[0x0][0x398] ;  /* 0x00007300ff4877ac */ /* 0x000ea20008000a00 */
[----:B------:R-:W-:-:S07]  /*99e60*/  LOP3.LUT R62, R62, 0xfeffffff, RZ, 0xc0, !PT ;  /* 0xfeffffff3e3e7812 */ /* 0x000fce00078ec0ff */
[----:B------:R-:W-:Y:S02]  /*99e70*/  @P1 LOP3.LUT R62, R62, 0x1000000, RZ, 0xfc, !PT ;  /* 0x010000003e3e1812 */ /* 0x000fe400078efcff */
[----:B----4-:R-:W-:Y:S01]  /*99e80*/  ISETP.LT.AND P1, PT, R70, UR4, !P0 ;  /* 0x0000000446007c0c */ /* 0x010fe2000c721270 */
[----:B------:R2:W-:Y:S01]  /*99e90*/  STL [R1+0x994], R2 ;  /* 0x0009940201007387 */ /* 0x0005e20000100800 */
[----:B------:R-:W-:Y:S01]  /*99ea0*/  LOP3.LUT R62, R62, 0xff7fffff, RZ, 0xc0, !PT ;  /* 0xff7fffff3e3e7812 */ /* 0x000fe200078ec0ff */
[----:B------:R-:W-:Y:S01]  /*99eb0*/  VIADD R82, R92, 0x21 ;  /* 0x000000215c527836 */ /* 0x000fe20000000000 */
[----:B------:R-:W3:Y:S02]  /*99ec0*/  LDCU UR4, c[0x0][0x398] ;  /* 0x00007300ff0477ac */ /* 0x000ee40008000800 */
[----:B------:R-:W-:Y:S01]  /*99ed0*/  @P2 LOP3.LUT R62, R62, 0x800000, RZ, 0xfc, !PT ;  /* 0x008000003e3e2812 */ /* 0x000fe200078efcff */
[----:B--2---:R-:W-:Y:S01]  /*99ee0*/  IMAD.U32 R2, RZ, RZ, UR73 ;  /* 0x00000049ff027e24 */ /* 0x004fe2000f8e00ff */
[----:B------:R-:W-:Y:S01]  /*99ef0*/  UMOV UR7, UR72 ;  /* 0x0000004800077c82 */ /* 0x000fe20008000000 */
        /* <DEDUP_REMOVED lines=16> */
[----:B---3--:R-:W-:Y:S01]  /*9a000*/  ISETP.LT.AND P1, PT, R70, UR4, !P0 ;  /* 0x0000000446007c0c */ /* 0x008fe2000c721270 */
        /* <DEDUP_REMOVED lines=23> */
[----:B---3--:R-:W-:Y:S02]  /*9a180*/  ISETP.LT.AND P1, PT, R70, UR4, !P0 ;  /* 0x0000000446007c0c */ /* 0x008fe4000c721270 */
[----:B------:R-:W-:Y:S01]  /*9a190*/  R2UR.FILL UR63, R85 ;  /* 0x00000000553f72ca */ /* 0x000fe200004e0000 */
[----:B------:R-:W-:Y:S01]  /*9a1a0*/  VIADD R82, R92, 0x1f ;  /* 0x0000001f5c527836 */ /* 0x000fe20000000000 */
[----:B------:R-:W-:Y:S01]  /*9a1b0*/  LOP3.LUT R62, R62, 0xffff7fff, RZ, 0xc0, !PT ;  /* 0xffff7fff3e3e7812 */ /* 0x000fe200078ec0ff */
[----:B------:R-:W3:Y:S03]  /*9a1c0*/  LDCU UR4, c[0x0][0x398] ;  /* 0x00007300ff0477ac */ /* 0x000ee60008000800 */
        /* <DEDUP_REMOVED lines=11> */
[----:B------:R-:W-:Y:S01]  /*9a280*/  MOV R72, UR73 ;  /* 0x0000004900487c02 */ /* 0x000fe20008000f00 */
[----:B------:R-:W2:Y:S01]  /*9a290*/  LDCU.64 UR72, c[0x0][0x398] ;  /* 0x00007300ff4877ac */ /* 0x000ea20008000a00 */
[----:B------:R-:W-:Y:S02]  /*9a2a0*/  ISETP.LT.AND P1, PT, R91, UR9, !P0 ;  /* 0x000000095b007c0c */ /* 0x000fe4000c721270 */
[----:B-1----:R-:W-:Y:S01]  /*9a2b0*/  ISETP.LT.AND P2, PT, R69, UR6, !P0 ;  /* 0x0000000645007c0c */ /* 0x002fe2000c741270 */
[----:B------:R-:W1:Y:S01]  /*9a2c0*/  LDCU UR6, c[0x0][0x398] ;  /* 0x00007300ff0677ac */ /* 0x000e620008000800 */
[----:B------:R-:W-:-:S09]  /*9a2d0*/  LOP3.LUT R62, R62, 0xffffefff, RZ, 0xc0, !PT ;  /* 0xffffefff3e3e7812 */ /* 0x000fd200078ec0ff */
[----:B------:R-:W-:Y:S02]  /*9a2e0*/  @P1 LOP3.LUT R62, R62, 0x1000, RZ, 0xfc, !PT ;  /* 0x000010003e3e1812 */ /* 0x000fe400078efcff */
[----:B---3--:R-:W-:Y:S01]  /*9a2f0*/  ISETP.LT.AND P1, PT, R70, UR4, !P0 ;  /* 0x0000000446007c0c */ /* 0x008fe2000c721270 */
[----:B------:R-:W-:Y:S01]  /*9a300*/  VIADD R82, R92, 0x1e ;  /* 0x0000001e5c527836 */ /* 0x000fe20000000000 */
[----:B------:R-:W-:Y:S01]  /*9a310*/  LOP3.LUT R62, R62, 0xfffff7ff, RZ, 0xc0, !PT ;  /* 0xfffff7ff3e3e7812 */ /* 0x000fe200078ec0ff */
[----:B--2---:R-:W-:Y:S01]  /*9a320*/  IMAD.U32 R73, RZ, RZ, UR73 ;  /* 0x00000049ff497e24 */ /* 0x004fe2000f8e00ff */
[----:B------:R-:W-:Y:S01]  /*9a330*/  UMOV UR7, UR72 ;  /* 0x0000004800077c82 */ /* 0x000fe20008000000 */
[----:B------:R-:W2:Y:S01]  /*9a340*/  LDCU.64 UR72, c[0x0][0x398] ;  /* 0x00007300ff4877ac */ /* 0x000ea20008000a00 */
[----:B------:R-:W-:Y:S02]  /*9a350*/  @P2 LOP3.LUT R62, R62, 0x800, RZ, 0xfc, !PT ;  /* 0x000008003e3e2812 */ /* 0x000fe400078efcff */
[----:B------:R-:W-:Y:S01]  /*9a360*/  ISETP.LT.AND P0, PT, R71, UR7, !P0 ;  /* 0x0000000747007c0c */ /* 0x000fe2000c701270 */
[----:B------:R-:W3:Y:S01]  /*9a370*/  LDCU UR4, c[0x0][0x398] ;  /* 0x00007300ff0477ac */ /* 0x000ee20008000800 */
[----:B------:R-:W-:-:S04]  /*9a380*/  LOP3.LUT R62, R62, 0xfffffbff, RZ, 0xc0, !PT ;  /* 0xfffffbff3e3e7812 */ /* 0x000fc800078ec0ff */
[----:B------:R-:W-:-:S04]  /*9a390*/  @P1 LOP3.LUT R62, R62, 0x400, RZ, 0xfc, !PT ;  /* 0x000004003e3e1812 */ /* 0x000fc800078efcff */
[----:B------:R-:W-:-:S04]  /*9a3a0*/  LOP3.LUT R62, R62, 0xfffffdff, RZ, 0xc0, !PT ;  /* 0xfffffdff3e3e7812 */ /* 0x000fc800078ec0ff */
[----:B------:R-:W-:Y:S01]  /*9a3b0*/  @P0 LOP3.LUT R62, R62, 0x200, RZ, 0xfc, !PT ;  /* 0x000002003e3e0812 */ /* 0x000fe200078efcff */
[----:B--2---:R-:W-:Y:S01]  /*9a3c0*/  UMOV UR9, UR72 ;  /* 0x0000004800097c82 */ /* 0x004fe20008000000 */
[----:B------:R-:W-:Y:S02]  /*9a3d0*/  ISETP.GE.AND P0, PT, R82, UR59, PT ;  /* 0x0000003b52007c0c */ /* 0x000fe4000bf06270 */
[----:B------:R-:W-:Y:S01]  /*9a3e0*/  MOV R74, UR73 ;  /* 0x00000049004a7c02 */ /* 0x000fe20008000f00 */
[----:B------:R-:W2:Y:S01]  /*9a3f0*/  LDCU.64 UR72, c[0x0][0x398] ;  /* 0x00007300ff4877ac */ /* 0x000ea20008000a00 */
[----:B------:R-:W-:Y:S02]  /*9a400*/  ISETP.LT.AND P1, PT, R91, UR9, !P0 ;  /* 0x000000095b007c0c */ /* 0x000fe4000c721270 */
[----:B-1----:R-:W-:Y:S02]  /*9a410*/  ISETP.LT.AND P2, PT, R69, UR6, !P0 ;  /* 0x0000000645007c0c */ /* 0x002fe4000c741270 */
[----:B------:R-:W-:Y:S01]  /*9a420*/  LOP3.LUT R62, R62, 0xfffffeff, RZ, 0xc0, !PT ;  /* 0xfffffeff3e3e7812 */ /* 0x000fe200078ec0ff */
[----:B------:R-:W-:Y:S01]  /*9a430*/  VIADD R82, R92, 0x1d ;  /* 0x0000001d5c527836 */ /* 0x000fe20000000000 */
[----:B------:R-:W1:Y:S07]  /*9a440*/  LDCU UR6, c[0x0][0x398] ;  /* 0x00007300ff0677ac */ /* 0x000e6e0008000800 */
[----:B------:R-:W-:-:S02]  /*9a450*/  @P1 LOP3.LUT R62, R62, 0x100, RZ, 0xfc, !PT ;  /* 0x000001003e3e1812 */ /* 0x000fc400078efcff */
[----:B---3--:R-:W-:Y:S01]  /*9a460*/  ISETP.LT.AND P1, PT, R70, UR4, !P0 ;  /* 0x0000000446007c0c */ /* 0x008fe2000c721270 */
[----:B------:R-:W3:Y:S01]  /*9a470*/  LDCU UR4, c[0x0][0x398] ;  /* 0x00007300ff0477ac */ /* 0x000ee20008000800 */
[----:B--2---:R-:W-:Y:S01]  /*9a480*/  IMAD.U32 R75, RZ, RZ, UR73 ;  /* 0x00000049ff4b7e24 */ /* 0x004fe2000f8e00ff */
[----:B------:R-:W-:Y:S01]  /*9a490*/  LOP3.LUT R62, R62, 0xffffff7f, RZ, 0xc0, !PT ;  /* 0xffffff7f3e3e7812 */ /* 0x000fe200078ec0ff */
[----:B------:R-:W-:Y:S01]  /*9a4a0*/  UMOV UR7, UR72 ;  /* 0x0000004800077c82 */ /* 0x000fe20008000000 */
[----:B------:R-:W2:Y:S02]  /*9a4b0*/  LDCU.64 UR72, c[0x0][0x398] ;  /* 0x00007300ff4877ac */ /* 0x000ea40008000a00 */
[----:B------:R-:W-:Y:S02]  /*9a4c0*/  @P2 LOP3.LUT R62, R62, 0x80, RZ, 0xfc, !PT ;  /* 0x000000803e3e2812 */ /* 0x000fe400078efcff */
[----:B------:R-:W-:Y:S02]  /*9a4d0*/  ISETP.LT.AND P0, PT, R71, UR7, !P0 ;  /* 0x0000000747007c0c */ /* 0x000fe4000c701270 */
[----:B------:R-:W-:-:S04]  /*9a4e0*/  LOP3.LUT R62, R62, 0xffffffbf, RZ, 0xc0, !PT ;  /* 0xffffffbf3e3e7812 */ /* 0x000fc800078ec0ff */
[----:B------:R-:W-:-:S04]  /*9a4f0*/  @P1 LOP3.LUT R62, R62, 0x40, RZ, 0xfc, !PT ;  /* 0x000000403e3e1812 */ /* 0x000fc800078efcff */
[----:B------:R-:W-:Y:S02]  /*9a500*/  LOP3.LUT R62, R62, 0xffffffdf, RZ, 0xc0, !PT ;  /* 0xffffffdf3e3e7812 */ /* 0x000fe400078ec0ff */
[----:B--2---:R-:W-:Y:S01]  /*9a510*/  MOV R76, UR73 ;  /* 0x00000049004c7c02 */ /* 0x004fe20008000f00 */
[----:B------:R-:W-:Y:S01]  /*9a520*/  UMOV UR9, UR72 ;  /* 0x0000004800097c82 */ /* 0x000fe20008000000 */
[----:B------:R-:W2:Y:S01]  /*9a530*/  LDCU.64 UR72, c[0x0][0x398] ;  /* 0x00007300ff4877ac */ /* 0x000ea20008000a00 */
[----:B------:R-:W-:Y:S02]  /*9a540*/  @P0 LOP3.LUT R62, R62, 0x20, RZ, 0xfc, !PT ;  /* 0x000000203e3e0812 */ /* 0x000fe400078efcff */
[----:B------:R-:W-:-:S04]  /*9a550*/  ISETP.GE.AND P0, PT, R82, UR55, PT ;  /* 0x0000003752007c0c */ /* 0x000fc8000bf06270 */
[----:B------:R-:W-:Y:S02]  /*9a560*/  ISETP.LT.AND P1, PT, R91, UR9, !P0 ;  /* 0x000000095b007c0c */ /* 0x000fe4000c721270 */
[----:B------:R-:W-:Y:S02]  /*9a570*/  LOP3.LUT R62, R62, 0xffffffef, RZ, 0xc0, !PT ;  /* 0xffffffef3e3e7812 */ /* 0x000fe400078ec0ff */
[----:B-1----:R-:W-:Y:S01]  /*9a580*/  ISETP.LT.AND P2, PT, R69, UR6, !P0 ;  /* 0x0000000645007c0c */ /* 0x002fe2000c741270 */
[----:B------:R-:W1:Y:S01]  /*9a590*/  LDCU UR6, c[0x0][0x398] ;  /* 0x00007300ff0677ac */ /* 0x000e620008000800 */
[----:B--2---:R-:W-:Y:S01]  /*9a5a0*/  IMAD.U32 R77, RZ, RZ, UR73 ;  /* 0x00000049ff4d7e24 */ /* 0x004fe2000f8e00ff */
[----:B------:R-:W-:-:S06]  /*9a5b0*/  UMOV UR7, UR72 ;  /* 0x0000004800077c82 */ /* 0x000fcc0008000000 */
[----:B------:R-:W-:Y:S01]  /*9a5c0*/  @P1 LOP3.LUT R62, R62, 0x10, RZ, 0xfc, !PT ;  /* 0x000000103e3e1812 */ /* 0x000fe200078efcff */
[----:B------:R-:W2:Y:S01]  /*9a5d0*/  LDCU.64 UR72, c[0x0][0x398] ;  /* 0x00007300ff4877ac */ /* 0x000ea20008000a00 */
[----:B---3--:R-:W-:Y:S02]  /*9a5e0*/  ISETP.LT.AND P1, PT, R70, UR4, !P0 ;  /* 0x0000000446007c0c */ /* 0x008fe4000c721270 */
[----:B------:R-:W-:Y:S01]  /*9a5f0*/  ISETP.LT.AND P0, PT, R71, UR7, !P0 ;  /* 0x0000000747007c0c */ /* 0x000fe2000c701270 */
[----:B------:R-:W-:Y:S01]  /*9a600*/  VIADD R82, R92, 0x1c ;  /* 0x0000001c5c527836 */ /* 0x000fe20000000000 */
[----:B------:R-:W-:Y:S01]  /*9a610*/  LOP3.LUT R62, R62, 0xfffffff7, RZ, 0xc0, !PT ;  /* 0xfffffff73e3e7812 */ /* 0x000fe200078ec0ff */
[----:B------:R-:W3:Y:S01]  /*9a620*/  LDCU UR4, c[0x0][0x398] ;  /* 0x00007300ff0477ac */ /* 0x000ee20008000800 */
[----:B------:R-:W-:Y:S02]  /*9a630*/  LOP3.LUT R61, R61, 0x7fffffff, RZ, 0xc0, !PT ;  /* 0x7fffffff3d3d7812 */ /* 0x000fe400078ec0ff */
[----:B------:R-:W-:-:S04]  /*9a640*/  @P2 LOP3.LUT R62, R62, 0x8, RZ, 0xfc, !PT ;  /* 0x000000083e3e2812 */ /* 0x000fc800078efcff */
[----:B------:R-:W-:-:S03]  /*9a650*/  LOP3.LUT R62, R62, 0xfffffffe, RZ, 0xc0, !PT ;  /* 0xfffffffe3e3e7812 */ /* 0x000fc600078ec0ff */
[----:B------:R-:W-:Y:S02]  /*9a660*/  @P0 LOP3.LUT R61, R61, 0x80000000, RZ, 0xfc, !PT ;  /* 0x800000003d3d0812 */ /* 0x000fe400078efcff */
[----:B------:R-:W-:Y:S01]  /*9a670*/  ISETP.GE.AND P0, PT, R82, UR51, PT ;  /* 0x0000003352007c0c */ /* 0x000fe2000bf06270 */
[----:B--2---:R-:W-:Y:S01]  /*9a680*/  UMOV UR9, UR72 ;  /* 0x0000004800097c82 */ /* 0x004fe20008000000 */
[----:B------:R-:W-:Y:S02]  /*9a690*/  @P1 LOP3.LUT R62, R62, 0x1, RZ, 0xfc, !PT ;  /* 0x000000013e3e1812 */ /* 0x000fe400078efcff */
[----:B------:R-:W-:Y:S02]  /*9a6a0*/  ISETP.LT.AND P1, PT, R91, UR9, !P0 ;  /* 0x000000095b007c0c */ /* 0x000fe4000c721270 */
[----:B------:R-:W-:Y:S01]  /*9a6b0*/  MOV R78, UR73 ;  /* 0x00000049004e7c02 */ /* 0x000fe20008000f00 */
[----:B------:R-:W2:Y:S01]  /*9a6c0*/  LDCU.64 UR72, c[0x0][0x398] ;  /* 0x00007300ff4877ac */ /* 0x000ea20008000a00 */
[----:B-1----:R-:W-:-:S02]  /*9a6d0*/  ISETP.LT.AND P2, PT, R69, UR6, !P0 ;  /* 0x0000000645007c0c */ /* 0x002fc4000c741270 */
[----:B------:R-:W-:Y:S01]  /*9a6e0*/  LOP3.LUT R61, R61, 0xdfffffff, RZ, 0xc0, !PT ;  /* 0xdfffffff3d3d7812 */ /* 0x000fe200078ec0ff */
[----:B------:R-:W1:Y:S06]  /*9a6f0*/  LDCU UR6, c[0x0][0x398] ;  /* 0x00007300ff0677ac */ /* 0x000e6c0008000800 */
[----:B------:R-:W-:Y:S02]  /*9a700*/  @P1 LOP3.LUT R61, R61, 0x20000000, RZ, 0xfc, !PT ;  /* 0x200000003d3d1812 */ /* 0x000fe400078efcff */
[----:B---3--:R-:W-:Y:S01]  /*9a710*/  ISETP.LT.AND P1, PT, R70, UR4, !P0 ;  /* 0x0000000446007c0c */ /* 0x008fe2000c721270 */
[----:B------:R-:W-:Y:S01]  /*9a720*/  VIADD R82, R92, 0x1b ;  /* 0x0000001b5c527836 */ /* 0x000fe20000000000 */
[----:B------:R-:W-:Y:S01]  /*9a730*/  LOP3.LUT R61, R61, 0xefffffff, RZ, 0xc0, !PT ;  /* 0xefffffff3d3d7812 */ /* 0x000fe200078ec0ff */
[----:B------:R-:W3:Y:S01]  /*9a740*/  LDCU UR4, c[0x0][0x398] ;  /* 0x00007300ff0477ac */ /* 0x000ee20008000800 */
[----:B--2---:R-:W-:Y:S01]  /*9a750*/  IMAD.U32 R79, RZ, RZ, UR73 ;  /* 0x00000049ff4f7e24 */ /* 0x004fe2000f8e00ff */
[----:B------:R-:W-:Y:S01]  /*9a760*/  UMOV UR7, UR72 ;  /* 0x0000004800077c82 */ /* 0x000fe20008000000 */
[----:B------:R-:W-:Y:S01]  /*9a770*/  @P2 LOP3.LUT R61, R61, 0x10000000, RZ, 0xfc, !PT ;  /* 0x100000003d3d2812 */ /* 0x000fe200078efcff */
        /* <DEDUP_REMOVED lines=80> */
[----:B------:R-:W-:-:S02]  /*9ac80*/  LOP3.LUT R61, R61, 0xfffffffe, RZ, 0xc0, !PT ;  /* 0xfffffffe3d3d7812 */ /* 0x000fc400078ec0ff */
[----:B------:R-:W-:-:S07]  /*9ac90*/  LOP3.LUT R60, R60, 0xbfffffff, RZ, 0xc0, !PT ;  /* 0xbfffffff3c3c7812 */ /* 0x000fce00078ec0ff */
[----:B------:R-:W-:Y:S02]  /*9aca0*/  @P1 LOP3.LUT R61, R61, 0x1, RZ, 0xfc, !PT ;  /* 0x000000013d3d1812 */ /* 0x000fe400078efcff */
[----:B---3--:R-:W-:Y:S01]  /*9acb0*/  ISETP.LT.AND P1, PT, R70, UR4, !P0 ;  /* 0x0000000446007c0c */ /* 0x008fe2000c721270 */
[----:B------:R-:W-:Y:S01]  /*9acc0*/  VIADD R82, R92, 0x17 ;  /* 0x000000175c527836 */ /* 0x000fe20000000000 */
[----:B--2---:R-:W-:Y:S01]  /*9acd0*/  UMOV UR7, UR72 ;  /* 0x0000004800077c82 */ /* 0x004fe20008000000 */
[----:B------:R-:W-:Y:S01]  /*9ace0*/  IMAD.U32 R64, RZ, RZ, UR73 ;  /* 0x00000049ff407e24 */ /* 0x000fe2000f8e00ff */
[----:B------:R-:W-:Y:S01]  /*9acf0*/  @P2 LOP3.LUT R60, R60, 0x40000000, RZ, 0xfc, !PT ;  /* 0x400000003c3c2812 */ /* 0x000fe200078efcff */
[----:B------:R-:W2:Y:S01]  /*9ad00*/  LDCU.64 UR72, c[0x0][0x398] ;  /* 0x00007300ff4877ac */ /* 0x000ea20008000a00 */
[----:B------:R-:W-:Y:S02]  /*9ad10*/  ISETP.LT.AND P0, PT, R71, UR7, !P0 ;  /* 0x0000000747007c0c */ /* 0x000fe4000c701270 */
[----:B------:R-:W-:Y:S01]  /*9ad20*/  LOP3.LUT R60, R60, 0xf7ffffff, RZ, 0xc0, !PT ;  /* 0xf7ffffff3c3c7812 */ /* 0x000fe200078ec0ff */
[----:B------:R-:W3:Y:S04]  /*9ad30*/  LDCU UR4, c[0x0][0x398] ;  /* 0x00007300ff0477ac */ /* 0x000ee80008000800 */
        /* <DEDUP_REMOVED lines=48> */
[----:B--2---:R-:W-:-:S03]  /*9b040*/  UMOV UR9, UR72 ;  /* 0x0000004800097c82 */ /* 0x004fc60008000000 */
[----:B------:R-:W-:Y:S02]  /*9b050*/  ISETP.LT.AND P3, PT, R91, UR9, !P0 ;  /* 0x000000095b007c0c */ /* 0x000fe4000c761270 */
[----:B------:R-:W-:Y:S01]  /*9b060*/  MOV R199, UR73 ;  /* 0x0000004900c77c02 */ /* 0x000fe20008000f00 */
[----:B------:R-:W2:Y:S01]  /*9b070*/  LDCU.64 UR72, c[0x0][0x398] ;  /* 0x00007300ff4877ac */ /* 0x000ea20008000a00 */
[----:B-1----:R-:W-:Y:S01]  /*9b080*/  ISETP.LT.AND P2, PT, R69, UR6, !P0 ;  /* 0x0000000645007c0c */ /* 0x002fe2000c741270 */
[----:B------:R-:W-:Y:S01]  /*9b090*/  UMOV UR19, UR10 ;  /* 0x0000000a00137c82 */ /* 0x000fe20008000000 */
        /* <DEDUP_REMOVED lines=8> */
[----:B------:R-:W-:Y:S01]  /*9b120*/  UMOV UR60, UR58 ;  /* 0x0000003a003c7c82 */ /* 0x000fe20008000000 */
[----:B------:R-:W-:Y:S01]  /*9b130*/  UMOV UR56, UR76 ;  /* 0x0000004c00387c82 */ /* 0x000fe20008000000 */
[----:B------:R-:W-:Y:S01]  /*9b140*/  UMOV UR58, UR77 ;  /* 0x0000004d003a7c82 */ /* 0x000fe20008000000 */
[----:B------:R-:W1:Y:S01]  /*9b150*/  LDCU.64 UR76, c[0x0][0x398] ;  /* 0x00007300ff4c77ac */ /* 0x000e620008000a00 */
[----:B------:R-:W-:-:S02]  /*9b160*/  @P3 LOP3.LUT R60, R60, 0x200, RZ, 0xfc, !PT ;  /* 0x000002003c3c3812 */ /* 0x000fc400078efcff */
[----:B---3--:R-:W-:Y:S01]  /*9b170*/  ISETP.LT.AND P1, PT, R70, UR4, !P0 ;  /* 0x0000000446007c0c */ /* 0x008fe2000c721270 */
[----:B--2---:R-:W-:Y:S01]  /*9b180*/  UMOV UR7, UR72 ;  /* 0x0000004800077c82 */ /* 0x004fe20008000000 */
[----:B------:R-:W-:Y:S01]  /*9b190*/  LOP3.LUT R60, R60, 0xffffff7f, RZ, 0xc0, !PT ;  /* 0xffffff7f3c3c7812 */ /* 0x000fe200078ec0ff */
[----:B------:R-:W2:Y:S03]  /*9b1a0*/  LDCU UR4, c[0x0][0x398] ;  /* 0x00007300ff0477ac */ /* 0x000ea60008000800 */
[----:B------:R-:W-:Y:S01]  /*9b1b0*/  @P2 LOP3.LUT R60, R60, 0x80, RZ, 0xfc, !PT ;  /* 0x000000803c3c2812 */ /* 0x000fe200078efcff */
[----:B------:R-:W-:Y:S01]  /*9b1c0*/  UMOV UR16, UR17 ;  /* 0x0000001100107c82 */ /* 0x000fe20008000000 */
[----:B------:R-:W-:Y:S01]  /*9b1d0*/  ISETP.LT.AND P0, PT, R71, UR7, !P0 ;  /* 0x0000000747007c0c */ /* 0x000fe2000c701270 */
[----:B------:R-:W3:Y:S01]  /*9b1e0*/  LDCU UR6, c[0x0][0x398] ;  /* 0x00007300ff0677ac */ /* 0x000ee20008000800 */
[----:B------:R-:W-:-:S04]  /*9b1f0*/  LOP3.LUT R60, R60, 0xffffffdf, RZ, 0xc0, !PT ;  /* 0xffffffdf3c3c7812 */ /* 0x000fc800078ec0ff */
[----:B------:R-:W-:Y:S01]  /*9b200*/  @P1 LOP3.LUT R60, R60, 0x20, RZ, 0xfc, !PT ;  /* 0x000000203c3c1812 */ /* 0x000fe200078efcff */
[----:B-1----:R-:W-:Y:S01]  /*9b210*/  UMOV UR17, UR76 ;  /* 0x0000004c00117c82 */ /* 0x002fe20008000000 */
[----:B------:R-:W-:Y:S01]  /*9b220*/  MOV R197, UR77 ;  /* 0x0000004d00c57c02 */ /* 0x000fe20008000f00 */
[----:B------:R-:W1:Y:S01]  /*9b230*/  LDCU.64 UR76, c[0x0][0x398] ;  /* 0x00007300ff4c77ac */ /* 0x000e620008000a00 */
[----:B------:R-:W-:Y:S01]  /*9b240*/  LOP3.LUT R60, R60, 0xffffffef, RZ, 0xc0, !PT ;  /* 0xffffffef3c3c7812 */ /* 0x000fe200078ec0ff */
[----:B------:R-:W-:-:S03]  /*9b250*/  VIADD R82, R92, 0x14 ;  /* 0x000000145c527836 */ /* 0x000fc60000000000 */
[----:B------:R-:W-:Y:S02]  /*9b260*/  @P0 LOP3.LUT R60, R60, 0x10, RZ, 0xfc, !PT ;  /* 0x000000103c3c0812 */ /* 0x000fe400078efcff */
[----:B------:R-:W-:Y:S01]  /*9b270*/  ISETP.GE.AND P0, PT, R82, UR5, PT ;  /* 0x0000000552007c0c */ /* 0x000fe2000bf06270 */
[----:B------:R-:W-:Y:S01]  /*9b280*/  UMOV UR21, UR75 ;  /* 0x0000004b00157c82 */ /* 0x000fe20008000000 */
[----:B------:R-:W-:Y:S01]  /*9b290*/  LOP3.LUT R59, R59, 0xdfffffff, RZ, 0xc0, !PT ;  /* 0xdfffffff3b3b7812 */ /* 0x000fe200078ec0ff */
[----:B------:R-:W4:Y:S01]  /*9b2a0*/  LDCU UR5, c[0x0][0x398] ;  /* 0x00007300ff0577ac */ /* 0x000f220008000800 */
[----:B--2---:R-:W-:Y:S02]  /*9b2b0*/  ISETP.LT.AND P1, PT, R70, UR4, !P0 ;  /* 0x0000000446007c0c */ /* 0x004fe4000c721270 */
[----:B------:R-:W-:Y:S01]  /*9b2c0*/  ISETP.LT.AND P3, PT, R91, UR17, !P0 ;  /* 0x000000115b007c0c */ /* 0x000fe2000c761270 */
[----:B------:R-:W-:Y:S01]  /*9b2d0*/  UMOV UR17, UR74 ;  /* 0x0000004a00117c82 */ /* 0x000fe20008000000 */
[----:B------:R-:W2:Y:S01]  /*9b2e0*/  LDCU.64 UR74, c[0x0][0x398] ;  /* 0x00007300ff4a77ac */ /* 0x000ea20008000a00 */
[----:B---3--:R-:W-:Y:S01]  /*9b2f0*/  ISETP.LT.AND P2, PT, R69, UR6, !P0 ;  /* 0x0000000645007c0c */ /* 0x008fe2000c741270 */
[----:B-1----:R-:W-:Y:S01]  /*9b300*/  UMOV UR7, UR76 ;  /* 0x0000004c00077c82 */ /* 0x002fe20008000000 */
[----:B------:R-:W-:Y:S01]  /*9b310*/  VIADD R82, R92, 0x13 ;  /* 0x000000135c527836 */ /* 0x000fe20000000000 */
[----:B------:R-:W-:Y:S01]  /*9b320*/  ISETP.LT.AND P0, PT, R71, UR7, !P0 ;  /* 0x0000000747007c0c */ /* 0x000fe2000c701270 */
[----:B------:R-:W-:Y:S01]  /*9b330*/  UMOV UR29, UR19 ;  /* 0x00000013001d7c82 */ /* 0x000fe20008000000 */
[----:B------:R-:W-:Y:S01]  /*9b340*/  LOP3.LUT R60, R60, 0xfffffffb, RZ, 0xc0, !PT ;  /* 0xfffffffb3c3c7812 */ /* 0x000fe200078ec0ff */
[----:B------:R-:W1:Y:S02]  /*9b350*/  LDCU UR4, c[0x0][0x398] ;  /* 0x00007300ff0477ac */ /* 0x000e640008000800 */
[----:B------:R-:W-:-:S02]  /*9b360*/  @P1 LOP3.LUT R59, R59, 0x20000000, RZ, 0xfc, !PT ;  /* 0x200000003b3b1812 */ /* 0x000fc400078efcff */
[----:B------:R-:W-:Y:S02]  /*9b370*/  R2UR.FILL UR76, R88 ;  /* 0x00000000584c72ca */ /* 0x000fe400004e0000 */
[----:B------:R-:W-:Y:S01]  /*9b380*/  LOP3.LUT R59, R59, 0xefffffff, RZ, 0xc0, !PT ;  /* 0xefffffff3b3b7812 */ /* 0x000fe200078ec0ff */
[----:B------:R-:W-:-:S03]  /*9b390*/  UMOV UR7, UR22 ;  /* 0x0000001600077c82 */ /* 0x000fc60008000000 */
[----:B------:R-:W-:Y:S02]  /*9b3a0*/  @P0 LOP3.LUT R59, R59, 0x10000000, RZ, 0xfc, !PT ;  /* 0x100000003b3b0812 */ /* 0x000fe400078efcff */
[----:B------:R-:W-:Y:S01]  /*9b3b0*/  ISETP.GE.AND P0, PT, R82, UR29, PT ;  /* 0x0000001d52007c0c */ /* 0x000fe2000bf06270 */
[----:B--2---:R-:W-:Y:S01]  /*9b3c0*/  UMOV UR23, UR74 ;  /* 0x0000004a00177c82 */ /* 0x004fe20008000000 */
[----:B------:R-:W-:Y:S01]  /*9b3d0*/  @P3 LOP3.LUT R60, R60, 0x4, RZ, 0xfc, !PT ;  /* 0x000000043c3c3812 */ /* 0x000fe200078efcff */
[----:B------:R-:W-:Y:S01]  /*9b3e0*/  UMOV UR22, UR28 ;  /* 0x0000001c00167c82 */ /* 0x000fe20008000000 */
[----:B------:R-:W-:Y:S01]  /*9b3f0*/  ISETP.LT.AND P3, PT, R91, UR23, !P0 ;  /* 0x000000175b007c0c */ /* 0x000fe2000c761270 */
[----:B------:R-:W-:Y:S01]  /*9b400*/  UMOV UR28, UR60 ;  /* 0x0000003c001c7c82 */ /* 0x000fe20008000000 */
[----:B------:R-:W-:Y:S01]  /*9b410*/  UMOV UR60, UR76 ;  /* 0x0000004c003c7c82 */ /* 0x000fe20008000000 */
[----:B------:R-:W-:Y:S01]  /*9b420*/  LOP3.LUT R60, R60, 0xfffffffe, RZ, 0xc0, !PT ;  /* 0xfffffffe3c3c7812 */ /* 0x000fe200078ec0ff */
[----:B------:R-:W-:Y:S01]  /*9b430*/  UMOV UR76, UR75 ;  /* 0x0000004b004c7c82 */ /* 0x000fe20008000000 */
[----:B------:R-:W2:Y:S02]  /*9b440*/  LDCU.64 UR74, c[0x0][0x398] ;  /* 0x00007300ff4a77ac */ /* 0x000ea40008000a00 */
[----:B------:R-:W-:-:S02]  /*9b450*/  @P2 LOP3.LUT R60, R60, 0x1, RZ, 0xfc, !PT ;  /* 0x000000013c3c2812 */ /* 0x000fc400078efcff */
[----:B----4-:R-:W-:Y:S02]  /*9b460*/  ISETP.LT.AND P2, PT, R69, UR5, !P0 ;  /* 0x0000000545007c0c */ /* 0x010fe4000c741270 */
[----:B------:R-:W-:-:S04]  /*9b470*/  LOP3.LUT R59, R59, 0xf7ffffff, RZ, 0xc0, !PT ;  /* 0xf7ffffff3b3b7812 */ /* 0x000fc800078ec0ff */
[----:B------:R-:W-:Y:S02]  /*9b480*/  @P3 LOP3.LUT R59, R59, 0x8000000, RZ, 0xfc, !PT ;  /* 0x080000003b3b3812 */ /* 0x000fe400078efcff */
[----:B-1----:R-:W-:Y:S01]  /*9b490*/  ISETP.LT.AND P1, PT, R70, UR4, !P0 ;  /* 0x0000000446007c0c */ /* 0x002fe2000c721270 */
[----:B------:R-:W1:Y:S01]  /*9b4a0*/  LDCU.64 UR4, c[0x0][0x398] ;  /* 0x00007300ff0477ac */ /* 0x000e620008000a00 */
[----:B------:R-:W-:-:S04]  /*9b4b0*/  LOP3.LUT R59, R59, 0xfdffffff, RZ, 0xc0, !PT ;  /* 0xfdffffff3b3b7812 */ /* 0x000fc800078ec0ff */
[----:B------:R-:W-:Y:S01]  /*9b4c0*/  @P2 LOP3.LUT R59, R59, 0x2000000, RZ, 0xfc, !PT ;  /* 0x020000003b3b2812 */ /* 0x000fe200078efcff */
[----:B--2---:R-:W-:Y:S02]  /*9b4d0*/  UMOV UR6, UR74 ;  /* 0x0000004a00067c82 */ /* 0x004fe40008000000 */
[----:B------:R-:W-:Y:S02]  /*9b4e0*/  ISETP.LT.AND P0, PT, R71, UR6, !P0 ;  /* 0x0000000647007c0c */ /* 0x000fe4000c701270 */
[----:B------:R-:W-:Y:S01]  /*9b4f0*/  LOP3.LUT R59, R59, 0xffbfffff, RZ, 0xc0, !PT ;  /* 0xffbfffff3b3b7812 */ /* 0x000fe200078ec0ff */
[----:B------:R-:W-:Y:S01]  /*9b500*/  UMOV UR19, UR9 ;  /* 0x0000000900137c82 */ /* 0x000fe20008000000 */
[----:B------:R-:W-:Y:S02]  /*9b510*/  UMOV UR9, UR24 ;  /* 0x0000001800097c82 */ /* 0x000fe40008000000 */
[----:B------:R-:W-:Y:S01]  /*9b520*/  @P1 LOP3.LUT R59, R59, 0x400000, RZ, 0xfc, !PT ;  /* 0x004000003b3b1812 */ /* 0x000fe200078efcff */
[----:B------:R-:W-:Y:S01]  /*9b530*/  UMOV UR45, UR9 ;  /* 0x00000009002d7c82 */ /* 0x000fe20008000000 */
[----:B------:R-:W2:Y:S01]  /*9b540*/  LDCU UR9, c[0x0][0x398] ;  /* 0x00007300ff0977ac */ /* 0x000ea20008000800 */
[----:B------:R-:W-:-:S02]  /*9b550*/  IADD3 R82, PT, PT, R92, 0x12, RZ ;  /* 0x000000125c527810 */ /* 0x000fc40007ffe0ff */
[----:B------:R-:W-:Y:S01]  /*9b560*/  LOP3.LUT R59, R59, 0xffdfffff, RZ, 0xc0, !PT ;  /* 0xffdfffff3b3b7812 */ /* 0x000fe200078ec0ff */
[----:B------:R-:W-:Y:S01]  /*9b570*/  UMOV UR37, UR8 ;  /* 0x0000000800257c82 */ /* 0x000fe20008000000 */
[----:B------:R-:W3:Y:S02]  /*9b580*/  LDCU UR8, c[0x0][0x398] ;  /* 0x00007300ff0877ac */ /* 0x000ee40008000800 */
[----:B------:R-:W-:Y:S02]  /*9b590*/  @P0 LOP3.LUT R59, R59, 0x200000, RZ, 0xfc, !PT ;  /* 0x002000003b3b0812 */ /* 0x000fe400078efcff */
[----:B------:R-:W-:-:S04]  /*9b5a0*/  ISETP.GE.AND P0, PT, R82, UR15, PT ;  /* 0x0000000f52007c0c */ /* 0x000fc8000bf06270 */
[----:B-1----:R-:W-:Y:S01]  /*9b5b0*/  ISETP.LT.AND P3, PT, R91, UR4, !P0 ;  /* 0x000000045b007c0c */ /* 0x002fe2000c761270 */
[----:B------:R-:W-:Y:S01]  /*9b5c0*/  UMOV UR53, UR7 ;  /* 0x0000000700357c82 */ /* 0x000fe20008000000 */
[----:B------:R-:W1:Y:S01]  /*9b5d0*/  LDCU.64 UR6, c[0x0][0x398] ;  /* 0x00007300ff0677ac */ /* 0x000e620008000a00 */
[----:B------:R-:W-:Y:S02]  /*9b5e0*/  LOP3.LUT R59, R59, 0xfff7ffff, RZ, 0xc0, !PT ;  /* 0xfff7ffff3b3b7812 */ /* 0x000fe400078ec0ff */
[----:B--2---:R-:W-:Y:S01]  /*9b5f0*/  ISETP.LT.AND P2, PT, R69, UR9, !P0 ;  /* 0x0000000945007c0c */ /* 0x004fe2000c741270 */
[----:B------:R-:W-:Y:S01]  /*9b600*/  VIADD R82, R92, 0x11 ;  /* 0x000000115c527836 */ /* 0x000fe20000000000 */
[----:B------:R-:W2:Y:S01]  /*9b610*/  LDCU UR4, c[0x0][0x398] ;  /* 0x00007300ff0477ac */ /* 0x000ea20008000800 */
[----:B---3--:R-:W-:Y:S01]  /*9b620*/  ISETP.LT.AND P1, PT, R70, UR8, !P0 ;  /* 0x0000000846007c0c */ /* 0x008fe2000c721270 */
[----:B------:R-:W3:Y:S04]  /*9b630*/  LDCU.64 UR8, c[0x0][0x398] ;  /* 0x00007300ff0877ac */ /* 0x000ee80008000a00 */
[----:B------:R-:W-:-:S04]  /*9b640*/  @P3 LOP3.LUT R59, R59, 0x80000, RZ, 0xfc, !PT ;  /* 0x000800003b3b3812 */ /* 0x000fc800078efcff */
        /* <DEDUP_REMOVED lines=8> */
[----:B------:R-:W-:-:S04]  /*9b6d0*/  ISETP.GE.AND P0, PT, R82, UR53, PT ;  /* 0x0000003552007c0c */ /* 0x000fc8000bf06270 */
[----:B---3--:R-:W-:Y:S01]  /*9b6e0*/  ISETP.LT.AND P3, PT, R91, UR8, !P0 ;  /* 0x000000085b007c0c */ /* 0x008fe2000c761270 */
[----:B------:R-:W-:Y:S01]  /*9b6f0*/  UMOV UR15, UR14 ;  /* 0x0000000e000f7c82 */ /* 0x000fe20008000000 */
[----:B------:R-:W-:Y:S01]  /*9b700*/  UMOV UR29, UR10 ;  /* 0x0000000a001d7c82 */ /* 0x000fe20008000000 */
[----:B------:R-:W-:Y:S01]  /*9b710*/  UMOV UR14, UR11 ;  /* 0x0000000b000e7c82 */ /* 0x000fe20008000000 */
[----:B------:R-:W3:Y:S01]  /*9b720*/  LDCU.64 UR10, c[0x0][0x398] ;  /* 0x00007300ff0a77ac */ /* 0x000ee20008000a00 */
[----:B-1----:R-:W-:Y:S02]  /*9b730*/  ISETP.LT.AND P2, PT, R69, UR6, !P0 ;  /* 0x0000000645007c0c */ /* 0x002fe4000c741270 */
[----:B------:R-:W-:Y:S01]  /*9b740*/  LOP3.LUT R59, R59, 0xfffff7ff, RZ, 0xc0, !PT ;  /* 0xfffff7ff3b3b7812 */ /* 0x000fe200078ec0ff */
[----:B------:R-:W-:Y:S01]  /*9b750*/  UMOV UR41, UR45 ;  /* 0x0000002d00297c82 */ /* 0x000fe20008000000 */
[----:B--2---:R-:W-:Y:S01]  /*9b760*/  ISETP.LT.AND P1, PT, R70, UR4, !P0 ;  /* 0x0000000446007c0c */ /* 0x004fe2000c721270 */
        /* <DEDUP_REMOVED lines=8> */
[----:B------:R-:W2:Y:S02]  /*9b7f0*/  LDCU UR4, c[0x0][0x398] ;  /* 0x00007300ff0477ac */ /* 0x000ea40008000800 */
[----:B------:R-:W-:-:S02]  /*9b800*/  @P2 LOP3.LUT R59, R59, 0x400, RZ, 0xfc, !PT ;  /* 0x000004003b3b2812 */ /* 0x000fc400078efcff */
[----:B---3--:R-:W-:Y:S01]  /*9b810*/  ISETP.LT.AND P0, PT, R71, UR10, !P0 ;  /* 0x0000000a47007c0c */ /* 0x008fe2000c701270 */
[----:B------:R-:W-:Y:S01]  /*9b820*/  UMOV UR19, UR12 ;  /* 0x0000000c00137c82 */ /* 0x000fe20008000000 */
[----:B------:R-:W-:Y:S01]  /*9b830*/  UMOV UR21, UR15 ;  /* 0x0000000f00157c82 */ /* 0x000fe20008000000 */
[----:B------:R-:W-:Y:S01]  /*9b840*/  UMOV UR17, UR14 ;  /* 0x0000000e00117c82 */ /* 0x000fe20008000000 */
[----:B------:R-:W3:Y:S01]  /*9b850*/  LDCU.64 UR12, c[0x0][0x398] ;  /* 0x00007300ff0c77ac */ /* 0x000ee20008000a00 */
[----:B------:R-:W-:Y:S01]  /*9b860*/  LOP3.LUT R59, R59, 0xffffff7f, RZ, 0xc0, !PT ;  /* 0xffffff7f3b3b7812 */ /* 0x000fe200078ec0ff */
[----:B------:R-:W4:Y:S03]  /*9b870*/  LDCU.64 UR14, c[0x0][0x398] ;  /* 0x00007300ff0e77ac */ /* 0x000f260008000a00 */
[----:B------:R-:W-:Y:S01]  /*9b880*/  @P1 LOP3.LUT R59, R59, 0x80, RZ, 0xfc, !PT ;  /* 0x000000803b3b1812 */ /* 0x000fe200078efcff */
[----:B------:R-:W-:-:S03]  /*9b890*/  VIADD R82, R92, 0x10 ;  /* 0x000000105c527836 */ /* 0x000fc60000000000 */
[----:B------:R-:W-:-:S04]  /*9b8a0*/  LOP3.LUT R59, R59, 0xffffffbf, RZ, 0xc0, !PT ;  /* 0xffffffbf3b3b7812 */ /* 0x000fc800078ec0ff */
[----:B------:R-:W-:Y:S02]  /*9b8b0*/  @P0 LOP3.LUT R59, R59, 0x40, RZ, 0xfc, !PT ;  /* 0x000000403b3b0812 */ /* 0x000fe400078efcff */
[----:B------:R-:W-:Y:S01]  /*9b8c0*/  ISETP.GE.AND P0, PT, R82, UR41, PT ;  /* 0x0000002952007c0c */ /* 0x000fe2000bf06270 */
[----:B------:R-:W-:Y:S01]  /*9b8d0*/  UMOV UR49, UR17 ;  /* 0x0000001100317c82 */ /* 0x000fe20008000000 */
[----:B------:R-:W-:Y:S01]  /*9b8e0*/  UMOV UR65, UR16 ;  /* 0x0000001000417c82 */ /* 0x000fe20008000000 */
[----:B------:R-:W4:Y:S01]  /*9b8f0*/  LDCU.64 UR16, c[0x0][0x398] ;  /* 0x00007300ff1077ac */ /* 0x000f220008000a00 */
[----:B---3--:R-:W-:Y:S02]  /*9b900*/  ISETP.LT.AND P3, PT, R91, UR12, !P0 ;  /* 0x0000000c5b007c0c */ /* 0x008fe4000c761270 */
[----:B-1----:R-:W-:Y:S01]  /*9b910*/  ISETP.LT.AND P2, PT, R69, UR6, !P0 ;  /* 0x0000000645007c0c */ /* 0x002fe2000c741270 */
[----:B------:R-:W1:Y:S01]  /*9b920*/  LDCU UR6, c[0x0][0x398] ;  /* 0x00007300ff0677ac */ /* 0x000e620008000800 */
[----:B--2---:R-:W-:-:S02]  /*9b930*/  ISETP.LT.AND P1, PT, R70, UR4, !P0 ;  /* 0x0000000446007c0c */ /* 0x004fc4000c721270 */
[----:B----4-:R-:W-:Y:S01]  /*9b940*/  ISETP.LT.AND P0, PT, R71, UR14, !P0 ;  /* 0x0000000e47007c0c */ /* 0x010fe2000c701270 */
[----:B------:R-:W2:Y:S01]  /*9b950*/  LDCU UR4, c[0x0][0x398] ;  /* 0x00007300ff0477ac */ /* 0x000ea20008000800 */
[----:B------:R-:W-:Y:S02]  /*9b960*/  LOP3.LUT R58, R58, 0x7fffffff, RZ, 0xc0, !PT ;  /* 0x7fffffff3a3a7812 */ /* 0x000fe400078ec0ff */
[----:B------:R-:W-:Y:S02]  /*9b970*/  IADD3 R82, PT, PT, R92, 0xf, RZ ;  /* 0x0000000f5c527810 */ /* 0x000fe40007ffe0ff */
[----:B------:R-:W-:-:S07]  /*9b980*/  LOP3.LUT R59, R59, 0xffffffef, RZ, 0xc0, !PT ;  /* 0xffffffef3b3b7812 */ /* 0x000fce00078ec0ff */
[----:B------:R-:W-:Y:S02]  /*9b990*/  @P0 LOP3.LUT R58, R58, 0x80000000, RZ, 0xfc, !PT ;  /* 0x800000003a3a0812 */ /* 0x000fe400078efcff */
[----:B------:R-:W-:Y:S02]  /*9b9a0*/  ISETP.GE.AND P0, PT, R82, UR22, PT ;  /* 0x0000001652007c0c */ /* 0x000fe4000bf06270 */
        /* <DEDUP_REMOVED lines=8> */
[----:B------:R-:W3:Y:S01]  /*9ba30*/  LDCU.64 UR18, c[0x0][0x398] ;  /* 0x00007300ff1277ac */ /* 0x000ee20008000a00 */
[----:B------:R-:W-:-:S02]  /*9ba40*/  @P2 LOP3.LUT R59, R59, 0x4, RZ, 0xfc, !PT ;  /* 0x000000043b3b2812 */ /* 0x000fc400078efcff */
[----:B-1----:R-:W-:Y:S01]  /*9ba50*/  ISETP.LT.AND P2, PT, R69, UR6, !P0 ;  /* 0x0000000645007c0c */ /* 0x002fe2000c741270 */
[----:B------:R-:W-:Y:S01]  /*9ba60*/  UMOV UR33, UR21 ;  /* 0x0000001500217c82 */ /* 0x000fe20008000000 */
[----:B------:R-:W-:Y:S01]  /*9ba70*/  LOP3.LUT R58, R58, 0xdfffffff, RZ, 0xc0, !PT ;  /* 0xdfffffff3a3a7812 */ /* 0x000fe200078ec0ff */
[----:B------:R-:W-:Y:S01]  /*9ba80*/  UMOV UR41, UR20 ;  /* 0x0000001400297c82 */ /* 0x000fe20008000000 */
[----:B------:R-:W-:Y:S01]  /*9ba90*/  LOP3.LUT R59, R59, 0xfffffffe, RZ, 0xc0, !PT ;  /* 0xfffffffe3b3b7812 */ /* 0x000fe200078ec0ff */
[----:B------:R-:W1:Y:S01]  /*9baa0*/  LDCU.64 UR20, c[0x0][0x398] ;  /* 0x00007300ff1477ac */ /* 0x000e620008000a00 */
[----:B------:R-:W-:Y:S02]  /*9bab0*/  @P3 LOP3.LUT R58, R58, 0x20000000, RZ, 0xfc, !PT ;  /* 0x200000003a3a3812 */ /* 0x000fe400078efcff */
[----:B------:R-:W-:Y:S01]  /*9bac0*/  @P1 LOP3.LUT R59, R59, 0x1, RZ, 0xfc, !PT ;  /* 0x000000013b3b1812 */ /* 0x000fe200078efcff */
[----:B------:R-:W4:Y:S01]  /*9bad0*/  LDCU UR6, c[0x0][0x398] ;  /* 0x00007300ff0677ac */ /* 0x000f220008000800 */
[----:B--2---:R-:W-:-:S02]  /*9bae0*/  ISETP.LT.AND P1, PT, R70, UR4, !P0 ;  /* 0x0000000446007c0c */ /* 0x004fc4000c721270 */
[----:B------:R-:W-:Y:S01]  /*9baf0*/  LOP3.LUT R58, R58, 0xf7ffffff, RZ, 0xc0, !PT ;  /* 0xf7ffffff3a3a7812 */ /* 0x000fe200078ec0ff */
[----:B------:R-:W-:Y:S01]  /*9bb00*/  VIADD R82, R92, 0xe ;  /* 0x0000000e5c527836 */ /* 0x000fe20000000000 */
[----:B------:R-:W2:Y:S02]  /*9bb10*/  LDCU UR4, c[0x0][0x398] ;  /* 0x00007300ff0477ac */ /* 0x000ea40008000800 */
[----:B------:R-:W-:Y:S02]  /*9bb20*/  @P2 LOP3.LUT R58, R58, 0x8000000, RZ, 0xfc, !PT ;  /* 0x080000003a3a2812 */ /* 0x000fe400078efcff */
[----:B---3--:R-:W-:Y:S01]  /*9bb30*/  ISETP.LT.AND P0, PT, R71, UR18, !P0 ;  /* 0x0000001247007c0c */ /* 0x008fe2000c701270 */
[----:B------:R-:W3:Y:S01]  /*9bb40*/  LDCU.64 UR22, c[0x0][0x398] ;  /* 0x00007300ff1677ac */ /* 0x000ee20008000a00 */
[----:B------:R-:W-:-:S04]  /*9bb50*/  LOP3.LUT R58, R58, 0xfeffffff, RZ, 0xc0, !PT ;  /* 0xfeffffff3a3a7812 */ /* 0x000fc800078ec0ff */
[----:B------:R-:W-:-:S04]  /*9bb60*/  @P1 LOP3.LUT R58, R58, 0x1000000, RZ, 0xfc, !PT ;  /* 0x010000003a3a1812 */ /* 0x000fc800078efcff */
[----:B------:R-:W-:-:S04]  /*9bb70*/  LOP3.LUT R58, R58, 0xff7fffff, RZ, 0xc0, !PT ;  /* 0xff7fffff3a3a7812 */ /* 0x000fc800078ec0ff */
[----:B------:R-:W-:Y:S02]  /*9bb80*/  @P0 LOP3.LUT R58, R58, 0x800000, RZ, 0xfc, !PT ;  /* 0x008000003a3a0812 */ /* 0x000fe400078efcff */
[----:B------:R-:W-:-:S04]  /*9bb90*/  ISETP.GE.AND P0, PT, R82, UR33, PT ;  /* 0x0000002152007c0c */ /* 0x000fc8000bf06270 */
[----:B-1----:R-:W-:Y:S02]  /*9bba0*/  ISETP.LT.AND P3, PT, R91, UR20, !P0 ;  /* 0x000000145b007c0c */ /* 0x002fe4000c761270 */
[----:B----4-:R-:W-:Y:S02]  /*9bbb0*/  ISETP.LT.AND P2, PT, R69, UR6, !P0 ;  /* 0x0000000645007c0c */ /* 0x010fe4000c741270 */
[----:B------:R-:W-:Y:S01]  /*9bbc0*/  LOP3.LUT R58, R58, 0xffdfffff, RZ, 0xc0, !PT ;  /* 0xffdfffff3a3a7812 */ /* 0x000fe200078ec0ff */
[----:B------:R-:W-:Y:S01]  /*9bbd0*/  UMOV UR24, UR56 ;  /* 0x0000003800187c82 */ /* 0x000fe20008000000 */
[----:B--2---:R-:W-:Y:S01]  /*9bbe0*/  ISETP.LT.AND P1, PT, R70, UR4, !P0 ;  /* 0x0000000446007c0c */ /* 0x004fe2000c721270 */
[----:B------:R-:W-:Y:S01]  /*9bbf0*/  UMOV UR33, UR61 ;  /* 0x0000003d00217c82 */ /* 0x000fe20008000000 */
[----:B------:R-:W-:Y:S01]  /*9bc00*/  UMOV UR67, UR49 ;  /* 0x0000003100437c82 */ /* 0x000fe20008000000 */
[----:B------:R-:W1:Y:S04]  /*9bc10*/  LDCU UR6, c[0x0][0x398] ;  /* 0x00007300ff0677ac */ /* 0x000e680008000800 */
[----:B------:R-:W-:Y:S01]  /*9bc20*/  @P3 LOP3.LUT R58, R58, 0x200000, RZ, 0xfc, !PT ;  /* 0x002000003a3a3812 */ /* 0x000fe200078efcff */
[----:B------:R-:W-:Y:S01]  /*9bc30*/  VIADD R82, R92, 0xd ;  /* 0x0000000d5c527836 */ /* 0x000fe20000000000 */
[----:B------:R-:W2:Y:S02]  /*9bc40*/  LDCU UR4, c[0x0][0x398] ;  /* 0x00007300ff0477ac */ /* 0x000ea40008000800 */
[----:B------:R-:W-:Y:S01]  /*9bc50*/  LOP3.LUT R58, R58, 0xffefffff, RZ, 0xc0, !PT ;  /* 0xffefffff3a3a7812 */ /* 0x000fe200078ec0ff */
[----:B------:R-:W-:Y:S01]  /*9bc60*/  UMOV UR61, UR29 ;  /* 0x0000001d003d7c82 */ /* 0x000fe20008000000 */
[----:B------:R-:W-:-:S02]  /*9bc70*/  UMOV UR49, UR65 ;  /* 0x0000004100317c82 */ /* 0x000fc40008000000 */
[----:B------:R-:W-:Y:S01]  /*9bc80*/  @P2 LOP3.LUT R58, R58, 0x100000, RZ, 0xfc, !PT ;  /* 0x001000003a3a2812 */ /* 0x000fe200078efcff */
[----:B------:R-:W-:Y:S01]  /*9bc90*/  UMOV UR29, UR32 ;  /* 0x00000020001d7c82 */ /* 0x000fe20008000000 */
[----:B------:R-:W-:Y:S01]  /*9bca0*/  UMOV UR65, UR25 ;  /* 0x0000001900417c82 */ /* 0x000fe20008000000 */
[----:B------:R-:W-:Y:S01]  /*9bcb0*/  UMOV UR32, UR24 ;  /* 0x0000001800207c82 */ /* 0x000fe20008000000 */
[----:B---3--:R-:W-:Y:S01]  /*9bcc0*/  ISETP.LT.AND P0, PT, R71, UR22, !P0 ;  /* 0x0000001647007c0c */ /* 0x008fe2000c701270 */
[----:B------:R-:W3:Y:S01]  /*9bcd0*/  LDCU.64 UR24, c[0x0][0x398] ;  /* 0x00007300ff1877ac */ /* 0x000ee20008000a00 */
[----:B------:R-:W-:-:S04]  /*9bce0*/  LOP3.LUT R58, R58, 0xfffdffff, RZ, 0xc0, !PT ;  /* 0xfffdffff3a3a7812 */ /* 0x000fc800078ec0ff */
[----:B------:R-:W-:-:S04]  /*9bcf0*/  @P1 LOP3.LUT R58, R58, 0x20000, RZ, 0xfc, !PT ;  /* 0x000200003a3a1812 */ /* 0x000fc800078efcff */
[----:B------:R-:W-:-:S04]  /*9bd00*/  LOP3.LUT R58, R58, 0xffff7fff, RZ, 0xc0, !PT ;  /* 0xffff7fff3a3a7812 */ /* 0x000fc800078ec0ff */
[----:B------:R-:W-:Y:S02]  /*9bd10*/  @P0 LOP3.LUT R58, R58, 0x8000, RZ, 0xfc, !PT ;  /* 0x000080003a3a0812 */ /* 0x000fe400078efcff */
[----:B------:R-:W-:Y:S01]  /*9bd20*/  ISETP.GE.AND P0, PT, R82, UR67, PT ;  /* 0x0000004352007c0c */ /* 0x000fe2000bf06270 */
[----:B------:R-:W-:-:S03]  /*9bd30*/  UMOV UR71, UR57 ;  /* 0x0000003900477c82 */ /* 0x000fc60008000000 */
[----:B---3--:R-:W-:Y:S01]  /*9bd40*/  ISETP.LT.AND P3, PT, R91, UR24, !P0 ;  /* 0x000000185b007c0c */ /* 0x008fe2000c761270 */
[----:B------:R-:W-:Y:S01]  /*9bd50*/  UMOV UR57, UR53 ;  /* 0x0000003500397c82 */ /* 0x000fe20008000000 */
[----:B------:R-:W-:Y:S01]  /*9bd60*/  UMOV UR53, UR26 ;  /* 0x0000001a00357c82 */ /* 0x000fe20008000000 */
[----:B------:R-:W3:Y:S01]  /*9bd70*/  LDCU.64 UR26, c[0x0][0x398] ;  /* 0x00007300ff1a77ac */ /* 0x000ee20008000a00 */
[----:B-1----:R-:W-:Y:S02]  /*9bd80*/  ISETP.LT.AND P2, PT, R69, UR6, !P0 ;  /* 0x0000000645007c0c */ /* 0x002fe4000c741270 */
[----:B------:R-:W-:Y:S02]  /*9bd90*/  LOP3.LUT R58, R58, 0xffffbfff, RZ, 0xc0, !PT ;  /* 0xffffbfff3a3a7812 */ /* 0x000fe400078ec0ff */
[----:B--2---:R-:W-:Y:S01]  /*9bda0*/  ISETP.LT.AND P1, PT, R70, UR4, !P0 ;  /* 0x0000000446007c0c */ /* 0x004fe2000c721270 */
[----:B------:R-:W-:Y:S01]  /*9bdb0*/  UMOV UR55, UR57 ;  /* 0x0000003900377c82 */ /* 0x000fe20008000000 */
[----:B------:R-:W-:Y:S01]  /*9bdc0*/  UMOV UR67, UR28 ;  /* 0x0000001c00437c82 */ /* 0x000fe20008000000 */
[----:B------:R-:W1:Y:S02]  /*9bdd0*/  LDCU UR6, c[0x0][0x398] ;  /* 0x00007300ff0677ac */ /* 0x000e640008000800 */
[----:B------:R-:W-:-:S02]  /*9bde0*/  @P3 LOP3.LUT R58, R58, 0x4000, RZ, 0xfc, !PT ;  /* 0x000040003a3a3812 */ /* 0x000fc400078efcff */
[----:B------:R-:W-:Y:S01]  /*9bdf0*/  IADD3 R82, PT, PT, R92, 0xc, RZ ;  /* 0x0000000c5c527810 */ /* 0x000fe20007ffe0ff */
[----:B------:R-:W2:Y:S01]  /*9be00*/  LDCU UR4, c[0x0][0x398] ;  /* 0x00007300ff0477ac */ /* 0x000ea20008000800 */
[----:B------:R-:W-:-:S04]  /*9be10*/  LOP3.LUT R58, R58, 0xffffdfff, RZ, 0xc0, !PT ;  /* 0xffffdfff3a3a7812 */ /* 0x000fc800078ec0ff */
[----:B------:R-:W-:Y:S01]  /*9be20*/  @P2 LOP3.LUT R58, R58, 0x2000, RZ, 0xfc, !PT ;  /* 0x000020003a3a2812 */ /* 0x000fe200078efcff */
        /* <DEDUP_REMOVED lines=8> */
[----:B------:R-:W-:Y:S01]  /*9beb0*/  UMOV UR59, UR61 ;  /* 0x0000003d003b7c82 */ /* 0x000fe20008000000 */
[----:B------:R-:W-:Y:S01]  /*9bec0*/  LOP3.LUT R58, R58, 0xffffffbf, RZ, 0xc0, !PT ;  /* 0xffffffbf3a3a7812 */ /* 0x000fe200078ec0ff */
[----:B------:R-:W-:Y:S01]  /*9bed0*/  UMOV UR51, UR33 ;  /* 0x0000002100337c82 */ /* 0x000fe20008000000 */
[----:B---3--:R-:W-:Y:S01]  /*9bee0*/  ISETP.LT.AND P3, PT, R91, UR28, !P0 ;  /* 0x0000001c5b007c0c */ /* 0x008fe2000c761270 */
[----:B------:R-:W-:Y:S01]  /*9bef0*/  UMOV UR61, UR30 ;  /* 0x0000001e003d7c82 */ /* 0x000fe20008000000 */
[----:B------:R-:W3:Y:S01]  /*9bf00*/  LDCU.64 UR30, c[0x0][0x398] ;  /* 0x00007300ff1e77ac */ /* 0x000ee20008000a00 */
[----:B-1----:R-:W-:Y:S02]  /*9bf10*/  ISETP.LT.AND P2, PT, R69, UR6, !P0 ;  /* 0x0000000645007c0c */ /* 0x002fe4000c741270 */
[----:B--2---:R-:W-:Y:S01]  /*9bf20*/  ISETP.LT.AND P1, PT, R70, UR4, !P0 ;  /* 0x0000000446007c0c */ /* 0x004fe2000c721270 */
[----:B------:R-:W-:Y:S01]  /*9bf30*/  UMOV UR63, UR32 ;  /* 0x00000020003f7c82 */ /* 0x000fe20008000000 */
[----:B------:R-:W1:Y:S01]  /*9bf40*/  LDCU.64 UR32, c[0x0][0x398] ;  /* 0x00007300ff2077ac */ /* 0x000e620008000a00 */
[----:B------:R-:W-:Y:S01]  /*9bf50*/  VIADD R82, R92, 0xb ;  /* 0x0000000b5c527836 */ /* 0x000fe20000000000 */
[----:B------:R-:W2:Y:S04]  /*9bf60*/  LDCU UR6, c[0x0][0x398] ;  /* 0x00007300ff0677ac */ /* 0x000ea80008000800 */
[----:B------:R-:W-:Y:S01]  /*9bf70*/  @P3 LOP3.LUT R58, R58, 0x40, RZ, 0xfc, !PT ;  /* 0x000000403a3a3812 */ /* 0x000fe200078efcff */
[----:B------:R-:W4:Y:S03]  /*9bf80*/  LDCU UR4, c[0x0][0x398] ;  /* 0x00007300ff0477ac */ /* 0x000f260008000800 */
[----:B------:R-:W-:Y:S01]  /*9bf90*/  LOP3.LUT R58, R58, 0xffffffdf, RZ, 0xc0, !PT ;  /* 0xffffffdf3a3a7812 */ /* 0x000fe200078ec0ff */
[----:B------:R-:W1:Y:S03]  /*9bfa0*/  LDCU.64 UR34, c[0x0][0x398] ;  /* 0x00007300ff2277ac */ /* 0x000e660008000a00 */
[----:B------:R-:W-:-:S02]  /*9bfb0*/  @P2 LOP3.LUT R58, R58, 0x20, RZ, 0xfc, !PT ;  /* 0x000000203a3a2812 */ /* 0x000fc400078efcff */
[----:B---3--:R-:W-:Y:S02]  /*9bfc0*/  ISETP.LT.AND P0, PT, R71, UR30, !P0 ;  /* 0x0000001e47007c0c */ /* 0x008fe4000c701270 */
[----:B------:R-:W-:-:S04]  /*9bfd0*/  LOP3.LUT R58, R58, 0xfffffff7, RZ, 0xc0, !PT ;  /* 0xfffffff73a3a7812 */ /* 0x000fc800078ec0ff */
[----:B------:R-:W-:-:S04]  /*9bfe0*/  @P1 LOP3.LUT R58, R58, 0x8, RZ, 0xfc, !PT ;  /* 0x000000083a3a1812 */ /* 0x000fc800078efcff */
[----:B------:R-:W-:-:S04]  /*9bff0*/  LOP3.LUT R58, R58, 0xfffffffd, RZ, 0xc0, !PT ;  /* 0xfffffffd3a3a7812 */ /* 0x000fc800078ec0ff */
[----:B------:R-:W-:Y:S02]  /*9c000*/  @P0 LOP3.LUT R58, R58, 0x2, RZ, 0xfc, !PT ;  /* 0x000000023a3a0812 */ /* 0x000fe400078efcff */
[----:B------:R-:W-:-:S04]  /*9c010*/  ISETP.GE.AND P0, PT, R82, UR51, PT ;  /* 0x0000003352007c0c */ /* 0x000fc8000bf06270 */
[----:B-1----:R-:W-:Y:S02]  /*9c020*/  ISETP.LT.AND P3, PT, R91, UR32, !P0 ;  /* 0x000000205b007c0c */ /* 0x002fe4000c761270 */
[----:B--2---:R-:W-:Y:S02]  /*9c030*/  ISETP.LT.AND P2, PT, R69, UR6, !P0 ;  /* 0x0000000645007c0c */ /* 0x004fe4000c741270 */
[----:B------:R-:W-:Y:S01]  /*9c040*/  LOP3.LUT R57, R57, 0x7fffffff, RZ, 0xc0, !PT ;  /* 0x7fffffff39397812 */ /* 0x000fe200078ec0ff */
[----:B------:R-:W-:Y:S01]  /*9c050*/  UMOV UR43, UR55 ;  /* 0x00000037002b7c82 */ /* 0x000fe20008000000 */
[----:B----4-:R-:W-:Y:S01]  /*9c060*/  ISETP.LT.AND P1, PT, R70, UR4, !P0 ;  /* 0x0000000446007c0c */ /* 0x010fe2000c721270 */
[----:B------:R-:W-:Y:S01]  /*9c070*/  UMOV UR47, UR59 ;  /* 0x0000003b002f7c82 */ /* 0x000fe20008000000 */
[----:B------:R-:W1:Y:S05]  /*9c080*/  LDCU UR6, c[0x0][0x398] ;  /* 0x00007300ff0677ac */ /* 0x000e6a0008000800 */
[----:B------:R-:W-:Y:S01]  /*9c090*/  @P3 LOP3.LUT R57, R57, 0x80000000, RZ, 0xfc, !PT ;  /* 0x8000000039393812 */ /* 0x000fe200078efcff */
[----:B------:R-:W-:Y:S01]  /*9c0a0*/  UMOV UR55, UR67 ;  /* 0x0000004300377c82 */ /* 0x000fe20008000000 */
[----:B------:R-:W-:Y:S01]  /*9c0b0*/  VIADD R82, R92, 0xa ;  /* 0x0000000a5c527836 */ /* 0x000fe20000000000 */
[----:B------:R-:W2:Y:S01]  /*9c0c0*/  LDCU UR4, c[0x0][0x398] ;  /* 0x00007300ff0477ac */ /* 0x000ea20008000800 */
[----:B------:R-:W-:Y:S01]  /*9c0d0*/  LOP3.LUT R57, R57, 0xdfffffff, RZ, 0xc0, !PT ;  /* 0xdfffffff39397812 */ /* 0x000fe200078ec0ff */
[----:B------:R-:W-:-:S03]  /*9c0e0*/  UMOV UR59, UR71 ;  /* 0x00000047003b7c82 */ /* 0x000fc60008000000 */
[----:B------:R-:W-:Y:S01]  /*9c0f0*/  @P2 LOP3.LUT R57, R57, 0x20000000, RZ, 0xfc, !PT ;  /* 0x2000000039392812 */ /* 0x000fe200078efcff */
[----:B------:R-:W-:Y:S01]  /*9c100*/  UMOV UR71, UR49 ;  /* 0x0000003100477c82 */ /* 0x000fe20008000000 */
[----:B------:R-:W-:Y:S01]  /*9c110*/  UMOV UR67, UR45 ;  /* 0x0000002d00437c82 */ /* 0x000fe20008000000 */
[----:B------:R-:W-:Y:S01]  /*9c120*/  UMOV UR49, UR37 ;  /* 0x0000002500317c82 */ /* 0x000fe20008000000 */
[----:B------:R-:W-:Y:S01]  /*9c130*/  UMOV UR45, UR36 ;  /* 0x00000024002d7c82 */ /* 0x000fe20008000000 */
[----:B------:R-:W-:Y:S01]  /*9c140*/  ISETP.LT.AND P0, PT, R71, UR34, !P0 ;  /* 0x0000002247007c0c */ /* 0x000fe2000c701270 */
        /* <DEDUP_REMOVED lines=27> */
[----:B---3--:R-:W-:Y:S01]  /*9c300*/  ISETP.LT.AND P0, PT, R71, UR38, !P0 ;  /* 0x0000002647007c0c */ /* 0x008fe2000c701270 */
[----:B------:R-:W2:Y:S01]  /*9c310*/  LDCU.64 UR40, c[0x0][0x398] ;  /* 0x00007300ff2877ac */ /* 0x000ea20008000a00 */
[----:B------:R-:W-:Y:S01]  /*9c320*/  LOP3.LUT R57, R57, 0xfff7ffff, RZ, 0xc0, !PT ;  /* 0xfff7ffff39397812 */ /* 0x000fe200078ec0ff */
[----:B------:R-:W3:Y:S03]  /*9c330*/  LDCU UR4, c[0x0][0x398] ;  /* 0x00007300ff0477ac */ /* 0x000ee60008000800 */
[----:B------:R-:W-:-:S04]  /*9c340*/  @P1 LOP3.LUT R57, R57, 0x80000, RZ, 0xfc, !PT ;  /* 0x0008000039391812 */ /* 0x000fc800078efcff */
[----:B------:R-:W-:-:S04]  /*9c350*/  LOP3.LUT R57, R57, 0xfffbffff, RZ, 0xc0, !PT ;  /* 0xfffbffff39397812 */ /* 0x000fc800078ec0ff */
[----:B------:R-:W-:Y:S02]  /*9c360*/  @P0 LOP3.LUT R57, R57, 0x40000, RZ, 0xfc, !PT ;  /* 0x0004000039390812 */ /* 0x000fe400078efcff */
[----:B------:R-:W-:Y:S01]  /*9c370*/  ISETP.GE.AND P0, PT, R82, UR12, PT ;  /* 0x0000000c52007c0c */ /* 0x000fe2000bf06270 */
[----:B------:R-:W-:-:S03]  /*9c380*/  UMOV UR47, UR59 ;  /* 0x0000003b002f7c82 */ /* 0x000fc60008000000 */
[----:B--2---:R-:W-:Y:S01]  /*9c390*/  ISETP.LT.AND P3, PT, R91, UR40, !P0 ;  /* 0x000000285b007c0c */ /* 0x004fe2000c761270 */
[----:B------:R-:W-:Y:S01]  /*9c3a0*/  UMOV UR59, UR49 ;  /* 0x00000031003b7c82 */ /* 0x000fe20008000000 */
[----:B------:R-:W-:Y:S01]  /*9c3b0*/  UMOV UR49, UR42 ;  /* 0x0000002a00317c82 */ /* 0x000fe20008000000 */
[----:B------:R-:W2:Y:S01]  /*9c3c0*/  LDCU.64 UR42, c[0x0][0x398] ;  /* 0x00007300ff2a77ac */ /* 0x000ea20008000a00 */
[----:B-1----:R-:W-:Y:S02]  /*9c3d0*/  ISETP.LT.AND P2, PT, R69, UR6, !P0 ;  /* 0x0000000645007c0c */ /* 0x002fe4000c741270 */
[----:B------:R-:W-:Y:S02]  /*9c3e0*/  LOP3.LUT R57, R57, 0xfffdffff, RZ, 0xc0, !PT ;  /* 0xfffdffff39397812 */ /* 0x000fe400078ec0ff */
[----:B---3--:R-:W-:Y:S01]  /*9c3f0*/  ISETP.LT.AND P1, PT, R70, UR4, !P0 ;  /* 0x0000000446007c0c */ /* 0x008fe2000c721270 */
[----:B------:R-:W-:-:S04]  /*9c400*/  UMOV UR22, UR10 ;  /* 0x0000000a00167c82 */ /* 0x000fc80008000000 */
[----:B------:R-:W-:Y:S01]  /*9c410*/  @P3 LOP3.LUT R57, R57, 0x20000, RZ, 0xfc, !PT ;  /* 0x0002000039393812 */ /* 0x000fe200078efcff */
[----:B------:R-:W-:Y:S01]  /*9c420*/  UMOV UR16, UR55 ;  /* 0x0000003700107c82 */ /* 0x000fe20008000000 */
[----:B------:R-:W-:Y:S01]  /*9c430*/  UMOV UR20, UR8 ;  /* 0x0000000800147c82 */ /* 0x000fe20008000000 */
[----:B------:R-:W-:Y:S01]  /*9c440*/  UMOV UR18, UR47 ;  /* 0x0000002f00127c82 */ /* 0x000fe20008000000 */
[----:B------:R-:W-:Y:S01]  /*9c450*/  LOP3.LUT R57, R57, 0xffff7fff, RZ, 0xc0, !PT ;  /* 0xffff7fff39397812 */ /* 0x000fe200078ec0ff */
[----:B------:R-:W-:Y:S01]  /*9c460*/  UMOV UR10, UR67 ;  /* 0x00000043000a7c82 */ /* 0x000fe20008000000 */
[----:B------:R-:W-:Y:S01]  /*9c470*/  UMOV UR55, UR45 ;  /* 0x0000002d00377c82 */ /* 0x000fe20008000000 */
[----:B------:R-:W-:Y:S01]  /*9c480*/  VIADD R82, R92, 0x8 ;  /* 0x000000085c527836 */ /* 0x000fe20000000000 */
[----:B------:R-:W-:Y:S01]  /*9c490*/  @P2 LOP3.LUT R57, R57, 0x8000, RZ, 0xfc, !PT ;  /* 0x0000800039392812 */ /* 0x000fe200078efcff */
[----:B------:R-:W-:Y:S01]  /*9c4a0*/  UMOV UR67, UR44 ;  /* 0x0000002c00437c82 */ /* 0x000fe20008000000 */
[----:B--2---:R-:W-:Y:S01]  /*9c4b0*/  ISETP.LT.AND P0, PT, R71, UR42, !P0 ;  /* 0x0000002a47007c0c */ /* 0x004fe2000c701270 */
[----:B------:R-:W1:Y:S01]  /*9c4c0*/  LDCU.64 UR44, c[0x0][0x398] ;  /* 0x00007300ff2c77ac */ /* 0x000e620008000a00 */
[----:B------:R-:W-:Y:S01]  /*9c4d0*/  LOP3.LUT R57, R57, 0xffffbfff, RZ, 0xc0, !PT ;  /* 0xffffbfff39397812 */ /* 0x000fe200078ec0ff */
[----:B------:R-:W-:-:S03]  /*9c4e0*/  UMOV UR8, UR59 ;  /* 0x0000003b00087c82 */ /* 0x000fc60008000000 */
[----:B------:R-:W-:Y:S01]  /*9c4f0*/  @P1 LOP3.LUT R57, R57, 0x4000, RZ, 0xfc, !PT ;  /* 0x0000400039391812 */ /* 0x000fe200078efcff */
[----:B------:R-:W-:Y:S01]  /*9c500*/  UMOV UR59, UR46 ;  /* 0x0000002e003b7c82 */ /* 0x000fe20008000000 */
[----:B------:R-:W2:Y:S02]  /*9c510*/  LDCU.64 UR46, c[0x0][0x398] ;  /* 0x00007300ff2e77ac */ /* 0x000ea40008000a00 */
[----:B------:R-:W-:Y:S01]  /*9c520*/  LOP3.LUT R57, R57, 0xffffdfff, RZ, 0xc0, !PT ;  /* 0xffffdfff39397812 */ /* 0x000fe200078ec0ff */
[----:B------:R-:W3:Y:S03]  /*9c530*/  LDCU UR4, c[0x0][0x398] ;  /* 0x00007300ff0477ac */ /* 0x000ee60008000800 */
[----:B------:R-:W-:Y:S02]  /*9c540*/  @P0 LOP3.LUT R57, R57, 0x2000, RZ, 0xfc, !PT ;  /* 0x0000200039390812 */ /* 0x000fe400078efcff */
[----:B------:R-:W-:-:S04]  /*9c550*/  ISETP.GE.AND P0, PT, R82, UR22, PT ;  /* 0x0000001652007c0c */ /* 0x000fc8000bf06270 */
[----:B-1----:R-:W-:Y:S01]  /*9c560*/  ISETP.LT.AND P3, PT, R91, UR44, !P0 ;  /* 0x0000002c5b007c0c */ /* 0x002fe2000c761270 */
[----:B------:R-:W-:Y:S01]  /*9c570*/  UMOV UR12, UR51 ;  /* 0x00000033000c7c82 */ /* 0x000fe20008000000 */
[----:B------:R-:W-:Y:S01]  /*9c580*/  UMOV UR14, UR63 ;  /* 0x0000003f000e7c82 */ /* 0x000fe20008000000 */
[----:B------:R-:W-:Y:S01]  /*9c590*/  UMOV UR51, UR49 ;  /* 0x0000003100337c82 */ /* 0x000fe20008000000 */
[----:B------:R-:W-:Y:S01]  /*9c5a0*/  UMOV UR63, UR48 ;  /* 0x00000030003f7c82 */ /* 0x000fe20008000000 */
[----:B------:R-:W1:Y:S01]  /*9c5b0*/  LDCU.64 UR48, c[0x0][0x398] ;  /* 0x00007300ff3077ac */ /* 0x000e620008000a00 */
[----:B--2---:R-:W-:Y:S02]  /*9c5c0*/  ISETP.LT.AND P2, PT, R69, UR46, !P0 ;  /* 0x0000002e45007c0c */ /* 0x004fe4000c741270 */
[----:B------:R-:W-:Y:S02]  /*9c5d0*/  LOP3.LUT R57, R57, 0xffffefff, RZ, 0xc0, !PT ;  /* 0xffffefff39397812 */ /* 0x000fe400078ec0ff */
[----:B---3--:R-:W-:Y:S01]  /*9c5e0*/  ISETP.LT.AND P1, PT, R70, UR4, !P0 ;  /* 0x0000000446007c0c */ /* 0x008fe2000c721270 */
[----:B------:R-:W-:-:S02]  /*9c5f0*/  UMOV UR26, UR14 ;  /* 0x0000000e001a7c82 */ /* 0x000fc40008000000 */
[----:B------:R-:W-:Y:S01]  /*9c600*/  @P3 LOP3.LUT R57, R57, 0x1000, RZ, 0xfc, !PT ;  /* 0x0000100039393812 */ /* 0x000fe200078efcff */
[----:B------:R-:W-:Y:S01]  /*9c610*/  UMOV UR22, UR51 ;  /* 0x0000003300167c82 */ /* 0x000fe20008000000 */
[----:B------:R-:W-:Y:S01]  /*9c620*/  UMOV UR30, UR18 ;  /* 0x00000012001e7c82 */ /* 0x000fe20008000000 */
[----:B------:R-:W-:Y:S01]  /*9c630*/  UMOV UR24, UR10 ;  /* 0x0000000a00187c82 */ /* 0x000fe20008000000 */
[----:B------:R-:W-:Y:S01]  /*9c640*/  LOP3.LUT R57, R57, 0xfffff7ff, RZ, 0xc0, !PT ;  /* 0xfffff7ff39397812 */ /* 0x000fe200078ec0ff */
[----:B------:R-:W-:Y:S01]  /*9c650*/  UMOV UR14, UR57 ;  /* 0x00000039000e7c82 */ /* 0x000fe20008000000 */
[----:B------:R-:W-:Y:S01]  /*9c660*/  UMOV UR57, UR50 ;  /* 0x0000003200397c82 */ /* 0x000fe20008000000 */
[----:B------:R-:W2:Y:S01]  /*9c670*/  LDCU.64 UR50, c[0x0][0x398] ;  /* 0x00007300ff3277ac */ /* 0x000ea20008000a00 */
        /* <DEDUP_REMOVED lines=9> */
[----:B------:R-:W-:Y:S01]  /*9c710*/  UMOV UR67, UR52 ;  /* 0x0000003400437c82 */ /* 0x000fe20008000000 */
[----:B------:R-:W1:Y:S01]  /*9c720*/  LDCU.64 UR52, c[0x0][0x398] ;  /* 0x00007300ff3477ac */ /* 0x000e620008000a00 */
[----:B------:R-:W-:Y:S01]  /*9c730*/  LOP3.LUT R57, R57, 0xfffffdff, RZ, 0xc0, !PT ;  /* 0xfffffdff39397812 */ /* 0x000fe200078ec0ff */
[----:B------:R-:W3:Y:S03]  /*9c740*/  LDCU UR4, c[0x0][0x398] ;  /* 0x00007300ff0477ac */ /* 0x000ee60008000800 */
[----:B------:R-:W-:-:S02]  /*9c750*/  @P0 LOP3.LUT R57, R57, 0x200, RZ, 0xfc, !PT ;  /* 0x0000020039390812 */ /* 0x000fc400078efcff */
[----:B------:R-:W-:Y:S01]  /*9c760*/  ISETP.GE.AND P0, PT, R82, UR32, PT ;  /* 0x0000002052007c0c */ /* 0x000fe2000bf06270 */
[----:B------:R-:W-:-:S03]  /*9c770*/  UMOV UR28, UR16 ;  /* 0x00000010001c7c82 */ /* 0x000fc60008000000 */
[----:B--2---:R-:W-:Y:S01]  /*9c780*/  ISETP.LT.AND P3, PT, R91, UR50, !P0 ;  /* 0x000000325b007c0c */ /* 0x004fe2000c761270 */
[----:B------:R-:W-:Y:S01]  /*9c790*/  UMOV UR16, UR63 ;  /* 0x0000003f00107c82 */ /* 0x000fe20008000000 */
[----:B------:R-:W-:Y:S01]  /*9c7a0*/  UMOV UR20, UR55 ;  /* 0x0000003700147c82 */ /* 0x000fe20008000000 */
[----:B------:R-:W-:Y:S01]  /*9c7b0*/  UMOV UR63, UR54 ;  /* 0x00000036003f7c82 */ /* 0x000fe20008000000 */
[----:B------:R-:W-:Y:S01]  /*9c7c0*/  IMAD.U32 R196, RZ, RZ, UR77 ;  /* 0x0000004dffc47e24 */ /* 0x000fe2000f8e00ff */
[----:B------:R-:W2:Y:S01]  /*9c7d0*/  LDCU.64 UR54, c[0x0][0x398] ;  /* 0x00007300ff3677ac */ /* 0x000ea20008000a00 */
[----:B------:R-:W-:Y:S02]  /*9c7e0*/  R2UR.FILL UR77, R89 ;  /* 0x00000000594d72ca */ /* 0x000fe400004e0000 */
[----:B-1----:R-:W-:Y:S02]  /*9c7f0*/  ISETP.LT.AND P2, PT, R69, UR52, !P0 ;  /* 0x0000003445007c0c */ /* 0x002fe4000c741270 */
[----:B------:R-:W-:-:S04]  /*9c800*/  LOP3.LUT R57, R57, 0xfffffeff, RZ, 0xc0, !PT ;  /* 0xfffffeff39397812 */ /* 0x000fc800078ec0ff */
[----:B------:R-:W-:Y:S02]  /*9c810*/  @P3 LOP3.LUT R57, R57, 0x100, RZ, 0xfc, !PT ;  /* 0x0000010039393812 */ /* 0x000fe400078efcff */
[----:B---3--:R-:W-:Y:S01]  /*9c820*/  ISETP.LT.AND P1, PT, R70, UR4, !P0 ;  /* 0x0000000446007c0c */ /* 0x008fe2000c721270 */
[----:B------:R-:W-:Y:S01]  /*9c830*/  UMOV UR6, UR30 ;  /* 0x0000001e00067c82 */ /* 0x000fe20008000000 */
[----:B------:R-:W-:Y:S01]  /*9c840*/  LOP3.LUT R57, R57, 0xffffff7f, RZ, 0xc0, !PT ;  /* 0xffffff7f39397812 */ /* 0x000fe200078ec0ff */
[----:B------:R-:W-:Y:S01]  /*9c850*/  UMOV UR56, UR77 ;  /* 0x0000004d00387c82 */ /* 0x000fe20008000000 */
        /* <DEDUP_REMOVED lines=8> */
[----:B--2---:R-:W-:Y:S01]  /*9c8e0*/  ISETP.LT.AND P0, PT, R71, UR54, !P0 ;  /* 0x0000003647007c0c */ /* 0x004fe2000c701270 */
[----:B------:R-:W1:Y:S01]  /*9c8f0*/  LDCU.64 UR56, c[0x0][0x398] ;  /* 0x00007300ff3877ac */ /* 0x000e620008000a00 */
[----:B------:R-:W-:Y:S01]  /*9c900*/  LOP3.LUT R57, R57, 0xffffffbf, RZ, 0xc0, !PT ;  /* 0xffffffbf39397812 */ /* 0x000fe200078ec0ff */
[----:B------:R-:W-:Y:S01]  /*9c910*/  UMOV UR32, UR26 ;  /* 0x0000001a00207c82 */ /* 0x000fe20008000000 */
[----:B------:R-:W-:-:S02]  /*9c920*/  UMOV UR26, UR20 ;  /* 0x00000014001a7c82 */ /* 0x000fc40008000000 */
[----:B------:R-:W-:Y:S01]  /*9c930*/  @P1 LOP3.LUT R57, R57, 0x40, RZ, 0xfc, !PT ;  /* 0x0000004039391812 */ /* 0x000fe200078efcff */
[----:B------:R-:W-:Y:S01]  /*9c940*/  UMOV UR20, UR67 ;  /* 0x0000004300147c82 */ /* 0x000fe20008000000 */
[----:B------:R-:W-:Y:S01]  /*9c950*/  UMOV UR34, UR59 ;  /* 0x0000003b00227c82 */ /* 0x000fe20008000000 */
[----:B------:R-:W-:Y:S01]  /*9c960*/  UMOV UR67, UR58 ;  /* 0x0000003a00437c82 */ /* 0x000fe20008000000 */
[----:B------:R-:W2:Y:S01]  /*9c970*/  LDCU.64 UR58, c[0x0][0x398] ;  /* 0x00007300ff3a77ac */ /* 0x000ea20008000a00 */
[----:B------:R-:W-:Y:S02]  /*9c980*/  LOP3.LUT R57, R57, 0xffffffdf, RZ, 0xc0, !PT ;  /* 0xffffffdf39397812 */ /* 0x000fe400078ec0ff */
[----:B------:R-:W-:Y:S01]  /*9c990*/  IADD3 R82, PT, PT, R92, 0x6, RZ ;  /* 0x000000065c527810 */ /* 0x000fe20007ffe0ff */
[----:B------:R-:W3:Y:S01]  /*9c9a0*/  LDCU UR4, c[0x0][0x398] ;  /* 0x00007300ff0477ac */ /* 0x000ee20008000800 */
        /* <DEDUP_REMOVED lines=8> */
[----:B------:R-:W-:Y:S02]  /*9ca30*/  LOP3.LUT R57, R57, 0xffffffef, RZ, 0xc0, !PT ;  /* 0xffffffef39397812 */ /* 0x000fe400078ec0ff */
[----:B--2---:R-:W-:-:S05]  /*9ca40*/  ISETP.LT.AND P2, PT, R69, UR58, !P0 ;  /* 0x0000003a45007c0c */ /* 0x004fca000c741270 */
[----:B------:R-:W-:Y:S02]  /*9ca50*/  @P3 LOP3.LUT R57, R57, 0x10, RZ, 0xfc, !PT ;  /* 0x0000001039393812 */ /* 0x000fe400078efcff */
[----:B---3--:R-:W-:Y:S01]  /*9ca60*/  ISETP.LT.AND P1, PT, R70, UR4, !P0 ;  /* 0x0000000446007c0c */ /* 0x008fe2000c721270 */
[----:B------:R-:W-:Y:S01]  /*9ca70*/  UMOV UR50, UR40 ;  /* 0x0000002800327c82 */ /* 0x000fe20008000000 */
[----:B------:R-:W-:Y:S01]  /*9ca80*/  LOP3.LUT R57, R57, 0xfffffff7, RZ, 0xc0, !PT ;  /* 0xfffffff739397812 */ /* 0x000fe200078ec0ff */
[----:B------:R-:W-:Y:S01]  /*9ca90*/  UMOV UR6, UR20 ;  /* 0x0000001400067c82 */ /* 0x000fe20008000000 */
[----:B------:R-:W-:Y:S01]  /*9caa0*/  UMOV UR40, UR18 ;  /* 0x0000001200287c82 */ /* 0x000fe20008000000 */
[----:B------:R-:W2:Y:S01]  /*9cab0*/  LDCU UR4, c[0x0][0x398] ;  /* 0x00007300ff0477ac */ /* 0x000ea20008000800 */
[----:B------:R-:W-:Y:S02]  /*9cac0*/  @P2 LOP3.LUT R57, R57, 0x8, RZ, 0xfc, !PT ;  /* 0x0000000839392812 */ /* 0x000fe400078efcff */
[----:B-1----:R-:W-:Y:S01]  /*9cad0*/  ISETP.LT.AND P0, PT, R71, UR60, !P0 ;  /* 0x0000003c47007c0c */ /* 0x002fe2000c701270 */
[----:B------:R-:W-:Y:S01]  /*9cae0*/  UMOV UR20, UR65 ;  /* 0x0000004100147c82 */ /* 0x000fe20008000000 */
[----:B------:R-:W-:Y:S01]  /*9caf0*/  UMOV UR18, UR64 ;  /* 0x0000004000127c82 */ /* 0x000fe20008000000 */
[----:B------:R-:W1:Y:S01]  /*9cb00*/  LDCU.64 UR64, c[0x0][0x398] ;  /* 0x00007300ff4077ac */ /* 0x000e620008000a00 */
[----:B------:R-:W-:-:S04]  /*9cb10*/  LOP3.LUT R57, R57, 0xfffffffb, RZ, 0xc0, !PT ;  /* 0xfffffffb39397812 */ /* 0x000fc800078ec0ff */
[----:B------:R-:W-:Y:S01]  /*9cb20*/  @P1 LOP3.LUT R57, R57, 0x4, RZ, 0xfc, !PT ;  /* 0x0000000439391812 */ /* 0x000fe200078efcff */
[----:B------:R-:W-:-:S03]  /*9cb30*/  VIADD R82, R92, 0x5 ;  /* 0x000000055c527836 */ /* 0x000fc60000000000 */
        /* <DEDUP_REMOVED lines=10> */
[----:B------:R-:W-:Y:S01]  /*9cbe0*/  ISETP.GE.AND P0, PT, R82, UR50, PT ;  /* 0x0000003252007c0c */ /* 0x000fe2000bf06270 */
[----:B------:R-:W-:Y:S01]  /*9cbf0*/  UMOV UR22, UR67 ;  /* 0x0000004300167c82 */ /* 0x000fe20008000000 */
[----:B------:R-:W-:Y:S01]  /*9cc00*/  UMOV UR16, UR66 ;  /* 0x0000004200107c82 */ /* 0x000fe20008000000 */
[----:B------:R-:W3:Y:S01]  /*9cc10*/  LDCU.64 UR62, c[0x0][0x398] ;  /* 0x00007300ff3e77ac */ /* 0x000ee20008000a00 */
[----:B-1----:R-:W-:Y:S01]  /*9cc20*/  ISETP.LT.AND P2, PT, R69, UR64, !P0 ;  /* 0x0000004045007c0c */ /* 0x002fe2000c741270 */
[----:B------:R-:W1:Y:S01]  /*9cc30*/  LDCU.64 UR66, c[0x0][0x398] ;  /* 0x00007300ff4277ac */ /* 0x000e620008000a00 */
[----:B--2---:R-:W-:-:S02]  /*9cc40*/  ISETP.LT.AND P1, PT, R70, UR4, !P0 ;  /* 0x0000000446007c0c */ /* 0x004fc4000c721270 */
[----:B------:R-:W-:Y:S01]  /*9cc50*/  LOP3.LUT R56, R56, 0x7fffffff, RZ, 0xc0, !PT ;  /* 0x7fffffff38387812 */ /* 0x000fe200078ec0ff */
[----:B------:R-:W-:Y:S01]  /*9cc60*/  UMOV UR58, UR36 ;  /* 0x00000024003a7c82 */ /* 0x000fe20008000000 */
[----:B------:R-:W-:Y:S01]  /*9cc70*/  UMOV UR54, UR22 ;  /* 0x0000001600367c82 */ /* 0x000fe20008000000 */
[----:B------:R-:W-:Y:S01]  /*9cc80*/  UMOV UR36, UR14 ;  /* 0x0000000e00247c82 */ /* 0x000fe20008000000 */
[----:B------:R-:W-:Y:S01]  /*9cc90*/  UMOV UR14, UR69 ;  /* 0x00000045000e7c82 */ /* 0x000fe20008000000 */
[----:B------:R-:W-:Y:S01]  /*9cca0*/  UMOV UR22, UR68 ;  /* 0x0000004400167c82 */ /* 0x000fe20008000000 */
[----:B------:R-:W2:Y:S03]  /*9ccb0*/  LDCU.64 UR68, c[0x0][0x398] ;  /* 0x00007300ff4477ac */ /* 0x000ea60008000a00 */
[----:B------:R-:W-:Y:S01]  /*9ccc0*/  @P2 LOP3.LUT R56, R56, 0x80000000, RZ, 0xfc, !PT ;  /* 0x8000000038382812 */ /* 0x000fe200078efcff */
[----:B------:R-:W-:Y:S01]  /*9ccd0*/  UMOV UR56, UR34 ;  /* 0x0000002200387c82 */ /* 0x000fe20008000000 */
[----:B---3--:R-:W-:Y:S01]  /*9cce0*/  ISETP.LT.AND P3, PT, R91, UR62, !P0 ;  /* 0x0000003e5b007c0c */ /* 0x008fe2000c761270 */
[----:B------:R-:W-:Y:S01]  /*9ccf0*/  UMOV UR52, UR20 ;  /* 0x0000001400347c82 */ /* 0x000fe20008000000 */
[----:B------:R-:W-:Y:S01]  /*9cd00*/  LOP3.LUT R56, R56, 0xdfffffff, RZ, 0xc0, !PT ;  /* 0xdfffffff38387812 */ /* 0x000fe200078ec0ff */
[----:B------:R-:W-:Y:S01]  /*9cd10*/  IMAD.U32 R198, RZ, RZ, UR73 ;  /* 0x00000049ffc67e24 */ /* 0x000fe2000f8e00ff */
[----:B-1----:R-:W-:Y:S01]  /*9cd20*/  ISETP.LT.AND P0, PT, R71, UR66, !P0 ;  /* 0x0000004247007c0c */ /* 0x002fe2000c701270 */
[----:B------:R-:W-:Y:S01]  /*9cd30*/  UMOV UR34, UR12 ;  /* 0x0000000c00227c82 */ /* 0x000fe20008000000 */
[----:B------:R-:W-:Y:S01]  /*9cd40*/  @P1 LOP3.LUT R56, R56, 0x20000000, RZ, 0xfc, !PT ;  /* 0x2000000038381812 */ /* 0x000fe200078efcff */
[----:B------:R-:W-:Y:S01]  /*9cd50*/  UMOV UR12, UR71 ;  /* 0x00000047000c7c82 */ /* 0x000fe20008000000 */
[----:B------:R-:W-:Y:S01]  /*9cd60*/  UMOV UR20, UR70 ;  /* 0x0000004600147c82 */ /* 0x000fe20008000000 */
[----:B------:R-:W1:Y:S01]  /*9cd70*/  LDCU.64 UR70, c[0x0][0x398] ;  /* 0x00007300ff4677ac */ /* 0x000e620008000a00 */
[----:B------:R-:W-:Y:S01]  /*9cd80*/  VIADD R82, R92, 0x4 ;  /* 0x000000045c527836 */ /* 0x000fe20000000000 */
[----:B------:R-:W-:-:S02]  /*9cd90*/  LOP3.LUT R56, R56, 0xf7ffffff, RZ, 0xc0, !PT ;  /* 0xf7ffffff38387812 */ /* 0x000fc400078ec0ff */
[----:B------:R-:W-:Y:S02]  /*9cda0*/  R2UR.FILL UR73, R84 ;  /* 0x00000000544972ca */ /* 0x000fe400004e0000 */
[----:B------:R-:W-:Y:S01]  /*9cdb0*/  R2UR.FILL UR72, R83 ;  /* 0x00000000534872ca */ /* 0x000fe200004e0000 */
[----:B------:R-:W-:Y:S01]  /*9cdc0*/  UMOV UR60, UR48 ;  /* 0x00000030003c7c82 */ /* 0x000fe20008000000 */
[----:B------:R-:W-:Y:S01]  /*9cdd0*/  LOP3.LUT R57, R57, 0xfffffffe, RZ, 0xc0, !PT ;  /* 0xfffffffe39397812 */ /* 0x000fe200078ec0ff */
[----:B------:R-:W3:Y:S01]  /*9cde0*/  LDCU UR4, c[0x0][0x398] ;  /* 0x00007300ff0477ac */ /* 0x000ee20008000800 */
[----:B------:R-:W-:Y:S02]  /*9cdf0*/  @P0 LOP3.LUT R56, R56, 0x8000000, RZ, 0xfc, !PT ;  /* 0x0800000038380812 */ /* 0x000fe400078efcff */
[----:B------:R-:W-:Y:S01]  /*9ce00*/  ISETP.GE.AND P0, PT, R82, UR60, PT ;  /* 0x0000003c52007c0c */ /* 0x000fe2000bf06270 */
[----:B------:R-:W-:Y:S01]  /*9ce10*/  UMOV UR50, UR46 ;  /* 0x0000002e00327c82 */ /* 0x000fe20008000000 */
[----:B------:R-:W-:Y:S01]  /*9ce20*/  @P3 LOP3.LUT R57, R57, 0x1, RZ, 0xfc, !PT ;  /* 0x0000000139393812 */ /* 0x000fe200078efcff */
[----:B------:R-:W-:Y:S01]  /*9ce30*/  UMOV UR46, UR42 ;  /* 0x0000002a002e7c82 */ /* 0x000fe20008000000 */
[----:B--2---:R-:W-:Y:S01]  /*9ce40*/  ISETP.LT.AND P3, PT, R91, UR68, !P0 ;  /* 0x000000445b007c0c */ /* 0x004fe2000c761270 */
[----:B------:R-:W-:Y:S01]  /*9ce50*/  UMOV UR48, UR44 ;  /* 0x0000002c00307c82 */ /* 0x000fe20008000000 */
[----:B------:R-:W-:Y:S01]  /*9ce60*/  UMOV UR42, UR40 ;  /* 0x00000028002a7c82 */ /* 0x000fe20008000000 */
[----:B------:R-:W-:Y:S01]  /*9ce70*/  UMOV UR44, UR6 ;  /* 0x00000006002c7c82 */ /* 0x000fe20008000000 */
[----:B------:R-:W-:Y:S01]  /*9ce80*/  UMOV UR40, UR38 ;  /* 0x0000002600287c82 */ /* 0x000fe20008000000 */
[----:B------:R-:W-:Y:S01]  /*9ce90*/  UMOV UR6, UR18 ;  /* 0x0000001200067c82 */ /* 0x000fe20008000000 */
[----:B------:R-:W-:Y:S01]  /*9cea0*/  UMOV UR38, UR16 ;  /* 0x0000001000267c82 */ /* 0x000fe20008000000 */
[----:B------:R-:W-:Y:S01]  /*9ceb0*/  UMOV UR16, UR73 ;  /* 0x0000004900107c82 */ /* 0x000fe20008000000 */
[----:B------:R-:W-:Y:S01]  /*9cec0*/  UMOV UR18, UR72 ;  /* 0x0000004800127c82 */ /* 0x000fe20008000000 */
[----:B------:R-:W2:Y:S01]  /*9ced0*/  LDCU.64 UR72, c[0x0][0x398] ;  /* 0x00007300ff4877ac */ /* 0x000ea20008000a00 */
[----:B-1----:R-:W-:-:S02]  /*9cee0*/  ISETP.LT.AND P2, PT, R69, UR70, !P0 ;  /* 0x0000004645007c0c */ /* 0x002fc4000c741270 */
[----:B------:R-:W-:Y:S01]  /*9cef0*/  LOP3.LUT R56, R56, 0xfdffffff, RZ, 0xc0, !PT ;  /* 0xfdffffff38387812 */ /* 0x000fe200078ec0ff */
[----:B------:R-:W-:Y:S01]  /*9cf00*/  UMOV UR77, UR75 ;  /* 0x0000004b004d7c82 */ /* 0x000fe20008000000 */
[----:B------:R-:W-:Y:S02]  /*9cf10*/  R2UR.FILL UR75, R87 ;  /* 0x00000000574b72ca */ /* 0x000fe400004e0000 */
[----:B------:R-:W-:Y:S02]  /*9cf20*/  R2UR.FILL UR74, R86 ;  /* 0x00000000564a72ca */ /* 0x000fe400004e0000 */
[----:B------:R-:W-:Y:S02]  /*9cf30*/  @P3 LOP3.LUT R56, R56, 0x2000000, RZ, 0xfc, !PT ;  /* 0x0200000038383812 */ /* 0x000fe400078efcff */
[----:B---3--:R-:W-:Y:S01]  /*9cf40*/  ISETP.LT.AND P1, PT, R70, UR4, !P0 ;  /* 0x0000000446007c0c */ /* 0x008fe2000c721270 */
[----:B------:R-:W-:Y:S01]  /*9cf50*/  UMOV UR64, UR56 ;  /* 0x0000003800407c82 */ /* 0x000fe20008000000 */
[----:B------:R-:W-:Y:S01]  /*9cf60*/  LOP3.LUT R56, R56, 0xff7fffff, RZ, 0xc0, !PT ;  /* 0xff7fffff38387812 */ /* 0x000fe200078ec0ff */
[----:B------:R-:W-:Y:S01]  /*9cf70*/  UMOV UR62, UR54 ;  /* 0x00000036003e7c82 */ /* 0x000fe20008000000 */
[----:B------:R-:W-:Y:S01]  /*9cf80*/  UMOV UR56, UR38 ;  /* 0x0000002600387c82 */ /* 0x000fe20008000000 */
[----:B------:R-:W-:Y:S01]  /*9cf90*/  UMOV UR54, UR36 ;  /* 0x0000002400367c82 */ /* 0x000fe20008000000 */
[----:B------:R-:W-:Y:S01]  /*9cfa0*/  @P2 LOP3.LUT R56, R56, 0x800000, RZ, 0xfc, !PT ;  /* 0x0080000038382812 */ /* 0x000fe200078efcff */
[----:B------:R-:W-:Y:S01]  /*9cfb0*/  UMOV UR36, UR75 ;  /* 0x0000004b00247c82 */ /* 0x000fe20008000000 */
[----:B--2---:R-:W-:Y:S01]  /*9cfc0*/  ISETP.LT.AND P0, PT, R71, UR72, !P0 ;  /* 0x0000004847007c0c */ /* 0x004fe2000c701270 */
[----:B------:R-:W-:Y:S01]  /*9cfd0*/  UMOV UR38, UR74 ;  /* 0x0000004a00267c82 */ /* 0x000fe20008000000 */
[----:B------:R-:W1:Y:S01]  /*9cfe0*/  LDCU.64 UR74, c[0x0][0x398] ;  /* 0x00007300ff4a77ac */ /* 0x000e620008000a00 */
[----:B------:R-:W-:Y:S01]  /*9cff0*/  LOP3.LUT R56, R56, 0xfff7ffff, RZ, 0xc0, !PT ;  /* 0xfff7ffff38387812 */ /* 0x000fe200078ec0ff */
[----:B------:R-:W-:-:S03]  /*9d000*/  UMOV UR60, UR52 ;  /* 0x00000034003c7c82 */ /* 0x000fc60008000000 */
[----:B------:R-:W-:Y:S01]  /*9d010*/  @P1 LOP3.LUT R56, R56, 0x80000, RZ, 0xfc, !PT ;  /* 0x0008000038381812 */ /* 0x000fe200078efcff */
[----:B------:R-:W-:Y:S01]  /*9d020*/  UMOV UR52, UR34 ;  /* 0x0000002200347c82 */ /* 0x000fe20008000000 */
[----:B------:R-:W-:Y:S01]  /*9d030*/  UMOV UR34, UR8 ;  /* 0x0000000800227c82 */ /* 0x000fe20008000000 */
[----:B------:R-:W2:Y:S01]  /*9d040*/  LDCU UR8, c[0x0][0x398] ;  /* 0x00007300ff0877ac */ /* 0x000ea20008000800 */
[----:B------:R-:W-:Y:S02]  /*9d050*/  LOP3.LUT R56, R56, 0xfffdffff, RZ, 0xc0, !PT ;  /* 0xfffdffff38387812 */ /* 0x000fe400078ec0ff */
[----:B------:R-:W-:Y:S01]  /*9d060*/  IADD3 R82, PT, PT, R92, 0x2, RZ ;  /* 0x000000025c527810 */ /* 0x000fe20007ffe0ff */
[----:B------:R-:W-:Y:S01]  /*9d070*/  UMOV UR66, UR58 ;  /* 0x0000003a00427c82 */ /* 0x000fe20008000000 */
[----:B------:R-:W-:Y:S01]  /*9d080*/  UMOV UR58, UR6 ;  /* 0x00000006003a7c82 */ /* 0x000fe20008000000 */
[----:B------:R-:W3:Y:S01]  /*9d090*/  LDCU UR6, c[0x0][0x398] ;  /* 0x00007300ff0677ac */ /* 0x000ee20008000800 */
[----:B------:R-:W-:Y:S01]  /*9d0a0*/  @P0 LOP3.LUT R56, R56, 0x20000, RZ, 0xfc, !PT ;  /* 0x0002000038380812 */ /* 0x000fe200078efcff */
[----:B------:R-:W4:Y:S01]  /*9d0b0*/  LDCU UR4, c[0x0][0x398] ;  /* 0x00007300ff0477ac */ /* 0x000f220008000800 */
[----:B------:R-:W-:-:S04]  /*9d0c0*/  ISETP.GE.AND P0, PT, R82, UR66, PT ;  /* 0x0000004252007c0c */ /* 0x000fc8000bf06270 */
[----:B-1----:R-:W-:Y:S01]  /*9d0d0*/  ISETP.LT.AND P3, PT, R91, UR74, !P0 ;  /* 0x0000004a5b007c0c */ /* 0x002fe2000c761270 */
[----:B------:R-:W-:Y:S01]  /*9d0e0*/  UMOV UR66, UR52 ;  /* 0x0000003400427c82 */ /* 0x000fe20008000000 */
[----:B------:R-:W-:Y:S02]  /*9d0f0*/  LOP3.LUT R56, R56, 0xffffffbf, RZ, 0xc0, !PT ;  /* 0xffffffbf38387812 */ /* 0x000fe400078ec0ff */
[----:B--2---:R-:W-:Y:S01]  /*9d100*/  ISETP.LT.AND P2, PT, R69, UR8, !P0 ;  /* 0x0000000845007c0c */ /* 0x004fe2000c741270 */
[----:B------:R-:W-:Y:S01]  /*9d110*/  UMOV UR52, UR10 ;  /* 0x0000000a00347c82 */ /* 0x000fe20008000000 */
[----:B------:R-:W1:Y:S01]  /*9d120*/  LDCU UR10, c[0x0][0x398] ;  /* 0x00007300ff0a77ac */ /* 0x000e620008000800 */
[----:B---3--:R-:W-:Y:S01]  /*9d130*/  ISETP.LT.AND P1, PT, R70, UR6, !P0 ;  /* 0x0000000646007c0c */ /* 0x008fe2000c721270 */
[----:B------:R-:W2:Y:S01]  /*9d140*/  LDCU UR8, c[0x0][0x398] ;  /* 0x00007300ff0877ac */ /* 0x000ea20008000800 */
[----:B----4-:R-:W-:Y:S01]  /*9d150*/  ISETP.LT.AND P0, PT, R71, UR4, !P0 ;  /* 0x0000000447007c0c */ /* 0x010fe2000c701270 */
[----:B------:R-:W3:Y:S03]  /*9d160*/  LDCU UR6, c[0x0][0x398] ;  /* 0x00007300ff0677ac */ /* 0x000ee60008000800 */
[----:B------:R-:W-:Y:S01]  /*9d170*/  @P3 LOP3.LUT R56, R56, 0x40, RZ, 0xfc, !PT ;  /* 0x0000004038383812 */ /* 0x000fe200078efcff */
[----:B------:R-:W4:Y:S03]  /*9d180*/  LDCU UR4, c[0x0][0x398] ;  /* 0x00007300ff0477ac */ /* 0x000f260008000800 */
[----:B------:R-:W-:Y:S01]  /*9d190*/  LOP3.LUT R56, R56, 0xffffffef, RZ, 0xc0, !PT ;  /* 0xffffffef38387812 */ /* 0x000fe200078ec0ff */
[----:B------:R-:W-:Y:S01]  /*9d1a0*/  VIADD R82, R92, 0x1 ;  /* 0x000000015c527836 */ /* 0x000fe20000000000 */
[----:B------:R-:W-:-:S02]  /*9d1b0*/  LOP3.LUT R3, R3, 0x7fffffff, RZ, 0xc0, !PT ;  /* 0x7fffffff03037812 */ /* 0x000fc400078ec0ff */
[----:B------:R-:W-:Y:S02]  /*9d1c0*/  @P2 LOP3.LUT R56, R56, 0x10, RZ, 0xfc, !PT ;  /* 0x0000001038382812 */ /* 0x000fe400078efcff */
[----:B------:R-:W-:Y:S02]  /*9d1d0*/  @P0 LOP3.LUT R3, R3, 0x80000000, RZ, 0xfc, !PT ;  /* 0x8000000003030812 */ /* 0x000fe400078efcff */
[----:B------:R-:W-:Y:S02]  /*9d1e0*/  LOP3.LUT R56, R56, 0xfffffffd, RZ, 0xc0, !PT ;  /* 0xfffffffd38387812 */ /* 0x000fe400078ec0ff */
[----:B------:R-:W-:Y:S02]  /*9d1f0*/  ISETP.GE.AND P0, PT, R82, UR66, PT ;  /* 0x0000004252007c0c */ /* 0x000fe4000bf06270 */
[----:B------:R-:W-:Y:S02]  /*9d200*/  @P1 LOP3.LUT R56, R56, 0x2, RZ, 0xfc, !PT ;  /* 0x0000000238381812 */ /* 0x000fe400078efcff */
[----:B-1----:R-:W-:-:S02]  /*9d210*/  ISETP.LT.AND P3, PT, R91, UR10, !P0 ;  /* 0x0000000a5b007c0c */ /* 0x002fc4000c761270 */
[----:B--2---:R-:W-:Y:S02]  /*9d220*/  ISETP.LT.AND P2, PT, R69, UR8, !P0 ;  /* 0x0000000845007c0c */ /* 0x004fe4000c741270 */
[----:B---3--:R-:W-:Y:S01]  /*9d230*/  ISETP.LT.AND P1, PT, R70, UR6, !P0 ;  /* 0x0000000646007c0c */ /* 0x008fe2000c721270 */
[----:B-----5:R-:W-:Y:S01]  /*9d240*/  IMAD.MOV.U32 R86, RZ, RZ, R176 ;  /* 0x000000ffff567224 */ /* 0x020fe200078e00b0 */
[----:B----4-:R-:W-:Y:S01]  /*9d250*/  ISETP.LT.AND P0, PT, R71, UR4, !P0 ;  /* 0x0000000447007c0c */ /* 0x010fe2000c701270 */
[----:B------:R-:W1:Y:S01]  /*9d260*/  LDCU UR4, c[0x0][0x3b8] ;  /* 0x00007700ff0477ac */ /* 0x000e620008000800 */
[----:B------:R-:W-:Y:S01]  /*9d270*/  MOV R87, R178 ;  /* 0x000000b200577202 */ /* 0x000fe20000000f00 */
[----:B------:R-:W-:Y:S01]  /*9d280*/  BAR.SYNC.DEFER_BLOCKING 0x0 ;  /* 0x0000000000007b1d */ /* 0x000fe20000010000 */
[----:B------:R-:W-:-:S05]  /*9d290*/  LOP3.LUT R3, R3, 0xffdfffff, RZ, 0xc0, !PT ;  /* 0xffdfffff03037812 */ /* 0x000fca00078ec0ff */
[----:B------:R-:W2:Y:S01]  /*9d2a0*/  LDCU UR6, c[0x0][0x398] ;  /* 0x00007300ff0677ac */ /* 0x000ea20008000800 */
[----:B-1----:R-:W-:Y:S01]  /*9d2b0*/  VIADD R82, R90, UR4 ;  /* 0x000000045a527c36 */ /* 0x002fe20008000000 */
[----:B------:R-:W1:Y:S04]  /*9d2c0*/  LDCU UR4, c[0x0][0x3b8] ;  /* 0x00007700ff0477ac */ /* 0x000e680008000800 */
[----:B------:R1:W-:Y:S02]  /*9d2d0*/  STL [R1+0x1914], R82 ;  /* 0x0019145201007387 */ /* 0x0003e40000100800 */
[----:B-1----:R-:W-:Y:S01]  /*9d2e0*/  IADD3 R82, PT, PT, R82, UR4, RZ ;  /* 0x0000000452527c10 */ /* 0x002fe2000fffe0ff */
[----:B------:R-:W1:Y:S04]  /*9d2f0*/  LDCU UR4, c[0x0][0x3b8] ;  /* 0x00007700ff0477ac */ /* 0x000e680008000800 */
[----:B------:R1:W-:Y:S02]  /*9d300*/  STL [R1+0x1910], R82 ;  /* 0x0019105201007387 */ /* 0x0003e40000100800 */
[----:B-1----:R-:W-:Y:S01]  /*9d310*/  VIADD R82, R82, UR4 ;  /* 0x0000000452527c36 */ /* 0x002fe20008000000 */
[----:B------:R-:W1:Y:S04]  /*9d320*/  LDCU UR4, c[0x0][0x3b8] ;  /* 0x00007700ff0477ac */ /* 0x000e680008000800 */
[----:B------:R1:W-:Y:S02]  /*9d330*/  STL [R1+0x16f0], R82 ;  /* 0x0016f05201007387 */ /* 0x0003e40000100800 */
[----:B-1----:R-:W-:Y:S01]  /*9d340*/  VIADD R82, R82, UR4 ;  /* 0x0000000452527c36 */ /* 0x002fe20008000000 */
[----:B------:R-:W1:Y:S04]  /*9d350*/  LDCU UR4, c[0x0][0x3b8] ;  /* 0x00007700ff0477ac */ /* 0x000e680008000800 */
[----:B-1----:R-:W-:Y:S01]  /*9d360*/  IADD3 R252, PT, PT, R82, UR4, RZ ;  /* 0x0000000452fc7c10 */ /* 0x002fe2000fffe0ff */
[----:B------:R-:W1:Y:S01]  /*9d370*/  LDCU UR4, c[0x0][0x3b8] ;  /* 0x00007700ff0477ac */ /* 0x000e620008000800 */
[----:B------:R1:W-:Y:S03]  /*9d380*/  STL [R1+0x15e0], R82 ;  /* 0x0015e05201007387 */ /* 0x0003e60000100800 */
[----:B-1----:R-:W-:Y:S01]  /*9d390*/  VIADD R82, R252, UR4 ;  /* 0x00000004fc527c36 */ /* 0x002fe20008000000 */
[----:B------:R-:W1:Y:S04]  /*9d3a0*/  LDCU UR4, c[0x0][0x3b8] ;  /* 0x00007700ff0477ac */ /* 0x000e680008000800 */
[----:B------:R1:W-:Y:S02]  /*9d3b0*/  STL [R1+0xe20], R82 ;  /* 0x000e205201007387 */ /* 0x0003e40000100800 */
        /* <DEDUP_REMOVED lines=743> */
[----:B------:R1:W-:Y:S04]  /*a0230*/  STL [R1+0x183c], R82 ;  /* 0x00183c5201007387 */ /* 0x0003e80000100800 */
[----:B------:R-:W3:Y:S01]  /*a0240*/  LDL.LU R84, [R1+0xd50] ;  /* 0x000d500001547983 */ /* 0x000ee20000300800 */
[----:B-1----:R-:W-:Y:S01]  /*a0250*/  VIADD R82, R82, UR4 ;  /* 0x0000000452527c36 */ /* 0x002fe20008000000 */
[----:B------:R-:W-:Y:S01]  /*a0260*/  @P3 LOP3.LUT R3, R3, 0x200000, RZ, 0xfc, !PT ;  /* 0x0020000003033812 */ /* 0x000fe200078efcff */
[----:B------:R-:W1:Y:S03]  /*a0270*/  LDCU UR4, c[0x0][0x398] ;  /* 0x00007300ff0477ac */ /* 0x000e660008000800 */
[----:B------:R-:W-:Y:S04]  /*a0280*/  STL [R1+0x1918], R82 ;  /* 0x0019185201007387 */ /* 0x000fe80000100800 */
[----:B------:R-:W3:Y:S04]  /*a0290*/  LDL.LU R85, [R1+0xd58] ;  /* 0x000d580001557983 */ /* 0x000ee80000300800 */
[----:B---3--:R3:W-:Y:S01]  /*a02a0*/  STSM.16.M88.4 [R0], R84 ;  /* 0x0000005400007844 */ /* 0x0087e20000000200 */
[----:B------:R-:W-:-:S03]  /*a02b0*/  NOP ;  /* 0x0000000000007918 */ /* 0x000fc60000000000 */
[----:B------:R-:W4:Y:S04]  /*a02c0*/  LDS.128 R88, [R0] ;  /* 0x0000000000587984 */ /* 0x000f280000000c00 */
[----:B---3--:R-:W3:Y:S04]  /*a02d0*/  LDL.LU R84, [R1+0x130] ;  /* 0x0001300001547983 */ /* 0x008ee80000300800 */
[----:B------:R-:W3:Y:S04]  /*a02e0*/  LDL.LU R85, [R1+0x138] ;  /* 0x0001380001557983 */ /* 0x000ee80000300800 */
[----:B----4-:R4:W-:Y:S04]  /*a02f0*/  STL.64 [R1+0x450], R88 ;  /* 0x0004505801007387 */ /* 0x0109e80000100a00 */
[----:B------:R1:W-:Y:S04]  /*a0300*/  STL.64 [R1+0x458], R90 ;  /* 0x0004585a01007387 */ /* 0x0003e80000100a00 */
[----:B----4-:R-:W4:Y:S04]  /*a0310*/  LDL.LU R88, [R1+0xd0] ;  /* 0x0000d00001587983 */ /* 0x010f280000300800 */
[----:B------:R-:W4:Y:S01]  /*a0320*/  LDL.LU R89, [R1+0xd8] ;  /* 0x0000d80001597983 */ /* 0x000f220000300800 */
[----:B------:R-:W-:-:S02]  /*a0330*/  IMAD.MOV.U32 R86, RZ, RZ, R4 ;  /* 0x000000ffff567224 */ /* 0x000fc400078e0004 */
[----:B------:R-:W-:Y:S01]  /*a0340*/  IMAD.MOV.U32 R87, RZ, RZ, R6 ;  /* 0x000000ffff577224 */ /* 0x000fe200078e0006 */
[----:B------:R-:W-:Y:S01]  /*a0350*/  NOP ;  /* 0x0000000000007918 */ /* 0x000fe20000000000 */
[----:B-1----:R-:W-:Y:S01]  /*a0360*/  MOV R90, R152 ;  /* 0x00000098005a7202 */ /* 0x002fe20000000f00 */
[----:B------:R-:W-:Y:S02]  /*a0370*/  IMAD.MOV.U32 R91, RZ, RZ, R154 ;  /* 0x000000ffff5b7224 */ /* 0x000fe400078e009a */
[----:B---3--:R-:W-:Y:S01]  /*a0380*/  STSM.16.M88.4 [R0], R84 ;  /* 0x0000005400007844 */ /* 0x008fe20000000200 */
[----:B------:R-:W-:-:S03]  /*a0390*/  NOP ;  /* 0x0000000000007918 */ /* 0x000fc60000000000 */
[----:B------:R-:W1:Y:S01]  /*a03a0*/  LDS.128 R84, [R0] ;  /* 0x0000000000547984 */ /* 0x000e620000000c00 */
[----:B------:R-:W-:-:S03]  /*a03b0*/  NOP ;  /* 0x0000000000007918 */ /* 0x000fc60000000000 */
[----:B----4-:R-:W-:Y:S01]  /*a03c0*/  STSM.16.M88.4 [R0], R88 ;  /* 0x0000005800007844 */ /* 0x010fe20000000200 */
[----:B------:R-:W-:-:S03]  /*a03d0*/  NOP ;  /* 0x0000000000007918 */ /* 0x000fc60000000000 */
[----:B------:R-:W3:Y:S04]  /*a03e0*/  LDS.128 R88, [R0] ;  /* 0x0000000000587984 */ /* 0x000ee80000000c00 */
[----:B-1----:R1:W-:Y:S04]  /*a03f0*/  STL.64 [R1+0x430], R84 ;  /* 0x0004305401007387 */ /* 0x0023e80000100a00 */
[----:B------:R4:W-:Y:S01]  /*a0400*/  STL.64 [R1+0x438], R86 ;  /* 0x0004385601007387 */ /* 0x0009e20000100a00 */
[----:B-1----:R-:W-:Y:S01]  /*a0410*/  IMAD.MOV.U32 R84, RZ, RZ, R164 ;  /* 0x000000ffff547224 */ /* 0x002fe200078e00a4 */
[----:B------:R-:W-:Y:S01]  /*a0420*/  MOV R85, R166 ;  /* 0x000000a600557202 */ /* 0x000fe20000000f00 */
[----:B----4-:R-:W-:-:S02]  /*a0430*/  IMAD.MOV.U32 R86, RZ, RZ, R16 ;  /* 0x000000ffff567224 */ /* 0x010fc400078e0010 */
[----:B------:R-:W-:Y:S01]  /*a0440*/  IMAD.MOV.U32 R87, RZ, RZ, R18 ;  /* 0x000000ffff577224 */ /* 0x000fe200078e0012 */
[----:B------:R-:W-:-:S04]  /*a0450*/  NOP ;  /* 0x0000000000007918 */ /* 0x000fc80000000000 */
[----:B------:R1:W-:Y:S04]  /*a0460*/  STSM.16.M88.4 [R0], R84 ;  /* 0x0000005400007844 */ /* 0x0003e80000000200 */
[----:B---3--:R-:W-:Y:S04]  /*a0470*/  STL.64 [R1+0x420], R88 ;  /* 0x0004205801007387 */ /* 0x008fe80000100a00 */
[----:B------:R-:W-:Y:S01]  /*a0480*/  STL.64 [R1+0x428], R90 ;  /* 0x0004285a01007387 */ /* 0x000fe20000100a00 */
[----:B-1----:R-:W-:Y:S01]  /*a0490*/  MOV R86, R177 ;  /* 0x000000b100567202 */ /* 0x002fe20000000f00 */
[----:B------:R-:W-:Y:S01]  /*a04a0*/  IMAD.MOV.U32 R87, RZ, RZ, R179 ;  /* 0x000000ffff577224 */ /* 0x000fe200078e00b3 */
[----:B------:R-:W-:Y:S01]  /*a04b0*/  NOP ;  /* 0x0000000000007918 */ /* 0x000fe20000000000 */
[----:B------:R-:W3:Y:S04]  /*a04c0*/  LDL.LU R84, [R1+0xd54] ;  /* 0x000d540001547983 */ /* 0x000ee80000300800 */
[----:B------:R-:W3:Y:S04]  /*a04d0*/  LDL.LU R85, [R1+0xd5c] ;  /* 0x000d5c0001557983 */ /* 0x000ee80000300800 */
[----:B------:R-:W1:Y:S01]  /*a04e0*/  LDS.128 R88, [R0] ;  /* 0x0000000000587984 */ /* 0x000e620000000c00 */
[----:B------:R-:W-:-:S03]  /*a04f0*/  NOP ;  /* 0x0000000000007918 */ /* 0x000fc60000000000 */
[----:B-1----:R1:W-:Y:S04]  /*a0500*/  STL.64 [R1+0x410], R88 ;  /* 0x0004105801007387 */ /* 0x0023e80000100a00 */
[----:B------:R-:W-:Y:S04]  /*a0510*/  STL.64 [R1+0x418], R90 ;  /* 0x0004185a01007387 */ /* 0x000fe80000100a00 */
[----:B-1----:R-:W4:Y:S04]  /*a0520*/  LDL.LU R88, [R1+0x134] ;  /* 0x0001340001587983 */ /* 0x002f280000300800 */
[----:B------:R-:W4:Y:S04]  /*a0530*/  LDL.LU R89, [R1+0x13c] ;  /* 0x00013c0001597983 */ /* 0x000f280000300800 */
[----:B---3--:R-:W-:Y:S01]  /*a0540*/  STSM.16.M88.4 [R0], R84 ;  /* 0x0000005400007844 */ /* 0x008fe20000000200 */
[----:B------:R-:W-:-:S03]  /*a0550*/  NOP ;  /* 0x0000000000007918 */ /* 0x000fc60000000000 */
[----:B------:R-:W1:Y:S04]  /*a0560*/  LDS.128 R84, [R0] ;  /* 0x0000000000547984 */ /* 0x000e680000000c00 */
[----:B-1----:R1:W-:Y:S04]  /*a0570*/  STL.64 [R1+0x400], R84 ;  /* 0x0004005401007387 */ /* 0x0023e80000100a00 */
[----:B------:R3:W-:Y:S04]  /*a0580*/  STL.64 [R1+0x408], R86 ;  /* 0x0004085601007387 */ /* 0x0007e80000100a00 */
[----:B-1----:R-:W2:Y:S04]  /*a0590*/  LDL.LU R84, [R1+0xd4] ;  /* 0x0000d40001547983 */ /* 0x002ea80000300800 */
[----:B------:R-:W2:Y:S01]  /*a05a0*/  LDL.LU R85, [R1+0xdc] ;  /* 0x0000dc0001557983 */ /* 0x000ea20000300800 */
[----:B------:R-:W-:Y:S01]  /*a05b0*/  IMAD.MOV.U32 R90, RZ, RZ, R5 ;  /* 0x000000ffff5a7224 */ /* 0x000fe200078e0005 */
[----:B------:R-:W-:Y:S01]  /*a05c0*/  MOV R91, R7 ;  /* 0x00000007005b7202 */ /* 0x000fe20000000f00 */
[----:B------:R-:W-:Y:S01]  /*a05d0*/  NOP ;  /* 0x0000000000007918 */ /* 0x000fe20000000000 */
[----:B---3--:R-:W-:-:S03]  /*a05e0*/  IMAD.MOV.U32 R86, RZ, RZ, R153 ;  /* 0x000000ffff567224 */ /* 0x008fc600078e0099 */
[----:B----4-:R-:W-:Y:S01]  /*a05f0*/  STSM.16.M88.4 [R0], R88 ;  /* 0x0000005800007844 */ /* 0x010fe20000000200 */
[----:B------:R-:W-:Y:S01]  /*a0600*/  IMAD.MOV.U32 R87, RZ, RZ, R155 ;  /* 0x000000ffff577224 */ /* 0x000fe200078e009b */
[----:B------:R-:W-:Y:S02]  /*a0610*/  NOP ;  /* 0x0000000000007918 */ /* 0x000fe40000000000 */
[----:B------:R-:W1:Y:S01]  /*a0620*/  LDS.128 R88, [R0] ;  /* 0x0000000000587984 */ /* 0x000e620000000c00 */
[----:B------:R-:W-:-:S03]  /*a0630*/  NOP ;  /* 0x0000000000007918 */ /* 0x000fc60000000000 */
[----:B-1----:R-:W-:Y:S04]  /*a0640*/  STL.64 [R1+0x280], R88 ;  /* 0x0002805801007387 */ /* 0x002fe80000100a00 */
[----:B------:R-:W-:Y:S04]  /*a0650*/  STL.64 [R1+0x288], R90 ;  /* 0x0002885a01007387 */ /* 0x000fe80000100a00 */
[----:B--2---:R1:W-:Y:S02]  /*a0660*/  STSM.16.M88.4 [R0], R84 ;  /* 0x0000005400007844 */ /* 0x0043e40000000200 */
[----:B-1----:R-:W-:Y:S01]  /*a0670*/  IMAD.MOV.U32 R86, RZ, RZ, R17 ;  /* 0x000000ffff567224 */ /* 0x002fe200078e0011 */
[----:B------:R-:W-:Y:S01]  /*a0680*/  MOV R87, R19 ;  /* 0x0000001300577202 */ /* 0x000fe20000000f00 */
[----:B------:R-:W-:Y:S01]  /*a0690*/  NOP ;  /* 0x0000000000007918 */ /* 0x000fe20000000000 */
[----:B------:R-:W1:Y:S04]  /*a06a0*/  LDS.128 R16, [R0] ;  /* 0x0000000000107984 */ /* 0x000e680000000c00 */
[----:B-1----:R1:W-:Y:S04]  /*a06b0*/  STL.64 [R1+0x130], R16 ;  /* 0x0001301001007387 */ /* 0x0023e80000100a00 */
[----:B------:R2:W-:Y:S04]  /*a06c0*/  STL.64 [R1+0x138], R18 ;  /* 0x0001381201007387 */ /* 0x0005e80000100a00 */
[----:B-1----:R-:W3:Y:S04]  /*a06d0*/  LDL.LU R16, [R1+0xdf0] ;  /* 0x000df00001107983 */ /* 0x002ee80000300800 */
[----:B------:R-:W3:Y:S01]  /*a06e0*/  LDL.LU R17, [R1+0xdf8] ;  /* 0x000df80001117983 */ /* 0x000ee20000300800 */
[----:B------:R-:W-:Y:S01]  /*a06f0*/  MOV R84, R165 ;  /* 0x000000a500547202 */ /* 0x000fe20000000f00 */
[----:B------:R-:W-:Y:S01]  /*a0700*/  IMAD.MOV.U32 R85, RZ, RZ, R167 ;  /* 0x000000ffff557224 */ /* 0x000fe200078e00a7 */
[----:B------:R-:W-:-:S04]  /*a0710*/  NOP ;  /* 0x0000000000007918 */ /* 0x000fc80000000000 */
[----:B------:R-:W-:Y:S01]  /*a0720*/  STSM.16.M88.4 [R0], R84 ;  /* 0x0000005400007844 */ /* 0x000fe20000000200 */
[----:B------:R-:W-:-:S03]  /*a0730*/  NOP ;  /* 0x0000000000007918 */ /* 0x000fc60000000000 */
[----:B------:R-:W1:Y:S01]  /*a0740*/  LDS.128 R84, [R0] ;  /* 0x0000000000547984 */ /* 0x000e620000000c00 */
[----:B--2---:R-:W-:Y:S02]  /*a0750*/  IMAD.MOV.U32 R18, RZ, RZ, R180 ;  /* 0x000000ffff127224 */ /* 0x004fe400078e00b4 */
[----:B------:R-:W-:Y:S01]  /*a0760*/  IMAD.MOV.U32 R19, RZ, RZ, R182 ;  /* 0x000000ffff137224 */ /* 0x000fe200078e00b6 */
[----:B------:R-:W-:Y:S01]  /*a0770*/  NOP ;  /* 0x0000000000007918 */ /* 0x000fe20000000000 */
[----:B-1----:R1:W-:Y:S04]  /*a0780*/  STL.64 [R1+0xd0], R84 ;  /* 0x0000d05401007387 */ /* 0x0023e80000100a00 */
[----:B------:R-:W-:Y:S04]  /*a0790*/  STL.64 [R1+0xd8], R86 ;  /* 0x0000d85601007387 */ /* 0x000fe80000100a00 */
[----:B-1----:R-:W2:Y:S04]  /*a07a0*/  LDL.LU R84, [R1+0x120] ;  /* 0x0001200001547983 */ /* 0x002ea80000300800 */
[----:B------:R-:W2:Y:S04]  /*a07b0*/  LDL.LU R85, [R1+0x128] ;  /* 0x0001280001557983 */ /* 0x000ea80000300800 */
[----:B---3--:R-:W-:Y:S01]  /*a07c0*/  STSM.16.M88.4 [R0], R16 ;  /* 0x0000001000007844 */ /* 0x008fe20000000200 */
[----:B------:R-:W-:-:S03]  /*a07d0*/  NOP ;  /* 0x0000000000007918 */ /* 0x000fc60000000000 */
[----:B------:R-:W1:Y:S04]  /*a07e0*/  LDS.128 R16, [R0] ;  /* 0x0000000000107984 */ /* 0x000e680000000c00 */
[----:B-1----:R1:W-:Y:S04]  /*a07f0*/  STL.64 [R1+0x4b0], R16 ;  /* 0x0004b01001007387 */ /* 0x0023e80000100a00 */
[----:B------:R3:W-:Y:S04]  /*a0800*/  STL.64 [R1+0x4b8], R18 ;  /* 0x0004b81201007387 */ /* 0x0007e80000100a00 */
[----:B-1----:R-:W4:Y:S04]  /*a0810*/  LDL.LU R16, [R1+0xc0] ;  /* 0x0000c00001107983 */ /* 0x002f280000300800 */
[----:B------:R-:W4:Y:S01]  /*a0820*/  LDL.LU R17, [R1+0xc8] ;  /* 0x0000c80001117983 */ /* 0x000f220000300800 */
[----:B------:R-:W-:Y:S01]  /*a0830*/  MOV R86, R8 ;  /* 0x0000000800567202 */ /* 0x000fe20000000f00 */
[----:B------:R-:W-:Y:S01]  /*a0840*/  IMAD.MOV.U32 R87, RZ, RZ, R10 ;  /* 0x000000ffff577224 */ /* 0x000fe200078e000a */
[----:B------:R-:W-:-:S04]  /*a0850*/  NOP ;  /* 0x0000000000007918 */ /* 0x000fc80000000000 */
[----:B--2---:R-:W-:Y:S01]  /*a0860*/  STSM.16.M88.4 [R0], R84 ;  /* 0x0000005400007844 */ /* 0x004fe20000000200 */
[----:B------:R-:W-:-:S03]  /*a0870*/  NOP ;  /* 0x0000000000007918 */ /* 0x000fc60000000000 */
[----:B------:R-:W1:Y:S01]  /*a0880*/  LDS.128 R84, [R0] ;  /* 0x0000000000547984 */ /* 0x000e620000000c00 */
[----:B---3--:R-:W-:Y:S01]  /*a0890*/  IMAD.MOV.U32 R18, RZ, RZ, R156 ;  /* 0x000000ffff127224 */ /* 0x008fe200078e009c */
[----:B------:R-:W-:Y:S01]  /*a08a0*/  MOV R19, R158 ;  /* 0x0000009e00137202 */ /* 0x000fe20000000f00 */
[----:B------:R-:W-:Y:S01]  /*a08b0*/  NOP ;  /* 0x0000000000007918 */ /* 0x000fe20000000000 */
[----:B-1----:R-:W-:Y:S04]  /*a08c0*/  STL.64 [R1+0x4a0], R84 ;  /* 0x0004a05401007387 */ /* 0x002fe80000100a00 */
[----:B------:R-:W-:Y:S04]  /*a08d0*/  STL.64 [R1+0x4a8], R86 ;  /* 0x0004a85601007387 */ /* 0x000fe80000100a00 */
[----:B----4-:R1:W-:Y:S01]  /*a08e0*/  STSM.16.M88.4 [R0], R16 ;  /* 0x0000001000007844 */ /* 0x0103e20000000200 */
[----:B------:R-:W-:-:S03]  /*a08f0*/  NOP ;  /* 0x0000000000007918 */ /* 0x000fc60000000000 */
[----:B------:R-:W2:Y:S01]  /*a0900*/  LDS.128 R84, [R0] ;  /* 0x0000000000547984 */ /* 0x000ea20000000c00 */
[----:B-1----:R-:W-:Y:S01]  /*a0910*/  IMAD.MOV.U32 R16, RZ, RZ, R184 ;  /* 0x000000ffff107224 */ /* 0x002fe200078e00b8 */
[----:B------:R-:W-:Y:S01]  /*a0920*/  MOV R18, R20 ;  /* 0x0000001400127202 */ /* 0x000fe20000000f00 */
[----:B------:R-:W-:Y:S02]  /*a0930*/  IMAD.MOV.U32 R17, RZ, RZ, R186 ;  /* 0x000000ffff117224 */ /* 0x000fe400078e00ba */
[----:B------:R-:W-:Y:S01]  /*a0940*/  IMAD.MOV.U32 R19, RZ, RZ, R22 ;  /* 0x000000ffff137224 */ /* 0x000fe200078e0016 */
[----:B------:R-:W-:-:S04]  /*a0950*/  NOP ;  /* 0x0000000000007918 */ /* 0x000fc80000000000 */
[----:B------:R-:W-:Y:S01]  /*a0960*/  STSM.16.M88.4 [R0], R16 ;  /* 0x0000001000007844 */ /* 0x000fe20000000200 */
[----:B------:R-:W-:-:S03]  /*a0970*/  NOP ;  /* 0x0000000000007918 */ /* 0x000fc60000000000 */
[----:B------:R-:W1:Y:S04]  /*a0980*/  LDS.128 R16, [R0] ;  /* 0x0000000000107984 */ /* 0x000e680000000c00 */
[----:B--2---:R2:W-:Y:S04]  /*a0990*/  STL.64 [R1+0x480], R84 ;  /* 0x0004805401007387 */ /* 0x0045e80000100a00 */
[----:B------:R-:W-:Y:S04]  /*a09a0*/  STL.64 [R1+0x488], R86 ;  /* 0x0004885601007387 */ /* 0x000fe80000100a00 */
[----:B--2---:R-:W2:Y:S04]  /*a09b0*/  LDL.LU R84, [R1+0xdf4] ;  /* 0x000df40001547983 */ /* 0x004ea80000300800 */
[----:B------:R-:W2:Y:S04]  /*a09c0*/  LDL.LU R85, [R1+0xdfc] ;  /* 0x000dfc0001557983 */ /* 0x000ea80000300800 */
[----:B-1----:R1:W-:Y:S04]  /*a09d0*/  STL.64 [R1+0x470], R16 ;  /* 0x0004701001007387 */ /* 0x0023e80000100a00 */
[----:B------:R3:W-:Y:S04]  /*a09e0*/  STL.64 [R1+0x478], R18 ;  /* 0x0004781201007387 */ /* 0x0007e80000100a00 */
[----:B-1----:R-:W4:Y:S04]  /*a09f0*/  LDL.LU R16, [R1+0x124] ;  /* 0x0001240001107983 */ /* 0x002f280000300800 */
[----:B------:R-:W4:Y:S01]  /*a0a00*/  LDL.LU R17, [R1+0x12c] ;  /* 0x00012c0001117983 */ /* 0x000f220000300800 */
[----:B------:R-:W-:Y:S01]  /*a0a10*/  IMAD.MOV.U32 R86, RZ, RZ, R181 ;  /* 0x000000ffff567224 */ /* 0x000fe200078e00b5 */
[----:B------:R-:W-:Y:S01]  /*a0a20*/  MOV R87, R183 ;  /* 0x000000b700577202 */ /* 0x000fe20000000f00 */
[----:B------:R-:W-:Y:S01]  /*a0a30*/  NOP ;  /* 0x0000000000007918 */ /* 0x000fe20000000000 */
[----:B---3--:R-:W-:-:S02]  /*a0a40*/  IMAD.MOV.U32 R18, RZ, RZ, R9 ;  /* 0x000000ffff127224 */ /* 0x008fc400078e0009 */
[----:B------:R-:W-:Y:S01]  /*a0a50*/  IMAD.MOV.U32 R19, RZ, RZ, R11 ;  /* 0x000000ffff137224 */ /* 0x000fe200078e000b */
[----:B--2---:R-:W-:Y:S01]  /*a0a60*/  STSM.16.M88.4 [R0], R84 ;  /* 0x0000005400007844 */ /* 0x004fe20000000200 */
[----:B------:R-:W-:-:S03]  /*a0a70*/  NOP ;  /* 0x0000000000007918 */ /* 0x000fc60000000000 */
[----:B------:R-:W1:Y:S01]  /*a0a80*/  LDS.128 R8, [R0] ;  /* 0x0000000000087984 */ /* 0x000e620000000c00 */
[----:B------:R-:W-:-:S03]  /*a0a90*/  NOP ;  /* 0x0000000000007918 */ /* 0x000fc60000000000 */
[----:B----4-:R2:W-:Y:S04]  /*a0aa0*/  STSM.16.M88.4 [R0], R16 ;  /* 0x0000001000007844 */ /* 0x0105e80000000200 */
[----:B-1----:R-:W-:Y:S04]  /*a0ab0*/  STL.64 [R1+0x460], R8 ;  /* 0x0004600801007387 */ /* 0x002fe80000100a00 */
[----:B------:R-:W-:Y:S01]  /*a0ac0*/  STL.64 [R1+0x468], R10 ;  /* 0x0004680a01007387 */ /* 0x000fe20000100a00 */
[----:B--2---:R-:W-:Y:S01]  /*a0ad0*/  MOV R18, R157 ;  /* 0x0000009d00127202 */ /* 0x004fe20000000f00 */
[----:B------:R-:W-:Y:S01]  /*a0ae0*/  IMAD.MOV.U32 R19, RZ, RZ, R159 ;  /* 0x000000ffff137224 */ /* 0x000fe200078e009f */
[----:B------:R-:W-:Y:S01]  /*a0af0*/  NOP ;  /* 0x0000000000007918 */ /* 0x000fe20000000000 */
[----:B------:R-:W2:Y:S04]  /*a0b00*/  LDL.LU R16, [R1+0xc4] ;  /* 0x0000c40001107983 */ /* 0x000ea80000300800 */
[----:B------:R-:W2:Y:S04]  /*a0b10*/  LDL.LU R17, [R1+0xcc] ;  /* 0x0000cc0001117983 */ /* 0x000ea80000300800 */
[----:B------:R-:W1:Y:S01]  /*a0b20*/  LDS.128 R8, [R0] ;  /* 0x0000000000087984 */ /* 0x000e620000000c00 */
[----:B------:R-:W-:-:S03]  /*a0b30*/  NOP ;  /* 0x0000000000007918 */ /* 0x000fc60000000000 */
[----:B-1----:R1:W-:Y:S04]  /*a0b40*/  STL.64 [R1+0x120], R8 ;  /* 0x0001200801007387 */ /* 0x0023e80000100a00 */
[----:B------:R3:W-:Y:S01]  /*a0b50*/  STL.64 [R1+0x128], R10 ;  /* 0x0001280a01007387 */ /* 0x0007e20000100a00 */
[----:B-1----:R-:W-:Y:S01]  /*a0b60*/  IMAD.MOV.U32 R8, RZ, RZ, R185 ;  /* 0x000000ffff087224 */ /* 0x002fe200078e00b9 */
[----:B------:R-:W-:Y:S01]  /*a0b70*/  MOV R9, R187 ;  /* 0x000000bb00097202 */ /* 0x000fe20000000f00 */
[----:B---3--:R-:W-:Y:S02]  /*a0b80*/  IMAD.MOV.U32 R10, RZ, RZ, R21 ;  /* 0x000000ffff0a7224 */ /* 0x008fe400078e0015 */
[----:B------:R-:W-:Y:S01]  /*a0b90*/  IMAD.MOV.U32 R11, RZ, RZ, R23 ;  /* 0x000000ffff0b7224 */ /* 0x000fe200078e0017 */
[----:B--2---:R-:W-:Y:S01]  /*a0ba0*/  STSM.16.M88.4 [R0], R16 ;  /* 0x0000001000007844 */ /* 0x004fe20000000200 */
[----:B------:R-:W-:-:S03]  /*a0bb0*/  NOP ;  /* 0x0000000000007918 */ /* 0x000fc60000000000 */
[----:B------:R-:W1:Y:S01]  /*a0bc0*/  LDS.128 R16, [R0] ;  /* 0x0000000000107984 */ /* 0x000e620000000c00 */
[----:B------:R-:W-:-:S03]  /*a0bd0*/  NOP ;  /* 0x0000000000007918 */ /* 0x000fc60000000000 */
[----:B------:R2:W-:Y:S01]  /*a0be0*/  STSM.16.M88.4 [R0], R8 ;  /* 0x0000000800007844 */ /* 0x0005e20000000200 */
[----:B------:R-:W-:-:S03]  /*a0bf0*/  NOP ;  /* 0x0000000000007918 */ /* 0x000fc60000000000 */
[----:B------:R-:W-:Y:S04]  /*a0c00*/  LDS.128 R20, [R0] ;  /* 0x0000000000147984 */ /* 0x000fe80000000c00 */
[----:B-1----:R1:W-:Y:S04]  /*a0c10*/  STL.64 [R1+0xc0], R16 ;  /* 0x0000c01001007387 */ /* 0x0023e80000100a00 */
[----:B------:R-:W-:Y:S04]  /*a0c20*/  STL.64 [R1+0xc8], R18 ;  /* 0x0000c81201007387 */ /* 0x000fe80000100a00 */
[----:B--2---:R-:W2:Y:S04]  /*a0c30*/  LDL.LU R8, [R1+0x720] ;  /* 0x0007200001087983 */ /* 0x004ea80000300800 */
[----:B------:R-:W2:Y:S01]  /*a0c40*/  LDL.LU R9, [R1+0x728] ;  /* 0x0007280001097983 */ /* 0x000ea20000300800 */
[----:B------:R-:W-:Y:S01]  /*a0c50*/  MOV R10, R216 ;  /* 0x000000d8000a7202 */ /* 0x000fe20000000f00 */
[----:B------:R-:W-:Y:S01]  /*a0c60*/  IMAD.MOV.U32 R11, RZ, RZ, R218 ;  /* 0x000000ffff0b7224 */ /* 0x000fe200078e00da */
[----:B------:R-:W-:Y:S01]  /*a0c70*/  NOP ;  /* 0x0000000000007918 */ /* 0x000fe20000000000 */
[----:B-1----:R-:W3:Y:S04]  /*a0c80*/  LDL.LU R16, [R1+0x140] ;  /* 0x0001400001107983 */ /* 0x002ee80000300800 */
[----:B------:R-:W3:Y:S04]  /*a0c90*/  LDL.LU R17, [R1+0x148] ;  /* 0x0001480001117983 */ /* 0x000ee80000300800 */
[----:B--2---:R-:W-:Y:S01]  /*a0ca0*/  STSM.16.M88.4 [R0], R8 ;  /* 0x0000000800007844 */ /* 0x004fe20000000200 */
[----:B------:R-:W-:-:S03]  /*a0cb0*/  NOP ;  /* 0x0000000000007918 */ /* 0x000fc60000000000 */
[----:B------:R-:W1:Y:S04]  /*a0cc0*/  LDS.128 R8, [R0] ;  /* 0x0000000000087984 */ /* 0x000e680000000c00 */
[----:B-1----:R1:W-:Y:S04]  /*a0cd0*/  STL.64 [R1+0x520], R8 ;  /* 0x0005200801007387 */ /* 0x0023e80000100a00 */
[----:B------:R2:W-:Y:S04]  /*a0ce0*/  STL.64 [R1+0x528], R10 ;  /* 0x0005280a01007387 */ /* 0x0005e80000100a00 */
[----:B-1----:R-:W4:Y:S04]  /*a0cf0*/  LDL.LU R8, [R1+0x110] ;  /* 0x0001100001087983 */ /* 0x002f280000300800 */
[----:B------:R-:W4:Y:S01]  /*a0d00*/  LDL.LU R9, [R1+0x118] ;  /* 0x0001180001097983 */ /* 0x000f220000300800 */
[----:B------:R-:W-:Y:S01]  /*a0d10*/  IMAD.MOV.U32 R18, RZ, RZ, R200 ;  /* 0x000000ffff127224 */ /* 0x000fe200078e00c8 */
[----:B------:R-:W-:Y:S01]  /*a0d20*/  MOV R19, R202 ;  /* 0x000000ca00137202 */ /* 0x000fe20000000f00 */
[----:B------:R-:W-:-:S04]  /*a0d30*/  NOP ;  /* 0x0000000000007918 */ /* 0x000fc80000000000 */
[----:B---3--:R-:W-:Y:S01]  /*a0d40*/  STSM.16.M88.4 [R0], R16 ;  /* 0x0000001000007844 */ /* 0x008fe20000000200 */
[----:B------:R-:W-:-:S03]  /*a0d50*/  NOP ;  /* 0x0000000000007918 */ /* 0x000fc60000000000 */
[----:B------:R-:W1:Y:S01]  /*a0d60*/  LDS.128 R16, [R0] ;  /* 0x0000000000107984 */ /* 0x000e620000000c00 */
[----:B--2---:R-:W-:Y:S02]  /*a0d70*/  IMAD.MOV.U32 R10, RZ, RZ, R172 ;  /* 0x000000ffff0a7224 */ /* 0x004fe400078e00ac */
[----:B------:R-:W-:Y:S01]  /*a0d80*/  IMAD.MOV.U32 R11, RZ, RZ, R174 ;  /* 0x000000ffff0b7224 */ /* 0x000fe200078e00ae */
[----:B------:R-:W-:Y:S01]  /*a0d90*/  NOP ;  /* 0x0000000000007918 */ /* 0x000fe20000000000 */
[----:B-1----:R-:W-:Y:S04]  /*a0da0*/  STL.64 [R1+0x510], R16 ;  /* 0x0005101001007387 */ /* 0x002fe80000100a00 */
[----:B------:R-:W-:Y:S04]  /*a0db0*/  STL.64 [R1+0x518], R18 ;  /* 0x0005181201007387 */ /* 0x000fe80000100a00 */
[----:B----4-:R1:W-:Y:S01]  /*a0dc0*/  STSM.16.M88.4 [R0], R8 ;  /* 0x0000000800007844 */ /* 0x0103e20000000200 */
[----:B------:R-:W-:-:S03]  /*a0dd0*/  NOP ;  /* 0x0000000000007918 */ /* 0x000fc60000000000 */
[----:B------:R-:W2:Y:S01]  /*a0de0*/  LDS.128 R16, [R0] ;  /* 0x0000000000107984 */ /* 0x000ea20000000c00 */
[----:B-1----:R-:W-:Y:S01]  /*a0df0*/  MOV R8, R228 ;  /* 0x000000e400087202 */ /* 0x002fe20000000f00 */
[----:B------:R-:W-:Y:S01]  /*a0e00*/  IMAD.MOV.U32 R9, RZ, RZ, R230 ;  /* 0x000000ffff097224 */ /* 0x000fe200078e00e6 */
[----:B------:R-:W-:Y:S01]  /*a0e10*/  MOV R11, R26 ;  /* 0x0000001a000b7202 */ /* 0x000fe20000000f00 */
        /* <DEDUP_REMOVED lines=13> */
[----:B------:R-:W-:-:S02]  /*a0ef0*/  IMAD.MOV.U32 R18, RZ, RZ, R217 ;  /* 0x000000ffff127224 */ /* 0x000fc400078e00d9 */
[----:B------:R-:W-:Y:S01]  /*a0f00*/  IMAD.MOV.U32 R19, RZ, RZ, R219 ;  /* 0x000000ffff137224 */ /* 0x000fe200078e00db */
[----:B------:R-:W-:Y:S01]  /*a0f10*/  NOP ;  /* 0x0000000000007918 */ /* 0x000fe20000000000 */
[----:B---3--:R-:W-:Y:S01]  /*a0f20*/  MOV R10, R201 ;  /* 0x000000c9000a7202 */ /* 0x008fe20000000f00 */
[----:B------:R-:W-:Y:S02]  /*a0f30*/  IMAD.MOV.U32 R11, RZ, RZ, R203 ;  /* 0x000000ffff0b7224 */ /* 0x000fe400078e00cb */
[----:B--2---:R-:W-:Y:S01]  /*a0f40*/  STSM.16.M88.4 [R0], R16 ;  /* 0x0000001000007844 */ /* 0x004fe20000000200 */
[----:B------:R-:W-:-:S03]  /*a0f50*/  NOP ;  /* 0x0000000000007918 */ /* 0x000fc60000000000 */
[----:B------:R-:W1:Y:S01]  /*a0f60*/  LDS.128 R16, [R0] ;  /* 0x0000000000107984 */ /* 0x000e620000000c00 */
[----:B------:R-:W-:-:S03]  /*a0f70*/  NOP ;  /* 0x0000000000007918 */ /* 0x000fc60000000000 */
[----:B----4-:R2:W-:Y:S04]  /*a0f80*/  STSM.16.M88.4 [R0], R8 ;  /* 0x0000000800007844 */ /* 0x0105e80000000200 */
[----:B-1----:R-:W-:Y:S04]  /*a0f90*/  STL.64 [R1+0x4e0], R16 ;  /* 0x0004e01001007387 */ /* 0x002fe80000100a00 */
[----:B------:R-:W-:Y:S01]  /*a0fa0*/  STL.64 [R1+0x4e8], R18 ;  /* 0x0004e81201007387 */ /* 0x000fe20000100a00 */
[----:B--2---:R-:W-:Y:S01]  /*a0fb0*/  IMAD.MOV.U32 R10, RZ, RZ, R173 ;  /* 0x000000ffff0a7224 */ /* 0x004fe200078e00ad */
[----:B------:R-:W-:Y:S01]  /*a0fc0*/  MOV R11, R175 ;  /* 0x000000af000b7202 */ /* 0x000fe20000000f00 */
[----:B------:R-:W-:Y:S01]  /*a0fd0*/  NOP ;  /* 0x0000000000007918 */ /* 0x000fe20000000000 */
[----:B------:R-:W2:Y:S04]  /*a0fe0*/  LDL.LU R8, [R1+0x114] ;  /* 0x0001140001087983 */ /* 0x000ea80000300800 */
[----:B------:R-:W2:Y:S04]  /*a0ff0*/  LDL.LU R9, [R1+0x11c] ;  /* 0x00011c0001097983 */ /* 0x000ea80000300800 */
[----:B------:R-:W1:Y:S01]  /*a1000*/  LDS.128 R16, [R0] ;  /* 0x0000000000107984 */ /* 0x000e620000000c00 */
[----:B------:R-:W-:-:S03]  /*a1010*/  NOP ;  /* 0x0000000000007918 */ /* 0x000fc60000000000 */
[----:B-1----:R-:W-:Y:S04]  /*a1020*/  STL.64 [R1+0x4c0], R16 ;  /* 0x0004c01001007387 */ /* 0x002fe80000100a00 */
[----:B------:R-:W-:Y:S04]  /*a1030*/  STL.64 [R1+0x4c8], R18 ;  /* 0x0004c81201007387 */ /* 0x000fe80000100a00 */
[----:B--2---:R-:W-:Y:S01]  /*a1040*/  STSM.16.M88.4 [R0], R8 ;  /* 0x0000000800007844 */ /* 0x004fe20000000200 */
[----:B------:R-:W-:-:S03]  /*a1050*/  NOP ;  /* 0x0000000000007918 */ /* 0x000fc60000000000 */
[----:B------:R-:W1:Y:S04]  /*a1060*/  LDS.128 R8, [R0] ;  /* 0x0000000000087984 */ /* 0x000e680000000c00 */
[----:B-1----:R1:W-:Y:S04]  /*a1070*/  STL.64 [R1+0x140], R8 ;  /* 0x0001400801007387 */ /* 0x0023e80000100a00 */
[----:B------:R2:W-:Y:S04]  /*a1080*/  STL.64 [R1+0x148], R10 ;  /* 0x0001480a01007387 */ /* 0x0005e80000100a00 */
[----:B-1----:R-:W3:Y:S04]  /*a1090*/  LDL.LU R8, [R1+0x6a0] ;  /* 0x0006a00001087983 */ /* 0x002ee80000300800 */
[----:B------:R-:W3:Y:S01]  /*a10a0*/  LDL.LU R9, [R1+0x6a8] ;  /* 0x0006a80001097983 */ /* 0x000ee20000300800 */
[----:B------:R-:W-:Y:S01]  /*a10b0*/  IMAD.MOV.U32 R16, RZ, RZ, R229 ;  /* 0x000000ffff107224 */ /* 0x000fe200078e00e5 */
[----:B------:R-:W-:Y:S01]  /*a10c0*/  MOV R18, R25 ;  /* 0x0000001900127202 */ /* 0x000fe20000000f00 */
[----:B------:R-:W-:-:S02]  /*a10d0*/  IMAD.MOV.U32 R17, RZ, RZ, R231 ;  /* 0x000000ffff117224 */ /* 0x000fc400078e00e7 */
[----:B------:R-:W-:Y:S01]  /*a10e0*/  IMAD.MOV.U32 R19, RZ, RZ, R27 ;  /* 0x000000ffff137224 */ /* 0x000fe200078e001b */
[----:B------:R-:W-:-:S04]  /*a10f0*/  NOP ;  /* 0x0000000000007918 */ /* 0x000fc80000000000 */
[----:B------:R-:W-:Y:S01]  /*a1100*/  STSM.16.M88.4 [R0], R16 ;  /* 0x0000001000007844 */ /* 0x000fe20000000200 */
[----:B------:R-:W-:-:S03]  /*a1110*/  NOP ;  /* 0x0000000000007918 */ /* 0x000fc60000000000 */
[----:B------:R-:W1:Y:S01]  /*a1120*/  LDS.128 R16, [R0] ;  /* 0x0000000000107984 */ /* 0x000e620000000c00 */
[----:B--2---:R-:W-:Y:S01]  /*a1130*/  IMAD.MOV.U32 R10, RZ, RZ, R212 ;  /* 0x000000ffff0a7224 */ /* 0x004fe200078e00d4 */
[----:B------:R-:W-:Y:S01]  /*a1140*/  MOV R11, R214 ;  /* 0x000000d6000b7202 */ /* 0x000fe20000000f00 */
[----:B------:R-:W-:Y:S01]  /*a1150*/  NOP ;  /* 0x0000000000007918 */ /* 0x000fe20000000000 */
[----:B-1----:R-:W-:Y:S04]  /*a1160*/  STL.64 [R1+0x110], R16 ;  /* 0x0001101001007387 */ /* 0x002fe80000100a00 */
[----:B------:R-:W-:Y:S04]  /*a1170*/  STL.64 [R1+0x118], R18 ;  /* 0x0001181201007387 */ /* 0x000fe80000100a00 */
[----:B---3--:R1:W-:Y:S01]  /*a1180*/  STSM.16.M88.4 [R0], R8 ;  /* 0x0000000800007844 */ /* 0x0083e20000000200 */
[----:B------:R-:W-:-:S03]  /*a1190*/  NOP ;  /* 0x0000000000007918 */ /* 0x000fc60000000000 */
[----:B------:R-:W2:Y:S04]  /*a11a0*/  LDS.128 R16, [R0] ;  /* 0x0000000000107984 */ /* 0x000ea80000000c00 */
[----:B-1----:R-:W3:Y:S04]  /*a11b0*/  LDL.LU R8, [R1+0x160] ;  /* 0x0001600001087983 */ /* 0x002ee80000300800 */
[----:B------:R-:W3:Y:S04]  /*a11c0*/  LDL.LU R9, [R1+0x168] ;  /* 0x0001680001097983 */ /* 0x000ee80000300800 */
[----:B--2---:R1:W-:Y:S04]  /*a11d0*/  STL.64 [R1+0x580], R16 ;  /* 0x0005801001007387 */ /* 0x0043e80000100a00 */
[----:B------:R2:W-:Y:S04]  /*a11e0*/  STL.64 [R1+0x588], R18 ;  /* 0x0005881201007387 */ /* 0x0005e80000100a00 */
[----:B-1----:R-:W4:Y:S04]  /*a11f0*/  LDL.LU R16, [R1+0x100] ;  /* 0x0001000001107983 */ /* 0x002f280000300800 */
[----:B------:R-:W4:Y:S01]  /*a1200*/  LDL.LU R17, [R1+0x108] ;  /* 0x0001080001117983 */ /* 0x000f220000300800 */
[----:B------:R-:W-:-:S02]  /*a1210*/  IMAD.MOV.U32 R10, RZ, RZ, R192 ;  /* 0x000000ffff0a7224 */ /* 0x000fc400078e00c0 */
[----:B------:R-:W-:Y:S01]  /*a1220*/  IMAD.MOV.U32 R11, RZ, RZ, R194 ;  /* 0x000000ffff0b7224 */ /* 0x000fe200078e00c2 */
[----:B------:R-:W-:Y:S01]  /*a1230*/  NOP ;  /* 0x0000000000007918 */ /* 0x000fe20000000000 */
[----:B--2---:R-:W-:Y:S01]  /*a1240*/  MOV R18, R168 ;  /* 0x000000a800127202 */ /* 0x004fe20000000f00 */
[----:B------:R-:W-:Y:S02]  /*a1250*/  IMAD.MOV.U32 R19, RZ, RZ, R170 ;  /* 0x000000ffff137224 */ /* 0x000fe400078e00aa */
[----:B---3--:R-:W-:Y:S01]  /*a1260*/  STSM.16.M88.4 [R0], R8 ;  /* 0x0000000800007844 */ /* 0x008fe20000000200 */
[----:B------:R-:W-:-:S03]  /*a1270*/  NOP ;  /* 0x0000000000007918 */ /* 0x000fc60000000000 */
[----:B------:R-:W1:Y:S01]  /*a1280*/  LDS.128 R8, [R0] ;  /* 0x0000000000087984 */ /* 0x000e620000000c00 */
[----:B------:R-:W-:-:S03]  /*a1290*/  NOP ;  /* 0x0000000000007918 */ /* 0x000fc60000000000 */
[----:B----4-:R-:W-:Y:S01]  /*a12a0*/  STSM.16.M88.4 [R0], R16 ;  /* 0x0000001000007844 */ /* 0x010fe20000000200 */
[----:B------:R-:W-:-:S03]  /*a12b0*/  NOP ;  /* 0x0000000000007918 */ /* 0x000fc60000000000 */
[----:B------:R-:W2:Y:S04]  /*a12c0*/  LDS.128 R16, [R0] ;  /* 0x0000000000107984 */ /* 0x000ea80000000c00 */
[----:B-1----:R1:W-:Y:S04]  /*a12d0*/  STL.64 [R1+0x570], R8 ;  /* 0x0005700801007387 */ /* 0x0023e80000100a00 */
[----:B------:R3:W-:Y:S01]  /*a12e0*/  STL.64 [R1+0x578], R10 ;  /* 0x0005780a01007387 */ /* 0x0007e20000100a00 */
[----:B-1----:R-:W-:Y:S01]  /*a12f0*/  IMAD.MOV.U32 R8, RZ, RZ, R224 ;  /* 0x000000ffff087224 */ /* 0x002fe200078e00e0 */
[----:B------:R-:W-:Y:S01]  /*a1300*/  MOV R9, R226 ;  /* 0x000000e200097202 */ /* 0x000fe20000000f00 */
[----:B---3--:R-:W-:-:S02]  /*a1310*/  IMAD.MOV.U32 R10, RZ, RZ, R28 ;  /* 0x000000ffff0a7224 */ /* 0x008fc400078e001c */
[----:B------:R-:W-:Y:S01]  /*a1320*/  IMAD.MOV.U32 R11, RZ, RZ, R30 ;  /* 0x000000ffff0b7224 */ /* 0x000fe200078e001e */
[----:B------:R-:W-:-:S04]  /*a1330*/  NOP ;  /* 0x0000000000007918 */ /* 0x000fc80000000000 */
[----:B------:R1:W-:Y:S04]  /*a1340*/  STSM.16.M88.4 [R0], R8 ;  /* 0x0000000800007844 */ /* 0x0003e80000000200 */
[----:B--2---:R-:W-:Y:S04]  /*a1350*/  STL.64 [R1+0x560], R16 ;  /* 0x0005601001007387 */ /* 0x004fe80000100a00 */
[----:B------:R-:W-:Y:S01]  /*a1360*/  STL.64 [R1+0x568], R18 ;  /* 0x0005681201007387 */ /* 0x000fe20000100a00 */
[----:B------:R-:W-:-:S03]  /*a1370*/  NOP ;  /* 0x0000000000007918 */ /* 0x000fc60000000000 */
[----:B-1----:R-:W2:Y:S04]  /*a1380*/  LDL.LU R8, [R1+0x6a4] ;  /* 0x0006a40001087983 */ /* 0x002ea80000300800 */
[----:B------:R-:W2:Y:S04]  /*a1390*/  LDL.LU R9, [R1+0x6ac] ;  /* 0x0006ac0001097983 */ /* 0x000ea80000300800 */
[----:B------:R-:W1:Y:S01]  /*a13a0*/  LDS.128 R16, [R0] ;  /* 0x0000000000107984 */ /* 0x000e620000000c00 */
[----:B------:R-:W-:Y:S01]  /*a13b0*/  MOV R10, R213 ;  /* 0x000000d5000a7202 */ /* 0x000fe20000000f00 */
[----:B------:R-:W-:Y:S01]  /*a13c0*/  IMAD.MOV.U32 R11, RZ, RZ, R215 ;  /* 0x000000ffff0b7224 */ /* 0x000fe200078e00d7 */
[----:B------:R-:W-:Y:S01]  /*a13d0*/  NOP ;  /* 0x0000000000007918 */ /* 0x000fe20000000000 */
[----:B-1----:R1:W-:Y:S04]  /*a13e0*/  STL.64 [R1+0x550], R16 ;  /* 0x0005501001007387 */ /* 0x0023e80000100a00 */
[----:B------:R-:W-:Y:S04]  /*a13f0*/  STL.64 [R1+0x558], R18 ;  /* 0x0005581201007387 */ /* 0x000fe80000100a00 */
        /* <DEDUP_REMOVED lines=186> */
[----:B------:R-:W3:Y:S04]  /*a1fa0*/  LDL.LU R9, [R1+0x448] ;  /* 0x0004480001097983 */ /* 0x000ee80000300800 */
[----:B--2---:R-:W3:Y:S04]  /*a1fb0*/  LDL.LU R10, [R1+0x70] ;  /* 0x00007000010a7983 */ /* 0x004ee80000300800 */
[----:B------:R-:W3:Y:S01]  /*a1fc0*/  LDL.LU R11, [R1+0x78] ;  /* 0x00007800010b7983 */ /* 0x000ee20000300800 */
[----:B------:R-:W-:Y:S01]  /*a1fd0*/  IMAD.MOV.U32 R12, RZ, RZ, R161 ;  /* 0x000000ffff0c7224 */ /* 0x000fe200078e00a1 */
[----:B------:R-:W-:Y:S01]  /*a1fe0*/  MOV R14, R37 ;  /* 0x00000025000e7202 */ /* 0x000fe20000000f00 */
[----:B------:R-:W-:Y:S01]  /*a1ff0*/  IMAD.MOV.U32 R13, RZ, RZ, R163 ;  /* 0x000000ffff0d7224 */ /* 0x000fe200078e00a3 */
[----:B------:R-:W-:Y:S01]  /*a2000*/  NOP ;  /* 0x0000000000007918 */ /* 0x000fe20000000000 */
[----:B------:R-:W-:-:S05]  /*a2010*/  IMAD.MOV.U32 R15, RZ, RZ, R39 ;  /* 0x000000ffff0f7224 */ /* 0x000fca00078e0027 */
[----:B------:R-:W-:Y:S01]  /*a2020*/  STSM.16.M88.4 [R0], R12 ;  /* 0x0000000c00007844 */ /* 0x000fe20000000200 */
[----:B------:R-:W-:-:S03]  /*a2030*/  NOP ;  /* 0x0000000000007918 */ /* 0x000fc60000000000 */
[----:B------:R-:W1:Y:S01]  /*a2040*/  LDS.128 R12, [R0] ;  /* 0x00000000000c7984 */ /* 0x000e620000000c00 */
[----:B------:R-:W-:-:S03]  /*a2050*/  NOP ;  /* 0x0000000000007918 */ /* 0x000fc60000000000 */
[----:B-1----:R-:W-:Y:S04]  /*a2060*/  STL.64 [R1+0xe0], R12 ;  /* 0x0000e00c01007387 */ /* 0x002fe80000100a00 */
[----:B------:R-:W-:Y:S04]  /*a2070*/  STL.64 [R1+0xe8], R14 ;  /* 0x0000e80e01007387 */ /* 0x000fe80000100a00 */
[----:B---3--:R1:W-:Y:S01]  /*a2080*/  STSM.16.M88.4 [R0], R8 ;  /* 0x0000000800007844 */ /* 0x0083e20000000200 */
[----:B------:R-:W-:-:S03]  /*a2090*/  NOP ;  /* 0x0000000000007918 */ /* 0x000fc60000000000 */
[----:B------:R-:W2:Y:S04]  /*a20a0*/  LDS.128 R12, [R0] ;  /* 0x00000000000c7984 */ /* 0x000ea80000000c00 */
[----:B-1----:R-:W3:Y:S04]  /*a20b0*/  LDL.LU R8, [R1+0x1c0] ;  /* 0x0001c00001087983 */ /* 0x002ee80000300800 */
[----:B------:R-:W3:Y:S04]  /*a20c0*/  LDL.LU R9, [R1+0x1c8] ;  /* 0x0001c80001097983 */ /* 0x000ee80000300800 */
[----:B------:R-:W3:Y:S04]  /*a20d0*/  LDL.LU R10, [R1+0x30] ;  /* 0x00003000010a7983 */ /* 0x000ee80000300800 */
[----:B------:R-:W3:Y:S01]  /*a20e0*/  LDL.LU R11, [R1+0x38] ;  /* 0x00003800010b7983 */ /* 0x000ee20000300800 */
[----:B------:R-:W-:-:S03]  /*a20f0*/  NOP ;  /* 0x0000000000007918 */ /* 0x000fc60000000000 */
[----:B--2---:R-:W-:Y:S04]  /*a2100*/  STL.64 [R1+0x650], R12 ;  /* 0x0006500c01007387 */ /* 0x004fe80000100a00 */
[----:B------:R-:W-:Y:S04]  /*a2110*/  STL.64 [R1+0x658], R14 ;  /* 0x0006580e01007387 */ /* 0x000fe80000100a00 */
[----:B---3--:R1:W-:Y:S01]  /*a2120*/  STSM.16.M88.4 [R0], R8 ;  /* 0x0000000800007844 */ /* 0x0083e20000000200 */
[----:B------:R-:W-:-:S03]  /*a2130*/  NOP ;  /* 0x0000000000007918 */ /* 0x000fc60000000000 */
[----:B------:R-:W2:Y:S04]  /*a2140*/  LDS.128 R12, [R0] ;  /* 0x00000000000c7984 */ /* 0x000ea80000000c00 */
[----:B-1----:R-:W3:Y:S04]  /*a2150*/  LDL.LU R8, [R1+0x150] ;  /* 0x0001500001087983 */ /* 0x002ee80000300800 */
[----:B------:R-:W3:Y:S01]  /*a2160*/  LDL.LU R9, [R1+0x158] ;  /* 0x0001580001097983 */ /* 0x000ee20000300800 */
[----:B------:R-:W-:Y:S01]  /*a2170*/  IMAD.MOV.U32 R10, RZ, RZ, R248 ;  /* 0x000000ffff0a7224 */ /* 0x000fe200078e00f8 */
[----:B------:R-:W-:Y:S01]  /*a2180*/  MOV R11, R250 ;  /* 0x000000fa000b7202 */ /* 0x000fe20000000f00 */
[----:B------:R-:W-:Y:S01]  /*a2190*/  NOP ;  /* 0x0000000000007918 */ /* 0x000fe20000000000 */
[----:B--2---:R1:W-:Y:S04]  /*a21a0*/  STL.64 [R1+0x640], R12 ;  /* 0x0006400c01007387 */ /* 0x0043e80000100a00 */
        /* <DEDUP_REMOVED lines=9> */
[----:B------:R-:W4:Y:S04]  /*a2240*/  LDL.LU R9, [R1+0x44c] ;  /* 0x00044c0001097983 */ /* 0x000f280000300800 */
[----:B---3--:R-:W4:Y:S04]  /*a2250*/  LDL.LU R10, [R1+0x74] ;  /* 0x00007400010a7983 */ /* 0x008f280000300800 */
[----:B------:R-:W4:Y:S01]  /*a2260*/  LDL.LU R11, [R1+0x7c] ;  /* 0x00007c00010b7983 */ /* 0x000f220000300800 */
[----:B------:R-:W-:Y:S01]  /*a2270*/  IMAD.MOV.U32 R14, RZ, RZ, R40 ;  /* 0x000000ffff0e7224 */ /* 0x000fe200078e0028 */
[----:B------:R-:W-:Y:S01]  /*a2280*/  NOP ;  /* 0x0000000000007918 */ /* 0x000fe20000000000 */
[----:B------:R-:W-:-:S05]  /*a2290*/  IMAD.MOV.U32 R15, RZ, RZ, R42 ;  /* 0x000000ffff0f7224 */ /* 0x000fca00078e002a */
[----:B--2---:R-:W-:Y:S01]  /*a22a0*/  STSM.16.M88.4 [R0], R12 ;  /* 0x0000000c00007844 */ /* 0x004fe20000000200 */
[----:B------:R-:W-:-:S03]  /*a22b0*/  NOP ;  /* 0x0000000000007918 */ /* 0x000fc60000000000 */
[----:B------:R-:W1:Y:S01]  /*a22c0*/  LDS.128 R12, [R0] ;  /* 0x00000000000c7984 */ /* 0x000e620000000c00 */
[----:B------:R-:W-:-:S03]  /*a22d0*/  NOP ;  /* 0x0000000000007918 */ /* 0x000fc60000000000 */
[----:B-1----:R-:W-:Y:S04]  /*a22e0*/  STL.64 [R1+0x440], R12 ;  /* 0x0004400c01007387 */ /* 0x002fe80000100a00 */
[----:B------:R-:W-:Y:S04]  /*a22f0*/  STL.64 [R1+0x448], R14 ;  /* 0x0004480e01007387 */ /* 0x000fe80000100a00 */
[----:B----4-:R1:W-:Y:S01]  /*a2300*/  STSM.16.M88.4 [R0], R8 ;  /* 0x0000000800007844 */ /* 0x0103e20000000200 */
        /* <DEDUP_REMOVED lines=14> */
[----:B------:R-:W-:Y:S01]  /*a23f0*/  MOV R10, R249 ;  /* 0x000000f9000a7202 */ /* 0x000fe20000000f00 */
[----:B------:R-:W-:Y:S01]  /*a2400*/  IMAD.MOV.U32 R11, RZ, RZ, R251 ;  /* 0x000000ffff0b7224 */ /* 0x000fe200078e00fb */
        /* <DEDUP_REMOVED lines=15> */
[----:B------:R-:W-:Y:S01]  /*a2500*/  MOV R15, R43 ;  /* 0x0000002b000f7202 */ /* 0x000fe20000000f00 */
[----:B------:R-:W-:-:S04]  /*a2510*/  NOP ;  /* 0x0000000000007918 */ /* 0x000fc80000000000 */
        /* <DEDUP_REMOVED lines=21> */
[----:B------:R-:W-:Y:S02]  /*a2670*/  IMAD.MOV.U32 R10, RZ, RZ, R244 ;  /* 0x000000ffff0a7224 */ /* 0x000fe400078e00f4 */
        /* <DEDUP_REMOVED lines=15> */
[----:B------:R-:W-:Y:S01]  /*a2770*/  MOV R14, R44 ;  /* 0x0000002c000e7202 */ /* 0x000fe20000000f00 */
[----:B------:R-:W-:Y:S01]  /*a2780*/  IMAD.MOV.U32 R15, RZ, RZ, R46 ;  /* 0x000000ffff0f7224 */ /* 0x000fe200078e002e */
        /* <DEDUP_REMOVED lines=132> */
[----:B------:R-:W3:Y:S04]  /*a2fd0*/  LDL.LU R10, [R1] ;  /* 0x00000000010a7983 */ /* 0x000ee80000300800 */
        /* <DEDUP_REMOVED lines=472> */
[----:B------:R-:W4:Y:S04]  /*a4d60*/  LDL R176, [R1+0x12d4] ;  /* 0x0012d40001b07983 */ /* 0x000f280000100800 */
        /* <DEDUP_REMOVED lines=40> */
[----:B------:R-:W3:Y:S04]  /*a4ff0*/  LDL R178, [R1+0x1728] ;  /* 0x0017280001b27983 */ /* 0x000ee80000100800 */
[----:B--2---:R-:W-:Y:S04]  /*a5000*/  STL.64 [R1+0x900], R12 ;  /* 0x0009000c01007387 */ /* 0x004fe80000100a00 */
[----:B------:R-:W-:Y:S04]  /*a5010*/  STL.64 [R1+0x908], R14 ;  /* 0x0009080e01007387 */ /* 0x000fe80000100a00 */
[----:B------:R-:W2:Y:S04]  /*a5020*/  LDL.LU R181, [R1+0x9e0] ;  /* 0x0009e00001b57983 */ /* 0x000ea80000300800 */
[----:B------:R-:W2:Y:S01]  /*a5030*/  LDL.LU R186, [R1+0x9dc] ;  /* 0x0009dc0001ba7983 */ /* 0x000ea20000300800 */
[----:B------:R-:W-:-:S04]  /*a5040*/  LOP3.LUT R3, R3, 0xfff7ffff, RZ, 0xc0, !PT ;  /* 0xfff7ffff03037812 */ /* 0x000fc800078ec0ff */
[----:B------:R-:W-:-:S04]  /*a5050*/  @P2 LOP3.LUT R3, R3, 0x80000, RZ, 0xfc, !PT ;  /* 0x0008000003032812 */ /* 0x000fc800078efcff */
[----:B------:R-:W-:-:S04]  /*a5060*/  LOP3.LUT R3, R3, 0xfffdffff, RZ, 0xc0, !PT ;  /* 0xfffdffff03037812 */ /* 0x000fc800078ec0ff */
[----:B------:R-:W-:-:S04]  /*a5070*/  @P1 LOP3.LUT R3, R3, 0x20000, RZ, 0xfc, !PT ;  /* 0x0002000003031812 */ /* 0x000fc800078efcff */
[----:B------:R-:W-:-:S04]  /*a5080*/  LOP3.LUT R3, R3, 0xffff7fff, RZ, 0xc0, !PT ;  /* 0xffff7fff03037812 */ /* 0x000fc800078ec0ff */
[----:B------:R-:W-:Y:S02]  /*a5090*/  @P0 LOP3.LUT R3, R3, 0x8000, RZ, 0xfc, !PT ;  /* 0x0000800003030812 */ /* 0x000fe400078efcff */
[----:B----4-:R-:W-:Y:S01]  /*a50a0*/  ISETP.GE.AND P0, PT, R176, UR64, PT ;  /* 0x00000040b0007c0c */ /* 0x010fe2000bf06270 */
[----:B---3--:R-:W-:Y:S01]  /*a50b0*/  STSM.16.M88.4 [R0], R8 ;  /* 0x0000000800007844 */ /* 0x008fe20000000200 */
[----:B------:R-:W-:-:S03]  /*a50c0*/  NOP ;  /* 0x0000000000007918 */ /* 0x000fc60000000000 */
[----:B------:R-:W1:Y:S04]  /*a50d0*/  LDS.128 R148, [R0] ;  /* 0x0000000000947984 */ /* 0x000e680000000c00 */
[----:B-1----:R-:W-:Y:S04]  /*a50e0*/  STL.64 [R1+0x8f0], R148 ;  /* 0x0008f09401007387 */ /* 0x002fe80000100a00 */
[----:B------:R-:W-:Y:S04]  /*a50f0*/  STL.64 [R1+0x8f8], R150 ;  /* 0x0008f89601007387 */ /* 0x000fe80000100a00 */
        /* <DEDUP_REMOVED lines=12> */
[----:B------:R-:W4:Y:S04]  /*a51c0*/  LDL.LU R164, [R1+0x9a8] ;  /* 0x0009a80001a47983 */ /* 0x000f280000300800 */
[----:B------:R-:W4:Y:S01]  /*a51d0*/  LDL.LU R154, [R1+0x9a4] ;  /* 0x0009a400019a7983 */ /* 0x000f220000300800 */
[----:B------:R-:W-:-:S03]  /*a51e0*/  ISETP.LT.AND P1, PT, R178, UR6, !P0 ;  /* 0x00000006b2007c0c */ /* 0x000fc6000c721270 */
[----:B------:R-:W4:Y:S04]  /*a51f0*/  LDL.LU R152, [R1+0x9a0] ;  /* 0x0009a00001987983 */ /* 0x000f280000300800 */
[----:B------:R-:W4:Y:S01]  /*a5200*/  LDL.LU R178, [R1+0x99c] ;  /* 0x00099c0001b27983 */ /* 0x000f220000300800 */
[----:B------:R-:W-:Y:S02]  /*a5210*/  ISETP.LT.AND P0, PT, R69, UR4, !P0 ;  /* 0x0000000445007c0c */ /* 0x000fe4000c701270 */
[----:B------:R-:W-:Y:S01]  /*a5220*/  LOP3.LUT R3, R3, 0xffffdfff, RZ, 0xc0, !PT ;  /* 0xffffdfff03037812 */ /* 0x000fe200078ec0ff */
[----:B------:R-:W-:-:S03]  /*a5230*/  VIADD R147, R176, 0x82 ;  /* 0x00000082b0937836 */ /* 0x000fc60000000000 */
[----:B------:R-:W-:Y:S02]  /*a5240*/  @P1 LOP3.LUT R3, R3, 0x2000, RZ, 0xfc, !PT ;  /* 0x0000200003031812 */ /* 0x000fe400078efcff */
[----:B------:R-:W-:Y:S02]  /*a5250*/  ISETP.GE.AND P2, PT, R147, UR62, PT ;  /* 0x0000003e93007c0c */ /* 0x000fe4000bf46270 */
[----:B------:R-:W-:Y:S01]  /*a5260*/  LOP3.LUT R3, R3, 0xfffff7ff, RZ, 0xc0, !PT ;  /* 0xfffff7ff03037812 */ /* 0x000fe200078ec0ff */
[C---:B------:R-:W-:Y:S01]  /*a5270*/  VIADD R8, R176.reuse, 0xef ;  /* 0x000000efb0087836 */ /* 0x040fe20000000000 */
[----:B------:R-:W-:Y:S02]  /*a5280*/  IADD3 R7, PT, PT, R176, 0xf0, RZ ;  /* 0x000000f0b0077810 */ /* 0x000fe40007ffe0ff */
[----:B------:R-:W-:Y:S02]  /*a5290*/  @P0 LOP3.LUT R3, R3, 0x800, RZ, 0xfc, !PT ;  /* 0x0000080003030812 */ /* 0x000fe400078efcff */
[----:B------:R-:W-:Y:S01]  /*a52a0*/  ISETP.GE.AND P0, PT, R7, UR58, PT ;  /* 0x0000003a07007c0c */ /* 0x000fe2000bf06270 */
[----:B------:R-:W-:Y:S01]  /*a52b0*/  UMOV UR58, UR22 ;  /* 0x00000016003a7c82 */ /* 0x000fe20008000000 */
[----:B------:R-:W-:Y:S01]  /*a52c0*/  ISETP.GE.AND P1, PT, R8, UR60, PT ;  /* 0x0000003c08007c0c */ /* 0x000fe2000bf26270 */
[----:B------:R-:W-:Y:S01]  /*a52d0*/  VIADD R6, R176, 0xf1 ;  /* 0x000000f1b0067836 */ /* 0x000fe20000000000 */
[----:B------:R-:W-:-:S04]  /*a52e0*/  LOP3.LUT R3, R3, 0xffffffef, RZ, 0xc0, !PT ;  /* 0xffffffef03037812 */ /* 0x000fc800078ec0ff */
[----:B------:R-:W-:Y:S02]  /*a52f0*/  @P2 LOP3.LUT R3, R3, 0x10, RZ, 0xfc, !PT ;  /* 0x0000001003032812 */ /* 0x000fe400078efcff */
[----:B------:R-:W-:Y:S01]  /*a5300*/  ISETP.GE.AND P2, PT, R6, UR56, PT ;  /* 0x0000003806007c0c */ /* 0x000fe2000bf46270 */
[----:B------:R-:W-:Y:S01]  /*a5310*/  UMOV UR56, UR20 ;  /* 0x0000001400387c82 */ /* 0x000fe20008000000 */
[----:B------:R-:W-:Y:S01]  /*a5320*/  VIADD R146, R176, 0x83 ;  /* 0x00000083b0927836 */ /* 0x000fe20000000000 */
[----:B------:R-:W-:-:S04]  /*a5330*/  LOP3.LUT R59, R59, 0xff7fffff, RZ, 0xc0, !PT ;  /* 0xff7fffff3b3b7812 */ /* 0x000fc800078ec0ff */
[----:B------:R-:W-:Y:S02]  /*a5340*/  @P1 LOP3.LUT R59, R59, 0x800000, RZ, 0xfc, !PT ;  /* 0x008000003b3b1812 */ /* 0x000fe400078efcff */
[----:B------:R-:W-:Y:S01]  /*a5350*/  ISETP.GE.AND P1, PT, R146, UR54, PT ;  /* 0x0000003692007c0c */ /* 0x000fe2000bf26270 */
[----:B------:R-:W-:Y:S01]  /*a5360*/  UMOV UR54, UR18 ;  /* 0x0000001200367c82 */ /* 0x000fe20008000000 */
[----:B------:R-:W-:Y:S02]  /*a5370*/  LOP3.LUT R59, R59, 0xffefffff, RZ, 0xc0, !PT ;  /* 0xffefffff3b3b7812 */ /* 0x000fe400078ec0ff */
[C---:B------:R-:W-:Y:S01]  /*a5380*/  IADD3 R145, PT, PT, R176.reuse, 0x84, RZ ;  /* 0x00000084b0917810 */ /* 0x040fe20007ffe0ff */
[C---:B------:R-:W-:Y:S01]  /*a5390*/  VIADD R144, R176.reuse, 0x85 ;  /* 0x00000085b0907836 */ /* 0x040fe20000000000 */
[----:B------:R-:W-:Y:S01]  /*a53a0*/  @P0 LOP3.LUT R59, R59, 0x100000, RZ, 0xfc, !PT ;  /* 0x001000003b3b0812 */ /* 0x000fe200078efcff */
[----:B------:R-:W-:Y:S01]  /*a53b0*/  VIADD R143, R176, 0x86 ;  /* 0x00000086b08f7836 */ /* 0x000fe20000000000 */
[----:B------:R-:W-:Y:S01]  /*a53c0*/  ISETP.GE.AND P0, PT, R145, UR52, PT ;  /* 0x0000003491007c0c */ /* 0x000fe2000bf06270 */
[----:B------:R-:W-:Y:S01]  /*a53d0*/  UMOV UR52, UR16 ;  /* 0x0000001000347c82 */ /* 0x000fe20008000000 */
[----:B------:R-:W-:-:S02]  /*a53e0*/  LOP3.LUT R57, R57, 0xffefffff, RZ, 0xc0, !PT ;  /* 0xffefffff39397812 */ /* 0x000fc400078ec0ff */
[----:B------:R-:W-:Y:S02]  /*a53f0*/  LOP3.LUT R3, R3, 0xfffffff7, RZ, 0xc0, !PT ;  /* 0xfffffff703037812 */ /* 0x000fe400078ec0ff */
[----:B------:R-:W-:Y:S02]  /*a5400*/  @P2 LOP3.LUT R57, R57, 0x100000, RZ, 0xfc, !PT ;  /* 0x0010000039392812 */ /* 0x000fe400078efcff */
[----:B------:R-:W-:Y:S01]  /*a5410*/  ISETP.GE.AND P2, PT, R144, UR50, PT ;  /* 0x0000003290007c0c */ /* 0x000fe2000bf46270 */
[----:B------:R-:W-:Y:S01]  /*a5420*/  UMOV UR50, UR14 ;  /* 0x0000000e00327c82 */ /* 0x000fe20008000000 */
[----:B------:R-:W-:Y:S02]  /*a5430*/  @P1 LOP3.LUT R3, R3, 0x8, RZ, 0xfc, !PT ;  /* 0x0000000803031812 */ /* 0x000fe400078efcff */
[----:B------:R-:W-:Y:S01]  /*a5440*/  ISETP.GE.AND P1, PT, R143, UR48, PT ;  /* 0x000000308f007c0c */ /* 0x000fe2000bf26270 */
[----:B------:R-:W-:Y:S01]  /*a5450*/  UMOV UR48, UR12 ;  /* 0x0000000c00307c82 */ /* 0x000fe20008000000 */
[----:B------:R-:W-:-:S02]  /*a5460*/  LOP3.LUT R3, R3, 0xfffffffb, RZ, 0xc0, !PT ;  /* 0xfffffffb03037812 */ /* 0x000fc400078ec0ff */
[----:B------:R-:W-:Y:S02]  /*a5470*/  IADD3 R142, PT, PT, R176, 0x87, RZ ;  /* 0x00000087b08e7810 */ /* 0x000fe40007ffe0ff */
[----:B------:R-:W-:Y:S02]  /*a5480*/  @P0 LOP3.LUT R3, R3, 0x4, RZ, 0xfc, !PT ;  /* 0x0000000403030812 */ /* 0x000fe400078efcff */
[----:B------:R-:W-:Y:S02]  /*a5490*/  ISETP.GE.AND P0, PT, R142, UR46, PT ;  /* 0x0000002e8e007c0c */ /* 0x000fe4000bf06270 */
[----:B------:R-:W-:Y:S01]  /*a54a0*/  LOP3.LUT R3, R3, 0xfffffffd, RZ, 0xc0, !PT ;  /* 0xfffffffd03037812 */ /* 0x000fe200078ec0ff */
[----:B------:R-:W-:Y:S01]  /*a54b0*/  VIADD R141, R176, 0x88 ;  /* 0x00000088b08d7836 */ /* 0x000fe20000000000 */
[----:B------:R-:W-:Y:S02]  /*a54c0*/  LOP3.LUT R4, R4, 0xffdfffff, RZ, 0xc0, !PT ;  /* 0xffdfffff04047812 */ /* 0x000fe400078ec0ff */
[----:B------:R-:W-:Y:S01]  /*a54d0*/  @P2 LOP3.LUT R3, R3, 0x2, RZ, 0xfc, !PT ;  /* 0x0000000203032812 */ /* 0x000fe200078efcff */
[----:B------:R-:W-:-:S03]  /*a54e0*/  VIADD R140, R176, 0x89 ;  /* 0x00000089b08c7836 */ /* 0x000fc60000000000 */
[----:B------:R-:W-:-:S03]  /*a54f0*/  LOP3.LUT R3, R3, 0xfffffffe, RZ, 0xc0, !PT ;  /* 0xfffffffe03037812 */ /* 0x000fc600078ec0ff */
[----:B------:R-:W-:Y:S02]  /*a5500*/  @P0 LOP3.LUT R4, R4, 0x200000, RZ, 0xfc, !PT ;  /* 0x0020000004040812 */ /* 0x000fe400078efcff */
[----:B------:R-:W-:Y:S02]  /*a5510*/  ISETP.GE.AND P0, PT, R141, UR44, PT ;  /* 0x0000002c8d007c0c */ /* 0x000fe4000bf06270 */
[----:B------:R-:W-:Y:S02]  /*a5520*/  @P1 LOP3.LUT R3, R3, 0x1, RZ, 0xfc, !PT ;  /* 0x0000000103031812 */ /* 0x000fe400078efcff */
[----:B------:R-:W-:Y:S02]  /*a5530*/  ISETP.GE.AND P2, PT, R140, UR42, PT ;  /* 0x0000002a8c007c0c */ /* 0x000fe4000bf46270 */
[----:B------:R-:W-:Y:S02]  /*a5540*/  LOP3.LUT R3, R3, 0xffffffdf, RZ, 0xc0, !PT ;  /* 0xffffffdf03037812 */ /* 0x000fe400078ec0ff */
[----:B------:R-:W-:-:S05]  /*a5550*/  IADD3 R139, PT, PT, R176, 0x8a, RZ ;  /* 0x0000008ab08b7810 */ /* 0x000fca0007ffe0ff */
[----:B------:R-:W-:Y:S02]  /*a5560*/  @P0 LOP3.LUT R3, R3, 0x20, RZ, 0xfc, !PT ;  /* 0x0000002003030812 */ /* 0x000fe400078efcff */
[----:B------:R-:W-:Y:S02]  /*a5570*/  ISETP.GE.AND P1, PT, R139, UR40, PT ;  /* 0x000000288b007c0c */ /* 0x000fe4000bf26270 */
[----:B------:R-:W-:Y:S01]  /*a5580*/  LOP3.LUT R3, R3, 0xffffff7f, RZ, 0xc0, !PT ;  /* 0xffffff7f03037812 */ /* 0x000fe200078ec0ff */
[----:B------:R-:W-:-:S03]  /*a5590*/  VIADD R138, R176, 0x8b ;  /* 0x0000008bb08a7836 */ /* 0x000fc60000000000 */
[----:B------:R-:W-:Y:S02]  /*a55a0*/  @P2 LOP3.LUT R3, R3, 0x80, RZ, 0xfc, !PT ;  /* 0x0000008003032812 */ /* 0x000fe400078efcff */
[----:B------:R-:W-:Y:S02]  /*a55b0*/  ISETP.GE.AND P0, PT, R138, UR38, PT ;  /* 0x000000268a007c0c */ /* 0x000fe4000bf06270 */
[----:B------:R-:W-:Y:S01]  /*a55c0*/  LOP3.LUT R3, R3, 0xfffffeff, RZ, 0xc0, !PT ;  /* 0xfffffeff03037812 */ /* 0x000fe200078ec0ff */
[----:B------:R-:W-:Y:S01]  /*a55d0*/  VIADD R137, R176, 0x8c ;  /* 0x0000008cb0897836 */ /* 0x000fe20000000000 */
[----:B------:R-:W-:Y:S02]  /*a55e0*/  UMOV UR72, UR36 ;  /* 0x0000002400487c82 */ /* 0x000fe40008000000 */
[----:B------:R-:W-:Y:S02]  /*a55f0*/  @P1 LOP3.LUT R3, R3, 0x100, RZ, 0xfc, !PT ;  /* 0x0000010003031812 */ /* 0x000fe400078efcff */
[----:B------:R-:W-:-:S02]  /*a5600*/  ISETP.GE.AND P2, PT, R137, UR72, PT ;  /* 0x0000004889007c0c */ /* 0x000fc4000bf46270 */
[----:B------:R-:W-:Y:S02]  /*a5610*/  LOP3.LUT R3, R3, 0xfffffbff, RZ, 0xc0, !PT ;  /* 0xfffffbff03037812 */ /* 0x000fe400078ec0ff */
[----:B------:R-:W-:Y:S01]  /*a5620*/  IADD3 R136, PT, PT, R176, 0x8d, RZ ;  /* 0x0000008db0887810 */ /* 0x000fe20007ffe0ff */
[----:B------:R-:W-:Y:S01]  /*a5630*/  UMOV UR70, UR34 ;  /* 0x0000002200467c82 */ /* 0x000fe20008000000 */
[----:B------:R-:W-:Y:S02]  /*a5640*/  @P0 LOP3.LUT R3, R3, 0x400, RZ, 0xfc, !PT ;  /* 0x0000040003030812 */ /* 0x000fe400078efcff */
[----:B------:R-:W-:Y:S02]  /*a5650*/  ISETP.GE.AND P0, PT, R136, UR70, PT ;  /* 0x0000004688007c0c */ /* 0x000fe4000bf06270 */
[----:B------:R-:W-:Y:S01]  /*a5660*/  LOP3.LUT R3, R3, 0xffffefff, RZ, 0xc0, !PT ;  /* 0xffffefff03037812 */ /* 0x000fe200078ec0ff */
[----:B------:R-:W-:Y:S01]  /*a5670*/  VIADD R135, R176, 0x8e ;  /* 0x0000008eb0877836 */ /* 0x000fe20000000000 */
[----:B------:R-:W-:-:S02]  /*a5680*/  UMOV UR68, UR32 ;  /* 0x0000002000447c82 */ /* 0x000fc40008000000 */
        /* <DEDUP_REMOVED lines=8> */
[C---:B------:R-:W-:Y:S01]  /*a5710*/  IADD3 R133, PT, PT, R176.reuse, 0x90, RZ ;  /* 0x00000090b0857810 */ /* 0x040fe20007ffe0ff */
        /* <DEDUP_REMOVED lines=8> */
[----:B--2---:R-:W-:Y:S02]  /*a57a0*/  R2UR UR22, R177 ;  /* 0x00000000b11672ca */ /* 0x004fe400000e0000 */
[----:B------:R-:W2:Y:S01]  /*a57b0*/  LDL.LU R177, [R1+0x998] ;  /* 0x0009980001b17983 */ /* 0x000ea20000300800 */
[----:B---3--:R-:W-:-:S03]  /*a57c0*/  R2UR UR20, R166 ;  /* 0x00000000a61472ca */ /* 0x008fc600000e0000 */
[----:B------:R-:W3:Y:S01]  /*a57d0*/  LDL.LU R166, [R1+0x994] ;  /* 0x0009940001a67983 */ /* 0x000ee20000300800 */
[----:B----4-:R-:W-:-:S03]  /*a57e0*/  R2UR UR18, R164 ;  /* 0x00000000a41272ca */ /* 0x010fc600000e0000 */
[----:B------:R-:W4:Y:S01]  /*a57f0*/  LDL.LU R164, [R1+0x990] ;  /* 0x0009900001a47983 */ /* 0x000f220000300800 */
[----:B------:R-:W-:-:S03]  /*a5800*/  R2UR UR16, R154 ;  /* 0x000000009a1072ca */ /* 0x000fc600000e0000 */
[----:B------:R-:W4:Y:S01]  /*a5810*/  LDL.LU R154, [R1+0x98c] ;  /* 0x00098c00019a7983 */ /* 0x000f220000300800 */
[----:B------:R-:W-:-:S03]  /*a5820*/  R2UR UR14, R152 ;  /* 0x00000000980e72ca */ /* 0x000fc600000e0000 */
[----:B------:R-:W4:Y:S01]  /*a5830*/  LDL.LU R152, [R1+0x988] ;  /* 0x0009880001987983 */ /* 0x000f220000300800 */
[----:B------:R-:W-:-:S03]  /*a5840*/  R2UR UR12, R178 ;  /* 0x00000000b20c72ca */ /* 0x000fc600000e0000 */
[----:B------:R-:W4:Y:S01]  /*a5850*/  LDL.LU R178, [R1+0x984] ;  /* 0x0009840001b27983 */ /* 0x000f220000300800 */
[----:B------:R-:W-:Y:S01]  /*a5860*/  LOP3.LUT R3, R3, 0xffefffff, RZ, 0xc0, !PT ;  /* 0xffefffff03037812 */ /* 0x000fe200078ec0ff */
[C---:B------:R-:W-:Y:S01]  /*a5870*/  VIADD R131, R176.reuse, 0x92 ;  /* 0x00000092b0837836 */ /* 0x040fe20000000000 */
[----:B------:R-:W-:Y:S02]  /*a5880*/  UMOV UR60, UR24 ;  /* 0x00000018003c7c82 */ /* 0x000fe40008000000 */
[----:B------:R-:W-:Y:S02]  /*a5890*/  @P0 LOP3.LUT R3, R3, 0x100000, RZ, 0xfc, !PT ;  /* 0x0010000003030812 */ /* 0x000fe400078efcff */
[----:B------:R-:W-:Y:S02]  /*a58a0*/  ISETP.GE.AND P2, PT, R131, UR60, PT ;  /* 0x0000003c83007c0c */ /* 0x000fe4000bf46270 */
[----:B------:R-:W-:Y:S02]  /*a58b0*/  LOP3.LUT R3, R3, 0xffbfffff, RZ, 0xc0, !PT ;  /* 0xffbfffff03037812 */ /* 0x000fe400078ec0ff */
[----:B------:R-:W-:-:S02]  /*a58c0*/  IADD3 R130, PT, PT, R176, 0x93, RZ ;  /* 0x00000093b0827810 */ /* 0x000fc40007ffe0ff */
[----:B------:R-:W-:Y:S02]  /*a58d0*/  @P1 LOP3.LUT R3, R3, 0x400000, RZ, 0xfc, !PT ;  /* 0x0040000003031812 */ /* 0x000fe400078efcff */
[----:B------:R-:W-:Y:S02]  /*a58e0*/  ISETP.GE.AND P0, PT, R130, UR58, PT ;  /* 0x0000003a82007c0c */ /* 0x000fe4000bf06270 */
[----:B------:R-:W-:Y:S01]  /*a58f0*/  LOP3.LUT R3, R3, 0xff7fffff, RZ, 0xc0, !PT ;  /* 0xff7fffff03037812 */ /* 0x000fe200078ec0ff */
[----:B------:R-:W-:-:S03]  /*a5900*/  VIADD R129, R176, 0x94 ;  /* 0x00000094b0817836 */ /* 0x000fc60000000000 */
[----:B------:R-:W-:Y:S02]  /*a5910*/  @P2 LOP3.LUT R3, R3, 0x800000, RZ, 0xfc, !PT ;  /* 0x0080000003032812 */ /* 0x000fe400078efcff */
[----:B------:R-:W-:Y:S02]  /*a5920*/  ISETP.GE.AND P1, PT, R129, UR56, PT ;  /* 0x0000003881007c0c */ /* 0x000fe4000bf26270 */
[----:B------:R-:W-:Y:S01]  /*a5930*/  LOP3.LUT R3, R3, 0xfdffffff, RZ, 0xc0, !PT ;  /* 0xfdffffff03037812 */ /* 0x000fe200078ec0ff */
[----:B------:R-:W-:-:S03]  /*a5940*/  VIADD R128, R176, 0x95 ;  /* 0x00000095b0807836 */ /* 0x000fc60000000000 */
[----:B------:R-:W-:Y:S01]  /*a5950*/  @P0 LOP3.LUT R3, R3, 0x2000000, RZ, 0xfc, !PT ;  /* 0x0200000003030812 */ /* 0x000fe200078efcff */
[----:B------:R-:W-:Y:S01]  /*a5960*/  VIADD R126, R176, 0x97 ;  /* 0x00000097b07e7836 */ /* 0x000fe20000000000 */
[----:B------:R-:W-:Y:S02]  /*a5970*/  ISETP.GE.AND P2, PT, R128, UR54, PT ;  /* 0x0000003680007c0c */ /* 0x000fe4000bf46270 */
[----:B------:R-:W-:Y:S02]  /*a5980*/  LOP3.LUT R3, R3, 0xf7ffffff, RZ, 0xc0, !PT ;  /* 0xf7ffffff03037812 */ /* 0x000fe400078ec0ff */
[----:B------:R-:W-:Y:S02]  /*a5990*/  IADD3 R127, PT, PT, R176, 0x96, RZ ;  /* 0x00000096b07f7810 */ /* 0x000fe40007ffe0ff */
[----:B------:R-:W-:Y:S02]  /*a59a0*/  @P1 LOP3.LUT R3, R3, 0x8000000, RZ, 0xfc, !PT ;  /* 0x0800000003031812 */ /* 0x000fe400078efcff */
[----:B------:R-:W-:Y:S01]  /*a59b0*/  ISETP.GE.AND P1, PT, R126, UR50, PT ;  /* 0x000000327e007c0c */ /* 0x000fe2000bf26270 */
[----:B------:R-:W-:Y:S01]  /*a59c0*/  VIADD R125, R176, 0x98 ;  /* 0x00000098b07d7836 */ /* 0x000fe20000000000 */
[----:B------:R-:W-:-:S02]  /*a59d0*/  ISETP.GE.AND P0, PT, R127, UR52, PT ;  /* 0x000000347f007c0c */ /* 0x000fc4000bf06270 */
[----:B------:R-:W-:Y:S02]  /*a59e0*/  R2UR UR46, R181 ;  /* 0x00000000b52e72ca */ /* 0x000fe400000e0000 */
[----:B------:R-:W-:Y:S02]  /*a59f0*/  LOP3.LUT R3, R3, 0xdfffffff, RZ, 0xc0, !PT ;  /* 0xdfffffff03037812 */ /* 0x000fe400078ec0ff */
[----:B------:R-:W-:Y:S02]  /*a5a00*/  LOP3.LUT R56, R56, 0xfffffffe, RZ, 0xc0, !PT ;  /* 0xfffffffe38387812 */ /* 0x000fe400078ec0ff */
[----:B------:R-:W-:Y:S02]  /*a5a10*/  @P2 LOP3.LUT R3, R3, 0x20000000, RZ, 0xfc, !PT ;  /* 0x2000000003032812 */ /* 0x000fe400078efcff */
[----:B------:R-:W-:Y:S02]  /*a5a20*/  ISETP.GE.AND P2, PT, R125, UR48, PT ;  /* 0x000000307d007c0c */ /* 0x000fe4000bf46270 */
[----:B------:R-:W-:-:S02]  /*a5a30*/  R2UR UR44, R186 ;  /* 0x00000000ba2c72ca */ /* 0x000fc400000e0000 */
[----:B------:R-:W-:Y:S02]  /*a5a40*/  LOP3.LUT R3, R3, 0xbfffffff, RZ, 0xc0, !PT ;  /* 0xbfffffff03037812 */ /* 0x000fe400078ec0ff */
[----:B------:R-:W-:Y:S02]  /*a5a50*/  IADD3 R124, PT, PT, R176, 0x99, RZ ;  /* 0x00000099b07c7810 */ /* 0x000fe40007ffe0ff */
[----:B------:R-:W-:Y:S02]  /*a5a60*/  @P1 LOP3.LUT R56, R56, 0x1, RZ, 0xfc, !PT ;  /* 0x0000000138381812 */ /* 0x000fe400078efcff */
[----:B------:R-:W-:Y:S02]  /*a5a70*/  @P0 LOP3.LUT R3, R3, 0x40000000, RZ, 0xfc, !PT ;  /* 0x4000000003030812 */ /* 0x000fe400078efcff */
[----:B------:R-:W-:Y:S02]  /*a5a80*/  ISETP.GE.AND P0, PT, R124, UR46, PT ;  /* 0x0000002e7c007c0c */ /* 0x000fe4000bf06270 */
[----:B------:R-:W-:Y:S01]  /*a5a90*/  LOP3.LUT R56, R56, 0xfffffffb, RZ, 0xc0, !PT ;  /* 0xfffffffb38387812 */ /* 0x000fe200078ec0ff */
[----:B------:R-:W-:Y:S01]  /*a5aa0*/  VIADD R123, R176, 0x9a ;  /* 0x0000009ab07b7836 */ /* 0x000fe20000000000 */
[----:B------:R-:W-:-:S02]  /*a5ab0*/  R2UR UR42, R184 ;  /* 0x00000000b82a72ca */ /* 0x000fc400000e0000 */
[----:B------:R-:W-:Y:S02]  /*a5ac0*/  @P2 LOP3.LUT R56, R56, 0x4, RZ, 0xfc, !PT ;  /* 0x0000000438382812 */ /* 0x000fe400078efcff */
[----:B------:R-:W-:Y:S02]  /*a5ad0*/  ISETP.GE.AND P1, PT, R123, UR44, PT ;  /* 0x0000002c7b007c0c */ /* 0x000fe4000bf26270 */
[----:B------:R-:W-:Y:S01]  /*a5ae0*/  LOP3.LUT R56, R56, 0xfffffff7, RZ, 0xc0, !PT ;  /* 0xfffffff738387812 */ /* 0x000fe200078ec0ff */
[----:B------:R-:W-:Y:S01]  /*a5af0*/  VIADD R122, R176, 0x9b ;  /* 0x0000009bb07a7836 */ /* 0x000fe20000000000 */
[----:B------:R-:W-:Y:S02]  /*a5b00*/  R2UR UR40, R158 ;  /* 0x000000009e2872ca */ /* 0x000fe400000e0000 */
[----:B------:R-:W-:-:S03]  /*a5b10*/  @P0 LOP3.LUT R56, R56, 0x8, RZ, 0xfc, !PT ;  /* 0x0000000838380812 */ /* 0x000fc600078efcff */
[----:B------:R-:W-:Y:S02]  /*a5b20*/  ISETP.GE.AND P2, PT, R122, UR42, PT ;  /* 0x0000002a7a007c0c */ /* 0x000fe4000bf46270 */
[----:B------:R-:W-:Y:S02]  /*a5b30*/  LOP3.LUT R56, R56, 0xffffffdf, RZ, 0xc0, !PT ;  /* 0xffffffdf38387812 */ /* 0x000fe400078ec0ff */
[----:B------:R-:W-:Y:S02]  /*a5b40*/  R2UR UR38, R156 ;  /* 0x000000009c2672ca */ /* 0x000fe400000e0000 */
[----:B------:R-:W-:Y:S02]  /*a5b50*/  IADD3 R121, PT, PT, R176, 0x9c, RZ ;  /* 0x0000009cb0797810 */ /* 0x000fe40007ffe0ff */
[----:B------:R-:W-:Y:S02]  /*a5b60*/  @P1 LOP3.LUT R56, R56, 0x20, RZ, 0xfc, !PT ;  /* 0x0000002038381812 */ /* 0x000fe400078efcff */
[----:B------:R-:W-:-:S02]  /*a5b70*/  ISETP.GE.AND P0, PT, R121, UR40, PT ;  /* 0x0000002879007c0c */ /* 0x000fc4000bf06270 */
[----:B------:R-:W-:Y:S01]  /*a5b80*/  LOP3.LUT R56, R56, 0xffffff7f, RZ, 0xc0, !PT ;  /* 0xffffff7f38387812 */ /* 0x000fe200078ec0ff */
[----:B------:R-:W-:Y:S01]  /*a5b90*/  VIADD R120, R176, 0x9d ;  /* 0x0000009db0787836 */ /* 0x000fe20000000000 */
[----:B------:R-:W-:Y:S02]  /*a5ba0*/  R2UR UR36, R182 ;  /* 0x00000000b62472ca */ /* 0x000fe400000e0000 */
[----:B------:R-:W-:Y:S02]  /*a5bb0*/  @P2 LOP3.LUT R56, R56, 0x80, RZ, 0xfc, !PT ;  /* 0x0000008038382812 */ /* 0x000fe400078efcff */
[----:B------:R-:W-:Y:S02]  /*a5bc0*/  ISETP.GE.AND P1, PT, R120, UR38, PT ;  /* 0x0000002678007c0c */ /* 0x000fe4000bf26270 */
[----:B------:R-:W-:Y:S01]  /*a5bd0*/  LOP3.LUT R56, R56, 0xfffffdff, RZ, 0xc0, !PT ;  /* 0xfffffdff38387812 */ /* 0x000fe200078ec0ff */
[----:B------:R-:W-:Y:S01]  /*a5be0*/  VIADD R119, R176, 0x9e ;  /* 0x0000009eb0777836 */ /* 0x000fe20000000000 */
[----:B------:R-:W-:-:S02]  /*a5bf0*/  R2UR UR34, R180 ;  /* 0x00000000b42272ca */ /* 0x000fc400000e0000 */
        /* <DEDUP_REMOVED lines=28> */
[----:B------:R-:W-:-:S03]  /*a5dc0*/  VIADD R113, R176, 0xa4 ;  /* 0x000000a4b0717836 */ /* 0x000fc60000000000 */
[----:B------:R-:W-:-:S03]  /*a5dd0*/  @P0 LOP3.LUT R56, R56, 0x100000, RZ, 0xfc, !PT ;  /* 0x0010000038380812 */ /* 0x000fc600078efcff */
[----:B------:R-:W-:Y:S02]  /*a5de0*/  ISETP.GE.AND P2, PT, R113, UR24, PT ;  /* 0x0000001871007c0c */ /* 0x000fe4000bf46270 */
[----:B------:R-:W-:Y:S02]  /*a5df0*/  LOP3.LUT R56, R56, 0xffdfffff, RZ, 0xc0, !PT ;  /* 0xffdfffff38387812 */ /* 0x000fe400078ec0ff */
[----:B------:R-:W-:Y:S02]  /*a5e00*/  IADD3 R112, PT, PT, R176, 0xa5, RZ ;  /* 0x000000a5b0707810 */ /* 0x000fe40007ffe0ff */
[----:B------:R-:W-:Y:S02]  /*a5e10*/  @P1 LOP3.LUT R56, R56, 0x200000, RZ, 0xfc, !PT ;  /* 0x0020000038381812 */ /* 0x000fe400078efcff */
[----:B------:R-:W-:Y:S02]  /*a5e20*/  ISETP.GE.AND P0, PT, R112, UR22, PT ;  /* 0x0000001670007c0c */ /* 0x000fe4000bf06270 */
[----:B------:R-:W-:Y:S01]  /*a5e30*/  LOP3.LUT R56, R56, 0xffbfffff, RZ, 0xc0, !PT ;  /* 0xffbfffff38387812 */ /* 0x000fe200078ec0ff */
[----:B------:R-:W-:-:S03]  /*a5e40*/  VIADD R111, R176, 0xa6 ;  /* 0x000000a6b06f7836 */ /* 0x000fc60000000000 */
[----:B------:R-:W-:Y:S02]  /*a5e50*/  @P2 LOP3.LUT R56, R56, 0x400000, RZ, 0xfc, !PT ;  /* 0x0040000038382812 */ /* 0x000fe400078efcff */
[----:B------:R-:W-:Y:S02]  /*a5e60*/  ISETP.GE.AND P1, PT, R111, UR20, PT ;  /* 0x000000146f007c0c */ /* 0x000fe4000bf26270 */
[----:B------:R-:W-:-:S04]  /*a5e70*/  LOP3.LUT R56, R56, 0xfeffffff, RZ, 0xc0, !PT ;  /* 0xfeffffff38387812 */ /* 0x000fc800078ec0ff */
[----:B------:R-:W-:Y:S01]  /*a5e80*/  @P0 LOP3.LUT R56, R56, 0x1000000, RZ, 0xfc, !PT ;  /* 0x0100000038380812 */ /* 0x000fe200078efcff */
[C---:B------:R-:W-:Y:S02]  /*a5e90*/  VIADD R110, R176.reuse, 0xa7 ;  /* 0x000000a7b06e7836 */ /* 0x040fe40000000000 */
[----:B------:R-:W-:Y:S01]  /*a5ea0*/  VIADD R108, R176, 0xa9 ;  /* 0x000000a9b06c7836 */ /* 0x000fe20000000000 */
[----:B------:R-:W-:Y:S02]  /*a5eb0*/  LOP3.LUT R56, R56, 0xfbffffff, RZ, 0xc0, !PT ;  /* 0xfbffffff38387812 */ /* 0x000fe400078ec0ff */
[----:B------:R-:W-:Y:S02]  /*a5ec0*/  ISETP.GE.AND P2, PT, R110, UR18, PT ;  /* 0x000000126e007c0c */ /* 0x000fe4000bf46270 */
[----:B------:R-:W-:Y:S02]  /*a5ed0*/  @P1 LOP3.LUT R56, R56, 0x4000000, RZ, 0xfc, !PT ;  /* 0x0400000038381812 */ /* 0x000fe400078efcff */
[----:B------:R-:W-:-:S02]  /*a5ee0*/  ISETP.GE.AND P1, PT, R108, UR14, PT ;  /* 0x0000000e6c007c0c */ /* 0x000fc4000bf26270 */
[----:B------:R-:W-:Y:S02]  /*a5ef0*/  IADD3 R109, PT, PT, R176, 0xa8, RZ ;  /* 0x000000a8b06d7810 */ /* 0x000fe40007ffe0ff */
[----:B------:R-:W-:Y:S02]  /*a5f00*/  LOP3.LUT R56, R56, 0xefffffff, RZ, 0xc0, !PT ;  /* 0xefffffff38387812 */ /* 0x000fe400078ec0ff */
[----:B------:R-:W-:Y:S02]  /*a5f10*/  ISETP.GE.AND P0, PT, R109, UR16, PT ;  /* 0x000000106d007c0c */ /* 0x000fe4000bf06270 */
[----:B------:R-:W-:Y:S02]  /*a5f20*/  LOP3.LUT R4, R4, 0xffbfffff, RZ, 0xc0, !PT ;  /* 0xffbfffff04047812 */ /* 0x000fe400078ec0ff */
[----:B------:R-:W-:Y:S02]  /*a5f30*/  IADD3 R106, PT, PT, R176, 0xab, RZ ;  /* 0x000000abb06a7810 */ /* 0x000fe40007ffe0ff */
[----:B------:R-:W-:-:S02]  /*a5f40*/  @P2 LOP3.LUT R56, R56, 0x10000000, RZ, 0xfc, !PT ;  /* 0x1000000038382812 */ /* 0x000fc400078efcff */
[----:B------:R-:W-:Y:S01]  /*a5f50*/  @P1 LOP3.LUT R4, R4, 0x400000, RZ, 0xfc, !PT ;  /* 0x0040000004041812 */ /* 0x000fe200078efcff */
[----:B------:R-:W-:Y:S01]  /*a5f60*/  VIADD R105, R176, 0xac ;  /* 0x000000acb0697836 */ /* 0x000fe20000000000 */
[----:B------:R-:W-:Y:S02]  /*a5f70*/  LOP3.LUT R56, R56, 0xbfffffff, RZ, 0xc0, !PT ;  /* 0xbfffffff38387812 */ /* 0x000fe400078ec0ff */
[----:B------:R-:W-:Y:S02]  /*a5f80*/  LOP3.LUT R57, R57, 0xffdfffff, RZ, 0xc0, !PT ;  /* 0xffdfffff39397812 */ /* 0x000fe400078ec0ff */
[----:B------:R-:W-:Y:S01]  /*a5f90*/  @P0 LOP3.LUT R56, R56, 0x40000000, RZ, 0xfc, !PT ;  /* 0x4000000038380812 */ /* 0x000fe200078efcff */
[C---:B------:R-:W-:Y:S01]  /*a5fa0*/  VIADD R104, R176.reuse, 0xad ;  /* 0x000000adb0687836 */ /* 0x040fe20000000000 */
[C---:B------:R-:W-:Y:S01]  /*a5fb0*/  IADD3 R103, PT, PT, R176.reuse, 0xae, RZ ;  /* 0x000000aeb0677810 */ /* 0x040fe20007ffe0ff */
[C---:B------:R-:W-:Y:S01]  /*a5fc0*/  VIADD R101, R176.reuse, 0xb0 ;  /* 0x000000b0b0657836 */ /* 0x040fe20000000000 */
[----:B------:R-:W-:Y:S01]  /*a5fd0*/  R2UR UR60, R63 ;  /* 0x000000003f3c72ca */ /* 0x000fe200000e0000 */
[----:B------:R-:W-:Y:S01]  /*a5fe0*/  VIADD R102, R176, 0xaf ;  /* 0x000000afb0667836 */ /* 0x000fe20000000000 */
[----:B------:R-:W-:-:S02]  /*a5ff0*/  R2UR UR58, R72 ;  /* 0x00000000483a72ca */ /* 0x000fc400000e0000 */
[----:B------:R-:W-:Y:S01]  /*a6000*/  LOP3.LUT R58, R58, 0xfffffffe, RZ, 0xc0, !PT ;  /* 0xfffffffe3a3a7812 */ /* 0x000fe200078ec0ff */
[C---:B------:R-:W-:Y:S01]  /*a6010*/  VIADD R99, R176.reuse, 0xb2 ;  /* 0x000000b2b0637836 */ /* 0x040fe20000000000 */
[C---:B------:R-:W-:Y:S01]  /*a6020*/  IADD3 R100, PT, PT, R176.reuse, 0xb1, RZ ;  /* 0x000000b1b0647810 */ /* 0x040fe20007ffe0ff */
[C---:B------:R-:W-:Y:S01]  /*a6030*/  VIADD R98, R176.reuse, 0xb3 ;  /* 0x000000b3b0627836 */ /* 0x040fe20000000000 */
[----:B------:R-:W-:Y:S01]  /*a6040*/  R2UR UR56, R73 ;  /* 0x00000000493872ca */ /* 0x000fe200000e0000 */
[C---:B------:R-:W-:Y:S01]  /*a6050*/  VIADD R96, R176.reuse, 0xb5 ;  /* 0x000000b5b0607836 */ /* 0x040fe20000000000 */
[----:B--2---:R-:W-:Y:S01]  /*a6060*/  R2UR UR72, R177 ;  /* 0x00000000b14872ca */ /* 0x004fe200000e0000 */
[----:B------:R-:W-:Y:S01]  /*a6070*/  VIADD R95, R176, 0xb6 ;  /* 0x000000b6b05f7836 */ /* 0x000fe20000000000 */
[----:B---3--:R-:W-:Y:S01]  /*a6080*/  R2UR UR70, R166 ;  /* 0x00000000a64672ca */ /* 0x008fe200000e0000 */
[----:B------:R-:W-:Y:S01]  /*a6090*/  VIADD R93, R176, 0xb8 ;  /* 0x000000b8b05d7836 */ /* 0x000fe20000000000 */
[----:B----4-:R-:W-:Y:S01]  /*a60a0*/  R2UR UR68, R164 ;  /* 0x00000000a44472ca */ /* 0x010fe200000e0000 */
[----:B------:R-:W-:Y:S01]  /*a60b0*/  VIADD R92, R176, 0xb9 ;  /* 0x000000b9b05c7836 */ /* 0x000fe20000000000 */
[----:B------:R-:W-:Y:S01]  /*a60c0*/  R2UR UR66, R154 ;  /* 0x000000009a4272ca */ /* 0x000fe200000e0000 */
[----:B------:R-:W-:-:S06]  /*a60d0*/  VIADD R90, R176, 0xbb ;  /* 0x000000bbb05a7836 */ /* 0x000fcc0000000000 */
[----:B------:R-:W-:Y:S01]  /*a60e0*/  ISETP.GE.AND P1, PT, R106, UR72, PT ;  /* 0x000000486a007c0c */ /* 0x000fe2000bf26270 */
[----:B------:R-:W-:Y:S01]  /*a60f0*/  VIADD R89, R176, 0xbc ;  /* 0x000000bcb0597836 */ /* 0x000fe20000000000 */
[----:B------:R-:W-:Y:S01]  /*a6100*/  R2UR UR64, R152 ;  /* 0x00000000984072ca */ /* 0x000fe200000e0000 */
[C---:B------:R-:W-:Y:S01]  /*a6110*/  VIADD R86, R176.reuse, 0xbf ;  /* 0x000000bfb0567836 */ /* 0x040fe20000000000 */
[----:B------:R-:W-:Y:S01]  /*a6120*/  ISETP.GE.AND P0, PT, R105, UR70, PT ;  /* 0x0000004669007c0c */ /* 0x000fe2000bf06270 */
[----:B------:R-:W-:Y:S01]  /*a6130*/  VIADD R87, R176, 0xbe ;  /* 0x000000beb0577836 */ /* 0x000fe20000000000 */
[----:B------:R-:W-:Y:S01]  /*a6140*/  R2UR UR62, R178 ;  /* 0x00000000b23e72ca */ /* 0x000fe200000e0000 */
[----:B------:R-:W-:Y:S01]  /*a6150*/  VIADD R84, R176, 0xc1 ;  /* 0x000000c1b0547836 */ /* 0x000fe20000000000 */
[----:B------:R-:W-:Y:S01]  /*a6160*/  ISETP.GE.AND P3, PT, R104, UR68, PT ;  /* 0x0000004468007c0c */ /* 0x000fe2000bf66270 */
[----:B------:R-:W-:Y:S01]  /*a6170*/  VIADD R83, R176, 0xc2 ;  /* 0x000000c2b0537836 */ /* 0x000fe20000000000 */
[----:B------:R-:W-:Y:S01]  /*a6180*/  R2UR UR54, R74 ;  /* 0x000000004a3672ca */ /* 0x000fe200000e0000 */
[C---:B------:R-:W-:Y:S01]  /*a6190*/  VIADD R55, R176.reuse, 0xc4 ;  /* 0x000000c4b0377836 */ /* 0x040fe20000000000 */
[----:B------:R-:W-:Y:S01]  /*a61a0*/  R2UR UR52, R75 ;  /* 0x000000004b3472ca */ /* 0x000fe200000e0000 */
[C---:B------:R-:W-:Y:S01]  /*a61b0*/  VIADD R54, R176.reuse, 0xc5 ;  /* 0x000000c5b0367836 */ /* 0x040fe20000000000 */
[----:B------:R-:W-:Y:S01]  /*a61c0*/  @P1 LOP3.LUT R57, R57, 0x200000, RZ, 0xfc, !PT ;  /* 0x0020000039391812 */ /* 0x000fe200078efcff */
[C---:B------:R-:W-:Y:S01]  /*a61d0*/  VIADD R52, R176.reuse, 0xc7 ;  /* 0x000000c7b0347836 */ /* 0x040fe20000000000 */
[C---:B------:R-:W-:Y:S01]  /*a61e0*/  IADD3 R97, PT, PT, R176.reuse, 0xb4, RZ ;  /* 0x000000b4b0617810 */ /* 0x040fe20007ffe0ff */
[C---:B------:R-:W-:Y:S01]  /*a61f0*/  VIADD R46, R176.reuse, 0xcd ;  /* 0x000000cdb02e7836 */ /* 0x040fe20000000000 */
[----:B------:R-:W-:Y:S01]  /*a6200*/  LOP3.LUT R57, R57, 0xff7fffff, RZ, 0xc0, !PT ;  /* 0xff7fffff39397812 */ /* 0x000fe200078ec0ff */
[----:B------:R-:W-:Y:S01]  /*a6210*/  VIADD R45, R176, 0xce ;  /* 0x000000ceb02d7836 */ /* 0x000fe20000000000 */
[----:B------:R-:W-:-:S02]  /*a6220*/  R2UR UR50, R76 ;  /* 0x000000004c3272ca */ /* 0x000fc400000e0000 */
[----:B------:R-:W-:Y:S01]  /*a6230*/  LOP3.LUT R60, R60, 0xfffffffd, RZ, 0xc0, !PT ;  /* 0xfffffffd3c3c7812 */ /* 0x000fe200078ec0ff */
[C---:B------:R-:W-:Y:S01]  /*a6240*/  VIADD R43, R176.reuse, 0xd0 ;  /* 0x000000d0b02b7836 */ /* 0x040fe20000000000 */
[----:B------:R-:W-:Y:S01]  /*a6250*/  @P0 LOP3.LUT R57, R57, 0x800000, RZ, 0xfc, !PT ;  /* 0x0080000039390812 */ /* 0x000fe200078efcff */
[C---:B------:R-:W-:Y:S01]  /*a6260*/  VIADD R42, R176.reuse, 0xd1 ;  /* 0x000000d1b02a7836 */ /* 0x040fe20000000000 */
[----:B------:R-:W-:Y:S01]  /*a6270*/  ISETP.GE.AND P1, PT, R103, UR66, PT ;  /* 0x0000004267007c0c */ /* 0x000fe2000bf26270 */
[C---:B------:R-:W-:Y:S01]  /*a6280*/  VIADD R40, R176.reuse, 0xd3 ;  /* 0x000000d3b0287836 */ /* 0x040fe20000000000 */
[----:B------:R-:W-:Y:S01]  /*a6290*/  LOP3.LUT R57, R57, 0xfbffffff, RZ, 0xc0, !PT ;  /* 0xfbffffff39397812 */ /* 0x000fe200078ec0ff */
[C---:B------:R-:W-:Y:S01]  /*a62a0*/  VIADD R39, R176.reuse, 0xd4 ;  /* 0x000000d4b0277836 */ /* 0x040fe20000000000 */
[----:B------:R-:W-:Y:S01]  /*a62b0*/  R2UR UR48, R77 ;  /* 0x000000004d3072ca */ /* 0x000fe200000e0000 */
[C---:B------:R-:W-:Y:S01]  /*a62c0*/  VIADD R37, R176.reuse, 0xd6 ;  /* 0x000000d6b0257836 */ /* 0x040fe20000000000 */
[----:B------:R-:W-:Y:S01]  /*a62d0*/  @P3 LOP3.LUT R57, R57, 0x4000000, RZ, 0xfc, !PT ;  /* 0x0400000039393812 */ /* 0x000fe200078efcff */
[C---:B------:R-:W-:Y:S01]  /*a62e0*/  VIADD R36, R176.reuse, 0xd7 ;  /* 0x000000d7b0247836 */ /* 0x040fe20000000000 */
[----:B------:R-:W-:Y:S01]  /*a62f0*/  ISETP.GE.AND P3, PT, R101, UR62, PT ;  /* 0x0000003e65007c0c */ /* 0x000fe2000bf66270 */
[----:B------:R-:W-:Y:S01]  /*a6300*/  VIADD R34, R176, 0xd9 ;  /* 0x000000d9b0227836 */ /* 0x000fe20000000000 */
[----:B------:R-:W-:Y:S01]  /*a6310*/  ISETP.GE.AND P0, PT, R102, UR64, PT ;  /* 0x0000004066007c0c */ /* 0x000fe2000bf06270 */
[----:B------:R-:W2:Y:S01]  /*a6320*/  LDL.LU R63, [R1+0x35e8] ;  /* 0x0035e800013f7983 */ /* 0x000ea20000300800 */
[----:B------:R-:W-:-:S02]  /*a6330*/  LOP3.LUT R57, R57, 0xefffffff, RZ, 0xc0, !PT ;  /* 0xefffffff39397812 */ /* 0x000fc400078ec0ff */
[----:B------:R-:W-:Y:S01]  /*a6340*/  R2UR UR46, R78 ;  /* 0x000000004e2e72ca */ /* 0x000fe200000e0000 */
[----:B------:R-:W3:Y:S01]  /*a6350*/  LDL.LU R72, [R1+0x35e4] ;  /* 0x0035e40001487983 */ /* 0x000ee20000300800 */
[----:B------:R-:W-:Y:S02]  /*a6360*/  @P1 LOP3.LUT R57, R57, 0x10000000, RZ, 0xfc, !PT ;  /* 0x1000000039391812 */ /* 0x000fe400078efcff */
[----:B------:R-:W-:Y:S01]  /*a6370*/  ISETP.GE.AND P1, PT, R100, UR60, PT ;  /* 0x0000003c64007c0c */ /* 0x000fe2000bf26270 */
[----:B------:R-:W4:Y:S01]  /*a6380*/  LDL.LU R73, [R1+0x35e0] ;  /* 0x0035e00001497983 */ /* 0x000f220000300800 */
[----:B------:R-:W-:Y:S02]  /*a6390*/  LOP3.LUT R57, R57, 0xbfffffff, RZ, 0xc0, !PT ;  /* 0xbfffffff39397812 */ /* 0x000fe400078ec0ff */
[----:B------:R-:W-:Y:S01]  /*a63a0*/  @P3 LOP3.LUT R58, R58, 0x1, RZ, 0xfc, !PT ;  /* 0x000000013a3a3812 */ /* 0x000fe200078efcff */
[----:B------:R-:W2:Y:S01]  /*a63b0*/  LDL.LU R74, [R1+0x35dc] ;  /* 0x0035dc00014a7983 */ /* 0x000ea20000300800 */
[----:B------:R-:W-:-:S02]  /*a63c0*/  @P0 LOP3.LUT R57, R57, 0x40000000, RZ, 0xfc, !PT ;  /* 0x4000000039390812 */ /* 0x000fc400078efcff */
[----:B------:R-:W-:Y:S01]  /*a63d0*/  ISETP.GE.AND P0, PT, R99, UR58, PT ;  /* 0x0000003a63007c0c */ /* 0x000fe2000bf06270 */
[----:B------:R-:W2:Y:S01]  /*a63e0*/  LDL.LU R75, [R1+0x35d8] ;  /* 0x0035d800014b7983 */ /* 0x000ea20000300800 */
[----:B------:R-:W-:Y:S02]  /*a63f0*/  LOP3.LUT R58, R58, 0xfffffffb, RZ, 0xc0, !PT ;  /* 0xfffffffb3a3a7812 */ /* 0x000fe400078ec0ff */
[----:B------:R-:W-:Y:S01]  /*a6400*/  ISETP.GE.AND P3, PT, R98, UR56, PT ;  /* 0x0000003862007c0c */ /* 0x000fe2000bf66270 */
[----:B------:R-:W2:Y:S01]  /*a6410*/  LDL.LU R76, [R1+0x35d4] ;  /* 0x0035d400014c7983 */ /* 0x000ea20000300800 */
[----:B------:R-:W-:Y:S02]  /*a6420*/  @P1 LOP3.LUT R58, R58, 0x4, RZ, 0xfc, !PT ;  /* 0x000000043a3a1812 */ /* 0x000fe400078efcff */
[----:B------:R-:W-:Y:S01]  /*a6430*/  IADD3 R94, PT, PT, R176, 0xb7, RZ ;  /* 0x000000b7b05e7810 */ /* 0x000fe20007ffe0ff */
[----:B------:R-:W2:Y:S01]  /*a6440*/  LDL.LU R77, [R1+0x35d0] ;  /* 0x0035d000014d7983 */ /* 0x000ea20000300800 */
[----:B------:R-:W-:-:S02]  /*a6450*/  LOP3.LUT R58, R58, 0xffffffef, RZ, 0xc0, !PT ;  /* 0xffffffef3a3a7812 */ /* 0x000fc400078ec0ff */
[----:B------:R-:W-:Y:S01]  /*a6460*/  ISETP.GE.AND P1, PT, R97, UR54, PT ;  /* 0x0000003661007c0c */ /* 0x000fe2000bf26270 */
[----:B------:R-:W2:Y:S01]  /*a6470*/  LDL.LU R78, [R1+0x35cc] ;  /* 0x0035cc00014e7983 */ /* 0x000ea20000300800 */
[----:B------:R-:W-:-:S04]  /*a6480*/  @P0 LOP3.LUT R58, R58, 0x10, RZ, 0xfc, !PT ;  /* 0x000000103a3a0812 */ /* 0x000fc800078efcff */
[----:B------:R-:W-:-:S04]  /*a6490*/  LOP3.LUT R58, R58, 0xffffff7f, RZ, 0xc0, !PT ;  /* 0xffffff7f3a3a7812 */ /* 0x000fc800078ec0ff */
[----:B------:R-:W-:Y:S02]  /*a64a0*/  @P3 LOP3.LUT R58, R58, 0x80, RZ, 0xfc, !PT ;  /* 0x000000803a3a3812 */ /* 0x000fe400078efcff */
[----:B------:R-:W-:Y:S02]  /*a64b0*/  ISETP.GE.AND P0, PT, R96, UR52, PT ;  /* 0x0000003460007c0c */ /* 0x000fe4000bf06270 */
[----:B------:R-:W-:-:S04]  /*a64c0*/  LOP3.LUT R58, R58, 0xfffffdff, RZ, 0xc0, !PT ;  /* 0xfffffdff3a3a7812 */ /* 0x000fc800078ec0ff */
[----:B------:R-:W-:Y:S02]  /*a64d0*/  @P1 LOP3.LUT R58, R58, 0x200, RZ, 0xfc, !PT ;  /* 0x000002003a3a1812 */ /* 0x000fe400078efcff */
[----:B------:R-:W-:Y:S02]  /*a64e0*/  ISETP.GE.AND P3, PT, R95, UR50, PT ;  /* 0x000000325f007c0c */ /* 0x000fe4000bf66270 */
[----:B------:R-:W-:-:S04]  /*a64f0*/  LOP3.LUT R58, R58, 0xfffff7ff, RZ, 0xc0, !PT ;  /* 0xfffff7ff3a3a7812 */ /* 0x000fc800078ec0ff */
[----:B------:R-:W-:Y:S02]  /*a6500*/  @P0 LOP3.LUT R58, R58, 0x800, RZ, 0xfc, !PT ;  /* 0x000008003a3a0812 */ /* 0x000fe400078efcff */
[----:B------:R-:W-:Y:S02]  /*a6510*/  ISETP.GE.AND P1, PT, R94, UR48, PT ;  /* 0x000000305e007c0c */ /* 0x000fe4000bf26270 */
[----:B------:R-:W-:Y:S02]  /*a6520*/  LOP3.LUT R58, R58, 0xffffefff, RZ, 0xc0, !PT ;  /* 0xffffefff3a3a7812 */ /* 0x000fe400078ec0ff */
[----:B------:R-:W-:Y:S02]  /*a6530*/  R2UR UR44, R79 ;  /* 0x000000004f2c72ca */ /* 0x000fe400000e0000 */
[----:B------:R-:W-:Y:S01]  /*a6540*/  @P3 LOP3.LUT R58, R58, 0x1000, RZ, 0xfc, !PT ;  /* 0x000010003a3a3812 */ /* 0x000fe200078efcff */
[----:B------:R-:W2:Y:S01]  /*a6550*/  LDL.LU R79, [R1+0x35c8] ;  /* 0x0035c800014f7983 */ /* 0x000ea20000300800 */
[----:B------:R-:W-:-:S02]  /*a6560*/  ISETP.GE.AND P0, PT, R93, UR46, PT ;  /* 0x0000002e5d007c0c */ /* 0x000fc4000bf06270 */
[----:B------:R-:W-:Y:S02]  /*a6570*/  LOP3.LUT R58, R58, 0xfffeffff, RZ, 0xc0, !PT ;  /* 0xfffeffff3a3a7812 */ /* 0x000fe400078ec0ff */
[----:B------:R-:W-:Y:S02]  /*a6580*/  R2UR UR42, R80 ;  /* 0x00000000502a72ca */ /* 0x000fe400000e0000 */
[----:B------:R-:W-:Y:S01]  /*a6590*/  @P1 LOP3.LUT R58, R58, 0x10000, RZ, 0xfc, !PT ;  /* 0x000100003a3a1812 */ /* 0x000fe200078efcff */
[----:B------:R-:W2:Y:S02]  /*a65a0*/  LDL.LU R80, [R1+0x35c4] ;  /* 0x0035c40001507983 */ /* 0x000ea40000300800 */
[----:B------:R-:W-:Y:S02]  /*a65b0*/  ISETP.GE.AND P3, PT, R92, UR44, PT ;  /* 0x0000002c5c007c0c */ /* 0x000fe4000bf66270 */
[----:B------:R-:W-:Y:S02]  /*a65c0*/  LOP3.LUT R58, R58, 0xfffbffff, RZ, 0xc0, !PT ;  /* 0xfffbffff3a3a7812 */ /* 0x000fe400078ec0ff */
[----:B------:R-:W-:-:S02]  /*a65d0*/  R2UR UR40, R81 ;  /* 0x00000000512872ca */ /* 0x000fc400000e0000 */
[----:B------:R-:W-:Y:S01]  /*a65e0*/  IADD3 R91, PT, PT, R176, 0xba, RZ ;  /* 0x000000bab05b7810 */ /* 0x000fe20007ffe0ff */
[----:B------:R-:W2:Y:S01]  /*a65f0*/  LDL.LU R81, [R1+0x35c0] ;  /* 0x0035c00001517983 */ /* 0x000ea20000300800 */
        /* <DEDUP_REMOVED lines=10> */
[----:B------:R-:W2:Y:S01]  /*a66a0*/  LDL.LU R65, [R1+0x35b8] ;  /* 0x0035b80001417983 */ /* 0x000ea20000300800 */
[----:B------:R-:W-:Y:S02]  /*a66b0*/  R2UR UR32, R66 ;  /* 0x00000000422072ca */ /* 0x000fe400000e0000 */
[----:B------:R-:W-:Y:S02]  /*a66c0*/  ISETP.GE.AND P3, PT, R89, UR38, PT ;  /* 0x0000002659007c0c */ /* 0x000fe4000bf66270 */
[----:B------:R-:W-:-:S02]  /*a66d0*/  LOP3.LUT R58, R58, 0xfdffffff, RZ, 0xc0, !PT ;  /* 0xfdffffff3a3a7812 */ /* 0x000fc400078ec0ff */
[----:B------:R-:W-:Y:S02]  /*a66e0*/  R2UR UR34, R67 ;  /* 0x00000000432272ca */ /* 0x000fe400000e0000 */
[C---:B------:R-:W-:Y:S01]  /*a66f0*/  IADD3 R88, PT, PT, R176.reuse, 0xbd, RZ ;  /* 0x000000bdb0587810 */ /* 0x040fe20007ffe0ff */
[----:B------:R-:W-:Y:S01]  /*a6700*/  VIADD R33, R176, 0xda ;  /* 0x000000dab0217836 */ /* 0x000fe20000000000 */
[----:B------:R-:W-:Y:S01]  /*a6710*/  @P0 LOP3.LUT R58, R58, 0x2000000, RZ, 0xfc, !PT ;  /* 0x020000003a3a0812 */ /* 0x000fe200078efcff */
[----:B------:R-:W2:Y:S01]  /*a6720*/  LDL.LU R67, [R1+0x35b4] ;  /* 0x0035b40001437983 */ /* 0x000ea20000300800 */
[----:B------:R-:W-:Y:S02]  /*a6730*/  ISETP.GE.AND P1, PT, R88, UR36, PT ;  /* 0x0000002458007c0c */ /* 0x000fe4000bf26270 */
[----:B------:R-:W-:Y:S01]  /*a6740*/  R2UR UR30, R68 ;  /* 0x00000000441e72ca */ /* 0x000fe200000e0000 */
[----:B------:R-:W2:Y:S01]  /*a6750*/  LDL.LU R66, [R1+0x35b0] ;  /* 0x0035b00001427983 */ /* 0x000ea20000300800 */
[----:B------:R-:W-:-:S02]  /*a6760*/  LOP3.LUT R58, R58, 0xfbffffff, RZ, 0xc0, !PT ;  /* 0xfbffffff3a3a7812 */ /* 0x000fc400078ec0ff */
[----:B------:R-:W-:Y:S01]  /*a6770*/  R2UR UR28, R64 ;  /* 0x00000000401c72ca */ /* 0x000fe200000e0000 */
[----:B------:R-:W2:Y:S01]  /*a6780*/  LDL.LU R68, [R1+0x35ac] ;  /* 0x0035ac0001447983 */ /* 0x000ea20000300800 */
[----:B------:R-:W-:Y:S02]  /*a6790*/  @P3 LOP3.LUT R58, R58, 0x4000000, RZ, 0xfc, !PT ;  /* 0x040000003a3a3812 */ /* 0x000fe400078efcff */
[----:B------:R-:W-:Y:S02]  /*a67a0*/  ISETP.GE.AND P3, PT, R86, UR32, PT ;  /* 0x0000002056007c0c */ /* 0x000fe4000bf66270 */
[C---:B------:R-:W-:Y:S02]  /*a67b0*/  IADD3 R85, PT, PT, R176.reuse, 0xc0, RZ ;  /* 0x000000c0b0557810 */ /* 0x040fe40007ffe0ff */
[C---:B------:R-:W-:Y:S02]  /*a67c0*/  IADD3 R82, PT, PT, R176.reuse, 0xc3, RZ ;  /* 0x000000c3b0527810 */ /* 0x040fe40007ffe0ff */
[----:B------:R-:W-:-:S02]  /*a67d0*/  IADD3 R53, PT, PT, R176, 0xc6, RZ ;  /* 0x000000c6b0357810 */ /* 0x000fc40007ffe0ff */
[C---:B------:R-:W-:Y:S02]  /*a67e0*/  IADD3 R47, PT, PT, R176.reuse, 0xcc, RZ ;  /* 0x000000ccb02f7810 */ /* 0x040fe40007ffe0ff */
[C---:B------:R-:W-:Y:S02]  /*a67f0*/  IADD3 R44, PT, PT, R176.reuse, 0xcf, RZ ;  /* 0x000000cfb02c7810 */ /* 0x040fe40007ffe0ff */
[C---:B------:R-:W-:Y:S02]  /*a6800*/  IADD3 R41, PT, PT, R176.reuse, 0xd2, RZ ;  /* 0x000000d2b0297810 */ /* 0x040fe40007ffe0ff */
[C---:B------:R-:W-:Y:S02]  /*a6810*/  IADD3 R38, PT, PT, R176.reuse, 0xd5, RZ ;  /* 0x000000d5b0267810 */ /* 0x040fe40007ffe0ff */
[C---:B------:R-:W-:Y:S02]  /*a6820*/  IADD3 R35, PT, PT, R176.reuse, 0xd8, RZ ;  /* 0x000000d8b0237810 */ /* 0x040fe40007ffe0ff */
[C---:B------:R-:W-:Y:S01]  /*a6830*/  IADD3 R32, PT, PT, R176.reuse, 0xdb, RZ ;  /* 0x000000dbb0207810 */ /* 0x040fe20007ffe0ff */
[C---:B------:R-:W-:Y:S01]  /*a6840*/  VIADD R31, R176.reuse, 0xdc ;  /* 0x000000dcb01f7836 */ /* 0x040fe20000000000 */
[----:B------:R-:W-:Y:S01]  /*a6850*/  ISETP.GE.AND P0, PT, R87, UR34, PT ;  /* 0x0000002257007c0c */ /* 0x000fe2000bf06270 */
[----:B------:R-:W-:Y:S01]  /*a6860*/  VIADD R30, R176, 0xdd ;  /* 0x000000ddb01e7836 */ /* 0x000fe20000000000 */
[----:B------:R-:W-:-:S02]  /*a6870*/  LOP3.LUT R58, R58, 0xefffffff, RZ, 0xc0, !PT ;  /* 0xefffffff3a3a7812 */ /* 0x000fc400078ec0ff */
[----:B------:R-:W-:Y:S02]  /*a6880*/  LOP3.LUT R61, R61, 0xfffffffb, RZ, 0xc0, !PT ;  /* 0xfffffffb3d3d7812 */ /* 0x000fe400078ec0ff */
[C---:B------:R-:W-:Y:S01]  /*a6890*/  IADD3 R29, PT, PT, R176.reuse, 0xde, RZ ;  /* 0x000000deb01d7810 */ /* 0x040fe20007ffe0ff */
[----:B------:R-:W-:Y:S01]  /*a68a0*/  VIADD R28, R176, 0xdf ;  /* 0x000000dfb01c7836 */ /* 0x000fe20000000000 */
[----:B------:R-:W-:Y:S01]  /*a68b0*/  @P1 LOP3.LUT R58, R58, 0x10000000, RZ, 0xfc, !PT ;  /* 0x100000003a3a1812 */ /* 0x000fe200078efcff */
[C---:B------:R-:W-:Y:S01]  /*a68c0*/  VIADD R27, R176.reuse, 0xe0 ;  /* 0x000000e0b01b7836 */ /* 0x040fe20000000000 */
[----:B------:R-:W-:Y:S02]  /*a68d0*/  ISETP.GE.AND P1, PT, R85, UR30, PT ;  /* 0x0000001e55007c0c */ /* 0x000fe4000bf26270 */
[C---:B------:R-:W-:Y:S01]  /*a68e0*/  IADD3 R26, PT, PT, R176.reuse, 0xe1, RZ ;  /* 0x000000e1b01a7810 */ /* 0x040fe20007ffe0ff */
[C---:B------:R-:W-:Y:S01]  /*a68f0*/  VIADD R25, R176.reuse, 0xe2 ;  /* 0x000000e2b0197836 */ /* 0x040fe20000000000 */
[----:B------:R-:W-:Y:S01]  /*a6900*/  LOP3.LUT R59, R59, 0xfffffffd, RZ, 0xc0, !PT ;  /* 0xfffffffd3b3b7812 */ /* 0x000fe200078ec0ff */
[----:B------:R-:W-:Y:S01]  /*a6910*/  VIADD R24, R176, 0xe3 ;  /* 0x000000e3b0187836 */ /* 0x000fe20000000000 */
[----:B------:R-:W-:-:S02]  /*a6920*/  R2UR UR26, R239 ;  /* 0x00000000ef1a72ca */ /* 0x000fc400000e0000 */
[C---:B------:R-:W-:Y:S01]  /*a6930*/  IADD3 R19, PT, PT, R176.reuse, 0xe4, RZ ;  /* 0x000000e4b0137810 */ /* 0x040fe20007ffe0ff */
[----:B------:R-:W-:Y:S01]  /*a6940*/  VIADD R18, R176, 0xe5 ;  /* 0x000000e5b0127836 */ /* 0x000fe20000000000 */
[----:B------:R-:W-:Y:S01]  /*a6950*/  LOP3.LUT R58, R58, 0xbfffffff, RZ, 0xc0, !PT ;  /* 0xbfffffff3a3a7812 */ /* 0x000fe200078ec0ff */
[C---:B------:R-:W-:Y:S01]  /*a6960*/  VIADD R17, R176.reuse, 0xe6 ;  /* 0x000000e6b0117836 */ /* 0x040fe20000000000 */
[----:B------:R-:W-:Y:S02]  /*a6970*/  @P3 LOP3.LUT R59, R59, 0x2, RZ, 0xfc, !PT ;  /* 0x000000023b3b3812 */ /* 0x000fe400078efcff */
[C---:B------:R-:W-:Y:S01]  /*a6980*/  IADD3 R16, PT, PT, R176.reuse, 0xe7, RZ ;  /* 0x000000e7b0107810 */ /* 0x040fe20007ffe0ff */
[----:B------:R-:W-:Y:S01]  /*a6990*/  VIADD R15, R176, 0xe8 ;  /* 0x000000e8b00f7836 */ /* 0x000fe20000000000 */
[----:B------:R-:W-:Y:S01]  /*a69a0*/  @P0 LOP3.LUT R58, R58, 0x40000000, RZ, 0xfc, !PT ;  /* 0x400000003a3a0812 */ /* 0x000fe200078efcff */
[----:B------:R-:W-:Y:S01]  /*a69b0*/  VIADD R14, R176, 0xe9 ;  /* 0x000000e9b00e7836 */ /* 0x000fe20000000000 */
[----:B------:R-:W-:-:S02]  /*a69c0*/  ISETP.GE.AND P0, PT, R84, UR28, PT ;  /* 0x0000001c54007c0c */ /* 0x000fc4000bf06270 */
[C---:B------:R-:W-:Y:S01]  /*a69d0*/  IADD3 R13, PT, PT, R176.reuse, 0xea, RZ ;  /* 0x000000eab00d7810 */ /* 0x040fe20007ffe0ff */
[C---:B------:R-:W-:Y:S01]  /*a69e0*/  VIADD R12, R176.reuse, 0xeb ;  /* 0x000000ebb00c7836 */ /* 0x040fe20000000000 */
[----:B------:R-:W-:Y:S01]  /*a69f0*/  LOP3.LUT R59, R59, 0xfffffff7, RZ, 0xc0, !PT ;  /* 0xfffffff73b3b7812 */ /* 0x000fe200078ec0ff */
[----:B------:R-:W-:Y:S01]  /*a6a00*/  VIADD R11, R176, 0xec ;  /* 0x000000ecb00b7836 */ /* 0x000fe20000000000 */
[----:B------:R-:W-:Y:S02]  /*a6a10*/  R2UR UR24, R238 ;  /* 0x00000000ee1872ca */ /* 0x000fe400000e0000 */
        /* <DEDUP_REMOVED lines=11> */
[----:B------:R-:W-:Y:S01]  /*a6ad0*/  VIADD R48, R176, 0xcb ;  /* 0x000000cbb0307836 */ /* 0x000fe20000000000 */
[----:B------:R-:W-:Y:S01]  /*a6ae0*/  ISETP.GE.AND P1, PT, R82, UR24, PT ;  /* 0x0000001852007c0c */ /* 0x000fe2000bf26270 */
[----:B------:R-:W2:Y:S01]  /*a6af0*/  LDL.LU R64, [R1+0x35a8] ;  /* 0x0035a80001407983 */ /* 0x000ea20000300800 */
[----:B------:R-:W-:-:S02]  /*a6b00*/  LOP3.LUT R59, R59, 0xfffffeff, RZ, 0xc0, !PT ;  /* 0xfffffeff3b3b7812 */ /* 0x000fc400078ec0ff */
[----:B------:R-:W-:Y:S02]  /*a6b10*/  R2UR UR20, R236 ;  /* 0x00000000ec1472ca */ /* 0x000fe400000e0000 */
[----:B------:R-:W-:-:S03]  /*a6b20*/  @P3 LOP3.LUT R59, R59, 0x100, RZ, 0xfc, !PT ;  /* 0x000001003b3b3812 */ /* 0x000fc600078efcff */
[----:B------:R-:W-:Y:S02]  /*a6b30*/  ISETP.GE.AND P0, PT, R55, UR22, PT ;  /* 0x0000001637007c0c */ /* 0x000fe4000bf06270 */
[----:B------:R-:W-:Y:S02]  /*a6b40*/  LOP3.LUT R59, R59, 0xfffffdff, RZ, 0xc0, !PT ;  /* 0xfffffdff3b3b7812 */ /* 0x000fe400078ec0ff */
[----:B------:R-:W-:Y:S02]  /*a6b50*/  R2UR UR18, R199 ;  /* 0x00000000c71272ca */ /* 0x000fe400000e0000 */
[----:B------:R-:W-:Y:S02]  /*a6b60*/  @P1 LOP3.LUT R59, R59, 0x200, RZ, 0xfc, !PT ;  /* 0x000002003b3b1812 */ /* 0x000fe400078efcff */
[----:B------:R-:W-:Y:S02]  /*a6b70*/  ISETP.GE.AND P3, PT, R54, UR20, PT ;  /* 0x0000001436007c0c */ /* 0x000fe4000bf66270 */
[----:B------:R-:W-:-:S02]  /*a6b80*/  LOP3.LUT R59, R59, 0xffffefff, RZ, 0xc0, !PT ;  /* 0xffffefff3b3b7812 */ /* 0x000fc400078ec0ff */
[----:B------:R-:W-:Y:S02]  /*a6b90*/  R2UR UR16, R198 ;  /* 0x00000000c61072ca */ /* 0x000fe400000e0000 */
[----:B------:R-:W-:-:S03]  /*a6ba0*/  @P0 LOP3.LUT R59, R59, 0x1000, RZ, 0xfc, !PT ;  /* 0x000010003b3b0812 */ /* 0x000fc600078efcff */
[----:B------:R-:W-:Y:S02]  /*a6bb0*/  ISETP.GE.AND P1, PT, R53, UR18, PT ;  /* 0x0000001235007c0c */ /* 0x000fe4000bf26270 */
        /* <DEDUP_REMOVED lines=14> */
[----:B------:R-:W-:-:S05]  /*a6ca0*/  ISETP.GE.AND P0, PT, R44, UR11, PT ;  /* 0x0000000b2c007c0c */ /* 0x000fca000bf06270 */
        /* <DEDUP_REMOVED lines=9> */
[----:B------:R-:W-:-:S04]  /*a6d40*/  @P0 LOP3.LUT R60, R60, 0x100, RZ, 0xfc, !PT ;  /* 0x000001003c3c0812 */ /* 0x000fc800078efcff */
[----:B------:R-:W-:-:S04]  /*a6d50*/  LOP3.LUT R60, R60, 0xfffffbff, RZ, 0xc0, !PT ;  /* 0xfffffbff3c3c7812 */ /* 0x000fc800078ec0ff */
[----:B------:R-:W-:Y:S02]  /*a6d60*/  @P1 LOP3.LUT R60, R60, 0x400, RZ, 0xfc, !PT ;  /* 0x000004003c3c1812 */ /* 0x000fe400078efcff */
[----:B------:R-:W-:Y:S02]  /*a6d70*/  ISETP.GE.AND P1, PT, R40, UR19, PT ;  /* 0x0000001328007c0c */ /* 0x000fe4000bf26270 */
[----:B------:R-:W-:-:S11]  /*a6d80*/  LOP3.LUT R60, R60, 0xffffefff, RZ, 0xc0, !PT ;  /* 0xffffefff3c3c7812 */ /* 0x000fd600078ec0ff */
        /* <DEDUP_REMOVED lines=28> */
[----:B------:R-:W-:-:S13]  /*a6f50*/  ISETP.GE.AND P1, PT, R30, UR39, PT ;  /* 0x000000271e007c0c */ /* 0x000fda000bf26270 */
        /* <DEDUP_REMOVED lines=41> */
[----:B------:R-:W-:-:S11]  /*a71f0*/  IADD3 R10, PT, PT, R176, 0xed, RZ ;  /* 0x000000edb00a7810 */ /* 0x000fd60007ffe0ff */
[----:B------:R-:W-:Y:S02]  /*a7200*/  @P1 LOP3.LUT R62, R62, 0x2, RZ, 0xfc, !PT ;  /* 0x000000023e3e1812 */ /* 0x000fe400078efcff */
[----:B------:R-:W-:Y:S02]  /*a7210*/  ISETP.GE.AND P1, PT, R11, UR69, PT ;  /* 0x000000450b007c0c */ /* 0x000fe4000bf26270 */
[----:B------:R-:W-:-:S11]  /*a7220*/  LOP3.LUT R62, R62, 0xfffffffb, RZ, 0xc0, !PT ;  /* 0xfffffffb3e3e7812 */ /* 0x000fd600078ec0ff */
[----:B------:R-:W-:Y:S02]  /*a7230*/  @P1 LOP3.LUT R62, R62, 0x4, RZ, 0xfc, !PT ;  /* 0x000000043e3e1812 */ /* 0x000fe400078efcff */
[----:B------:R-:W-:Y:S02]  /*a7240*/  ISETP.GE.AND P1, PT, R10, UR71, PT ;  /* 0x000000470a007c0c */ /* 0x000fe4000bf26270 */
[----:B------:R-:W-:Y:S02]  /*a7250*/  LOP3.LUT R59, R59, 0xfbffffff, RZ, 0xc0, !PT ;  /* 0xfbffffff3b3b7812 */ /* 0x000fe400078ec0ff */
[----:B------:R-:W-:-:S09]  /*a7260*/  R2UR UR14, R197 ;  /* 0x00000000c50e72ca */ /* 0x000fd200000e0000 */
[----:B------:R-:W-:Y:S02]  /*a7270*/  @P1 LOP3.LUT R59, R59, 0x4000000, RZ, 0xfc, !PT ;  /* 0x040000003b3b1812 */ /* 0x000fe400078efcff */
[----:B------:R-:W-:Y:S02]  /*a7280*/  ISETP.GE.AND P1, PT, R9, UR73, PT ;  /* 0x0000004909007c0c */ /* 0x000fe4000bf26270 */
[----:B------:R-:W-:Y:S02]  /*a7290*/  LOP3.LUT R59, R59, 0xfeffffff, RZ, 0xc0, !PT ;  /* 0xfeffffff3b3b7812 */ /* 0x000fe400078ec0ff */
[----:B------:R-:W-:Y:S02]  /*a72a0*/  ISETP.GE.AND P2, PT, R107, UR12, PT ;  /* 0x0000000c6b007c0c */ /* 0x000fe4000bf46270 */
[----:B------:R-:W-:Y:S02]  /*a72b0*/  ISETP.GE.AND P3, PT, R51, UR14, PT ;  /* 0x0000000e33007c0c */ /* 0x000fe4000bf66270 */
[----:B------:R-:W-:-:S02]  /*a72c0*/  R2UR UR12, R196 ;  /* 0x00000000c40c72ca */ /* 0x000fc400000e0000 */
[----:B--2---:R-:W-:-:S03]  /*a72d0*/  R2UR UR14, R67 ;  /* 0x00000000430e72ca */ /* 0x004fc600000e0000 */
[----:B------:R-:W-:Y:S02]  /*a72e0*/  @P1 LOP3.LUT R59, R59, 0x1000000, RZ, 0xfc, !PT ;  /* 0x010000003b3b1812 */ /* 0x000fe400078efcff */
[----:B------:R-:W-:Y:S02]  /*a72f0*/  ISETP.GE.AND P1, PT, R5, UR75, PT ;  /* 0x0000004b05007c0c */ /* 0x000fe4000bf26270 */
[----:B------:R-:W-:Y:S02]  /*a7300*/  LOP3.LUT R57, R57, 0xfffeffff, RZ, 0xc0, !PT ;  /* 0xfffeffff39397812 */ /* 0x000fe400078ec0ff */
[----:B------:R-:W-:-:S04]  /*a7310*/  IADD3 R50, PT, PT, R176, 0xc9, RZ ;  /* 0x000000c9b0327810 */ /* 0x000fc80007ffe0ff */
[----:B------:R-:W-:Y:S02]  /*a7320*/  ISETP.GE.AND P4, PT, R50, UR12, PT ;  /* 0x0000000c32007c0c */ /* 0x000fe4000bf86270 */
[----:B------:R-:W-:-:S03]  /*a7330*/  R2UR UR12, R68 ;  /* 0x00000000440c72ca */ /* 0x000fc600000e0000 */
[----:B------:R-:W-:Y:S02]  /*a7340*/  @P1 LOP3.LUT R57, R57, 0x10000, RZ, 0xfc, !PT ;  /* 0x0001000039391812 */ /* 0x000fe400078efcff */
[----:B------:R-:W-:Y:S02]  /*a7350*/  ISETP.GE.AND P1, PT, R71, UR14, PT ;  /* 0x0000000e47007c0c */ /* 0x000fe4000bf26270 */
[C---:B------:R-:W-:Y:S02]  /*a7360*/  LOP3.LUT P0, RZ, R3.reuse, 0x10, RZ, 0xc0, !PT ;  /* 0x0000001003ff7812 */ /* 0x040fe4000780c0ff */
[----:B------:R-:W-:Y:S02]  /*a7370*/  LOP3.LUT R3, R3, 0xffffffbf, RZ, 0xc0, !PT ;  /* 0xffffffbf03037812 */ /* 0x000fe400078ec0ff */
[----:B------:R-:W-:Y:S02]  /*a7380*/  ISETP.GE.AND P5, PT, R49, UR76, PT ;  /* 0x0000004c31007c0c */ /* 0x000fe4000bfa6270 */
[----:B------:R-:W-:-:S02]  /*a7390*/  R2UR.FILL UR76, R65 ;  /* 0x00000000414c72ca */ /* 0x000fc400004e0000 */
[----:B------:R-:W-:Y:S01]  /*a73a0*/  ISETP.GE.AND P6, PT, R48, UR77, PT ;  /* 0x0000004d30007c0c */ /* 0x000fe2000bfc6270 */
[----:B------:R-:W2:Y:S01]  /*a73b0*/  LDL.LU R65, [R1+0x35a4] ;  /* 0x0035a40001417983 */ /* 0x000ea20000300800 */
[----:B------:R-:W-:Y:S02]  /*a73c0*/  R2UR.FILL UR77, R66 ;  /* 0x00000000424d72ca */ /* 0x000fe400004e0000 */
[----:B------:R-:W-:Y:S01]  /*a73d0*/  @P1 LOP3.LUT R3, R3, 0x40, RZ, 0xfc, !PT ;  /* 0x0000004003031812 */ /* 0x000fe200078efcff */
[----:B------:R-:W2:Y:S01]  /*a73e0*/  LDL.LU R66, [R1+0x35a0] ;  /* 0x0035a00001427983 */ /* 0x000ea20000300800 */
[----:B------:R-:W-:-:S03]  /*a73f0*/  ISETP.LT.AND P1, PT, R69, UR12, !P0 ;  /* 0x0000000c45007c0c */ /* 0x000fc6000c721270 */
[----:B------:R-:W2:Y:S04]  /*a7400*/  LDL.LU R67, [R1+0x359c] ;  /* 0x00359c0001437983 */ /* 0x000ea80000300800 */
[----:B------:R-:W2:Y:S04]  /*a7410*/  LDL.LU R68, [R1+0x3598] ;  /* 0x0035980001447983 */ /* 0x000ea80000300800 */
[----:B------:R-:W2:Y:S04]  /*a7420*/  LDL.LU R152, [R1+0x9f8] ;  /* 0x0009f80001987983 */ /* 0x000ea80000300800 */
[----:B------:R-:W3:Y:S01]  /*a7430*/  LDL.LU R178, [R1+0x9f4] ;  /* 0x0009f40001b27983 */ /* 0x000ee20000300800 */
[----:B------:R-:W-:-:S03]  /*a7440*/  LOP3.LUT R3, R3, 0xefffffff, RZ, 0xc0, !PT ;  /* 0xefffffff03037812 */ /* 0x000fc600078ec0ff */
[----:B------:R-:W4:Y:S01]  /*a7450*/  LDL.LU R69, [R1+0x3594] ;  /* 0x0035940001457983 */ /* 0x000f220000300800 */
[----:B------:R-:W-:Y:S02]  /*a7460*/  @P1 LOP3.LUT R3, R3, 0x10000000, RZ, 0xfc, !PT ;  /* 0x1000000003031812 */ /* 0x000fe400078efcff */
[----:B------:R-:W-:Y:S02]  /*a7470*/  ISETP.LT.AND P1, PT, R70, UR77, !P0 ;  /* 0x0000004d46007c0c */ /* 0x000fe4000c721270 */
[----:B------:R-:W4:Y:S01]  /*a7480*/  LDL.LU R70, [R1+0x3590] ;  /* 0x0035900001467983 */ /* 0x000f220000300800 */
[----:B------:R-:W-:-:S03]  /*a7490*/  ISETP.LT.AND P0, PT, R71, UR76, !P0 ;  /* 0x0000004c47007c0c */ /* 0x000fc6000c701270 */
[----:B------:R-:W4:Y:S01]  /*a74a0*/  LDL.LU R71, [R1+0x358c] ;  /* 0x00358c0001477983 */ /* 0x000f220000300800 */
[----:B------:R-:W-:-:S06]  /*a74b0*/  LOP3.LUT R3, R3, 0xfbffffff, RZ, 0xc0, !PT ;  /* 0xfbffffff03037812 */ /* 0x000fcc00078ec0ff */
[----:B------:R-:W-:-:S04]  /*a74c0*/  @P1 LOP3.LUT R3, R3, 0x4000000, RZ, 0xfc, !PT ;  /* 0x0400000003031812 */ /* 0x000fc800078efcff */
[----:B------:R-:W-:Y:S02]  /*a74d0*/  LOP3.LUT R3, R3, 0xfeffffff, RZ, 0xc0, !PT ;  /* 0xfeffffff03037812 */ /* 0x000fe400078ec0ff */
[C---:B------:R-:W-:Y:S02]  /*a74e0*/  LOP3.LUT P1, RZ, R4.reuse, 0x400000, RZ, 0xc0, !PT ;  /* 0x0040000004ff7812 */ /* 0x040fe4000782c0ff */
[----:B------:R-:W-:Y:S02]  /*a74f0*/  @P0 LOP3.LUT R3, R3, 0x1000000, RZ, 0xfc, !PT ;  /* 0x0100000003030812 */ /* 0x000fe400078efcff */
[----:B------:R-:W-:Y:S01]  /*a7500*/  LOP3.LUT P0, RZ, R4, 0x200000, RZ, 0xc0, !PT ;  /* 0x0020000004ff7812 */ /* 0x000fe2000780c0ff */
[----:B------:R-:W-:Y:S01]  /*a7510*/  NOP ;  /* 0x0000000000007918 */ /* 0x000fe20000000000 */
[----:B--2---:R-:W-:Y:S02]  /*a7520*/  R2UR.FILL UR77, R152 ;  /* 0x00000000984d72ca */ /* 0x004fe400004e0000 */
[----:B---3--:R-:W-:-:S02]  /*a7530*/  R2UR.FILL UR76, R178 ;  /* 0x00000000b24c72ca */ /* 0x008fc400004e0000 */
[----:B------:R-:W-:Y:S01]  /*a7540*/  LOP3.LUT R2, R2, 0xf7ffffff, RZ, 0xc0, !PT ;  /* 0xf7ffffff02027812 */ /* 0x000fe200078ec0ff */
[----:B------:R-:W-:Y:S01]  /*a7550*/  STL [R1+0x35cc], R62 ;  /* 0x0035cc3e01007387 */ /* 0x000fe20000100800 */
[----:B------:R-:W1:Y:S05]  /*a7560*/  LDCU UR5, c[0x0][0x39c] ;  /* 0x00007380ff0577ac */ /* 0x000e6a0008000800 */
[----:B------:R-:W-:Y:S01]  /*a7570*/  @P0 LOP3.LUT R2, R2, 0x8000000, RZ, 0xfc, !PT ;  /* 0x0800000002020812 */ /* 0x000fe200078efcff */
[----:B------:R-:W-:Y:S01]  /*a7580*/  STL [R1+0x35c8], R6 ;  /* 0x0035c80601007387 */ /* 0x000fe20000100800 */
[C---:B------:R-:W-:Y:S02]  /*a7590*/  LOP3.LUT P0, RZ, R3.reuse, 0x40, RZ, 0xc0, !PT ;  /* 0x0000004003ff7812 */ /* 0x040fe4000780c0ff */
[----:B------:R-:W-:Y:S01]  /*a75a0*/  LOP3.LUT R2, R2, 0xfbffffff, RZ, 0xc0, !PT ;  /* 0xfbffffff02027812 */ /* 0x000fe200078ec0ff */
[----:B------:R-:W-:Y:S03]  /*a75b0*/  STL [R1+0x35c4], R63 ;  /* 0x0035c43f01007387 */ /* 0x000fe60000100800 */
[----:B------:R-:W-:Y:S01]  /*a75c0*/  @P1 LOP3.LUT R2, R2, 0x4000000, RZ, 0xfc, !PT ;  /* 0x0400000002021812 */ /* 0x000fe200078efcff */
[----:B------:R-:W-:Y:S03]  /*a75d0*/  STL [R1+0x35c0], R72 ;  /* 0x0035c04801007387 */ /* 0x000fe60000100800 */
[----:B------:R-:W-:Y:S01]  /*a75e0*/  LOP3.LUT R2, R2, 0xfdffffff, RZ, 0xc0, !PT ;  /* 0xfdffffff02027812 */ /* 0x000fe200078ec0ff */
[----:B----4-:R-:W-:Y:S03]  /*a75f0*/  STL [R1+0x35bc], R73 ;  /* 0x0035bc4901007387 */ /* 0x010fe60000100800 */
[----:B------:R-:W-:Y:S01]  /*a7600*/  @P2 LOP3.LUT R2, R2, 0x2000000, RZ, 0xfc, !PT ;  /* 0x0200000002022812 */ /* 0x000fe200078efcff */
[----:B------:R-:W-:Y:S03]  /*a7610*/  STL [R1+0x35b8], R7 ;  /* 0x0035b80701007387 */ /* 0x000fe60000100800 */
[----:B------:R-:W-:Y:S01]  /*a7620*/  LOP3.LUT R2, R2, 0xfeffffff, RZ, 0xc0, !PT ;  /* 0xfeffffff02027812 */ /* 0x000fe200078ec0ff */
[----:B------:R-:W-:Y:S03]  /*a7630*/  STL [R1+0x35b4], R74 ;  /* 0x0035b44a01007387 */ /* 0x000fe60000100800 */
        /* <DEDUP_REMOVED lines=13> */
[----:B------:R-:W-:Y:S04]  /*a7710*/  STL [R1+0x3594], R81 ;  /* 0x0035945101007387 */ /* 0x000fe80000100800 */
[----:B------:R-:W-:Y:S04]  /*a7720*/  STL [R1+0x3590], R2 ;  /* 0x0035900201007387 */ /* 0x000fe80000100800 */
[----:B------:R-:W2:Y:S04]  /*a7730*/  LDL.LU R13, [R1+0x129c] ;  /* 0x00129c00010d7983 */ /* 0x000ea80000300800 */
[----:B------:R-:W2:Y:S04]  /*a7740*/  LDL.LU R14, [R1+0x874] ;  /* 0x00087400010e7983 */ /* 0x000ea80000300800 */
[----:B------:R-:W2:Y:S04]  /*a7750*/  LDL.LU R15, [R1+0x87c] ;  /* 0x00087c00010f7983 */ /* 0x000ea80000300800 */
[----:B------:R-:W2:Y:S01]  /*a7760*/  LDL.LU R12, [R1+0x1294] ;  /* 0x00129400010c7983 */ /* 0x000ea20000300800 */
[----:B-1----:R-:W-:Y:S01]  /*a7770*/  ISETP.LT.AND P0, PT, R176, UR5, !P0 ;  /* 0x00000005b0007c0c */ /* 0x002fe2000c701270 */
[----:B------:R-:W1:Y:S01]  /*a7780*/  LDCU UR5, c[0x0][0x39c] ;  /* 0x00007380ff0577ac */ /* 0x000e620008000800 */
[C---:B------:R-:W-:Y:S01]  /*a7790*/  LOP3.LUT P6, RZ, R3.reuse, 0x80000, RZ, 0xc0, !PT ;  /* 0x0008000003ff7812 */ /* 0x040fe200078cc0ff */
[----:B------:R-:W3:Y:S01]  /*a77a0*/  LDL.LU R8, [R1+0x13f4] ;  /* 0x0013f40001087983 */ /* 0x000ee20000300800 */
[----:B------:R-:W-:-:S02]  /*a77b0*/  LOP3.LUT R3, R3, 0xffffffbf, RZ, 0xc0, !PT ;  /* 0xffffffbf03037812 */ /* 0x000fc400078ec0ff */
[----:B------:R-:W-:Y:S02]  /*a77c0*/  LOP3.LUT R4, R4, 0xffefffff, RZ, 0xc0, !PT ;  /* 0xffefffff04047812 */ /* 0x000fe400078ec0ff */
[C---:B------:R-:W-:Y:S02]  /*a77d0*/  LOP3.LUT P3, RZ, R56.reuse, 0x2, RZ, 0xc0, !PT ;  /* 0x0000000238ff7812 */ /* 0x040fe4000786c0ff */
[C---:B------:R-:W-:Y:S02]  /*a77e0*/  LOP3.LUT P2, RZ, R56.reuse, 0x10, RZ, 0xc0, !PT ;  /* 0x0000001038ff7812 */ /* 0x040fe4000784c0ff */
[----:B------:R-:W-:Y:S02]  /*a77f0*/  LOP3.LUT P1, RZ, R56, 0x40, RZ, 0xc0, !PT ;  /* 0x0000004038ff7812 */ /* 0x000fe4000782c0ff */
[----:B------:R-:W-:Y:S02]  /*a7800*/  @P0 LOP3.LUT R3, R3, 0x40, RZ, 0xfc, !PT ;  /* 0x0000004003030812 */ /* 0x000fe400078efcff */
[----:B------:R-:W-:-:S02]  /*a7810*/  @P6 LOP3.LUT R4, R4, 0x100000, RZ, 0xfc, !PT ;  /* 0x0010000004046812 */ /* 0x000fc400078efcff */
[C---:B------:R-:W-:Y:S01]  /*a7820*/  LOP3.LUT P6, RZ, R3.reuse, 0x20000, RZ, 0xc0, !PT ;  /* 0x0002000003ff7812 */ /* 0x040fe200078cc0ff */
[----:B------:R-:W-:Y:S01]  /*a7830*/  STL [R1+0x358c], R3 ;  /* 0x00358c0301007387 */ /* 0x000fe20000100800 */
[----:B------:R-:W-:Y:S02]  /*a7840*/  LOP3.LUT R4, R4, 0xffdfffff, RZ, 0xc0, !PT ;  /* 0xffdfffff04047812 */ /* 0x000fe400078ec0ff */
[C---:B------:R-:W-:Y:S01]  /*a7850*/  LOP3.LUT P5, RZ, R3.reuse, 0x200000, RZ, 0xc0, !PT ;  /* 0x0020000003ff7812 */ /* 0x040fe200078ac0ff */
[----:B------:R-:W3:Y:S01]  /*a7860*/  LDL.LU R9, [R1+0x13fc] ;  /* 0x0013fc0001097983 */ /* 0x000ee20000300800 */
[----:B------:R-:W-:Y:S02]  /*a7870*/  LOP3.LUT P4, RZ, R3, 0x80000000, RZ, 0xc0, !PT ;  /* 0x8000000003ff7812 */ /* 0x000fe4000788c0ff */
[----:B------:R-:W-:Y:S01]  /*a7880*/  LOP3.LUT P0, RZ, R56, 0x100, RZ, 0xc0, !PT ;  /* 0x0000010038ff7812 */ /* 0x000fe2000780c0ff */
[----:B------:R-:W3:Y:S04]  /*a7890*/  LDL.LU R10, [R1+0x1034] ;  /* 0x00103400010a7983 */ /* 0x000ee80000300800 */
[----:B------:R-:W3:Y:S01]  /*a78a0*/  LDL.LU R11, [R1+0x103c] ;  /* 0x00103c00010b7983 */ /* 0x000ee20000300800 */
[----:B------:R-:W-:-:S02]  /*a78b0*/  @P6 LOP3.LUT R4, R4, 0x200000, RZ, 0xfc, !PT ;  /* 0x0020000004046812 */ /* 0x000fc400078efcff */
[----:B------:R-:W-:Y:S02]  /*a78c0*/  LOP3.LUT P6, RZ, R3, 0x8000, RZ, 0xc0, !PT ;  /* 0x0000800003ff7812 */ /* 0x000fe400078cc0ff */
[----:B------:R-:W-:-:S11]  /*a78d0*/  LOP3.LUT R4, R4, 0xffbfffff, RZ, 0xc0, !PT ;  /* 0xffbfffff04047812 */ /* 0x000fd600078ec0ff */
[----:B------:R-:W-:Y:S02]  /*a78e0*/  @P6 LOP3.LUT R4, R4, 0x400000, RZ, 0xfc, !PT ;  /* 0x0040000004046812 */ /* 0x000fe400078efcff */
        /* <DEDUP_REMOVED lines=9> */
[----:B------:R-:W-:Y:S01]  /*a7980*/  LOP3.LUT P6, RZ, R3, 0x40, RZ, 0xc0, !PT ;  /* 0x0000004003ff7812 */ /* 0x000fe200078cc0ff */
[----:B--2---:R2:W-:Y:S01]  /*a7990*/  STSM.16.M88.4 [R0], R12 ;  /* 0x0000000c00007844 */ /* 0x0045e20000000200 */
[----:B------:R-:W-:-:S03]  /*a79a0*/  NOP ;  /* 0x0000000000007918 */ /* 0x000fc60000000000 */
[----:B------:R-:W4:Y:S01]  /*a79b0*/  LDS.128 R16, [R0] ;  /* 0x0000000000107984 */ /* 0x000f220000000c00 */
[----:B------:R-:W-:-:S03]  /*a79c0*/  NOP ;  /* 0x0000000000007918 */ /* 0x000fc60000000000 */
[----:B--2---:R-:W2:Y:S04]  /*a79d0*/  LDL.LU R12, [R1+0x14b4] ;  /* 0x0014b400010c7983 */ /* 0x004ea80000300800 */
[----:B---3--:R3:W-:Y:S04]  /*a79e0*/  STSM.16.M88.4 [R0], R8 ;  /* 0x0000000800007844 */ /* 0x0087e80000000200 */
[----:B----4-:R-:W-:Y:S04]  /*a79f0*/  STL.64 [R1+0x870], R16 ;  /* 0x0008701001007387 */ /* 0x010fe80000100a00 */
[----:B------:R-:W-:Y:S01]  /*a7a00*/  STL.64 [R1+0x878], R18 ;  /* 0x0008781201007387 */ /* 0x000fe20000100a00 */
[----:B------:R-:W-:-:S03]  /*a7a10*/  NOP ;  /* 0x0000000000007918 */ /* 0x000fc60000000000 */
[----:B------:R-:W2:Y:S04]  /*a7a20*/  LDL.LU R13, [R1+0x14bc] ;  /* 0x0014bc00010d7983 */ /* 0x000ea80000300800 */
[----:B------:R-:W2:Y:S04]  /*a7a30*/  LDL.LU R14, [R1+0xe94] ;  /* 0x000e9400010e7983 */ /* 0x000ea80000300800 */
[----:B------:R-:W2:Y:S04]  /*a7a40*/  LDL.LU R15, [R1+0xe9c] ;  /* 0x000e9c00010f7983 */ /* 0x000ea80000300800 */
[----:B------:R-:W4:Y:S01]  /*a7a50*/  LDS.128 R16, [R0] ;  /* 0x0000000000107984 */ /* 0x000f220000000c00 */
[----:B------:R-:W-:-:S03]  /*a7a60*/  NOP ;  /* 0x0000000000007918 */ /* 0x000fc60000000000 */
[----:B---3--:R-:W3:Y:S04]  /*a7a70*/  LDL.LU R8, [R1+0x200] ;  /* 0x0002000001087983 */ /* 0x008ee80000300800 */
[----:B----4-:R-:W-:Y:S04]  /*a7a80*/  STL.64 [R1+0x3a0], R16 ;  /* 0x0003a01001007387 */ /* 0x010fe80000100a00 */
[----:B------:R-:W-:Y:S04]  /*a7a90*/  STL.64 [R1+0x3a8], R18 ;  /* 0x0003a81201007387 */ /* 0x000fe80000100a00 */
[----:B------:R-:W3:Y:S04]  /*a7aa0*/  LDL.LU R9, [R1+0x208] ;  /* 0x0002080001097983 */ /* 0x000ee80000300800 */
[----:B------:R-:W3:Y:S04]  /*a7ab0*/  LDL.LU R10, [R1+0x390] ;  /* 0x00039000010a7983 */ /* 0x000ee80000300800 */
[----:B------:R-:W3:Y:S04]  /*a7ac0*/  LDL.LU R11, [R1+0x398] ;  /* 0x00039800010b7983 */ /* 0x000ee80000300800 */
[----:B--2---:R2:W-:Y:S01]  /*a7ad0*/  STSM.16.M88.4 [R0], R12 ;  /* 0x0000000c00007844 */ /* 0x0045e20000000200 */
[----:B------:R-:W-:-:S03]  /*a7ae0*/  NOP ;  /* 0x0000000000007918 */ /* 0x000fc60000000000 */
[----:B------:R-:W4:Y:S01]  /*a7af0*/  LDS.128 R16, [R0] ;  /* 0x0000000000107984 */ /* 0x000f220000000c00 */
[----:B------:R-:W-:-:S03]  /*a7b00*/  NOP ;  /* 0x0000000000007918 */ /* 0x000fc60000000000 */
[----:B--2---:R-:W2:Y:S01]  /*a7b10*/  LDL.LU R12, [R1+0x1280] ;  /* 0x00128000010c7983 */ /* 0x004ea20000300800 */
[----:B----4-:R-:W-:-:S03]  /*a7b20*/  MOV R2, R16 ;  /* 0x0000001000027202 */ /* 0x010fc60000000f00 */
[----:B------:R-:W-:Y:S01]  /*a7b30*/  STL [R1+0x214], R17 ;  /* 0x0002141101007387 */ /* 0x000fe20000100800 */
[----:B------:R-:W-:-:S03]  /*a7b40*/  IMAD.MOV.U32 R3, RZ, RZ, R18 ;  /* 0x000000ffff037224 */ /* 0x000fc600078e0012 */
[----:B------:R-:W-:Y:S04]  /*a7b50*/  STL [R1+0x21c], R19 ;  /* 0x00021c1301007387 */ /* 0x000fe80000100800 */
[----:B------:R-:W-:Y:S04]  /*a7b60*/  STL [R1+0x35ac], R2 ;  /* 0x0035ac0201007387 */ /* 0x000fe80000100800 */
[----:B---3--:R3:W-:Y:S01]  /*a7b70*/  STSM.16.M88.4 [R0], R8 ;  /* 0x0000000800007844 */ /* 0x0087e20000000200 */
[----:B------:R-:W-:-:S03]  /*a7b80*/  NOP ;  /* 0x0000000000007918 */ /* 0x000fc60000000000 */
[----:B------:R-:W2:Y:S04]  /*a7b90*/  LDL.LU R13, [R1+0x1288] ;  /* 0x00128800010d7983 */ /* 0x000ea80000300800 */
[----:B------:R-:W4:Y:S04]  /*a7ba0*/  LDS.128 R16, [R0] ;  /* 0x0000000000107984 */ /* 0x000f280000000c00 */
[----:B------:R-:W2:Y:S04]  /*a7bb0*/  LDL.LU R14, [R1+0x890] ;  /* 0x00089000010e7983 */ /* 0x000ea80000300800 */
[----:B------:R-:W2:Y:S01]  /*a7bc0*/  LDL.LU R15, [R1+0x898] ;  /* 0x00089800010f7983 */ /* 0x000ea20000300800 */
        /* <DEDUP_REMOVED lines=11> */
[----:B--2---:R-:W2:Y:S04]  /*a7c80*/  LDL.LU R12, [R1+0x14a0] ;  /* 0x0014a000010c7983 */ /* 0x004ea80000300800 */
[----:B----4-:R-:W-:Y:S04]  /*a7c90*/  STL.64 [R1+0x980], R16 ;  /* 0x0009801001007387 */ /* 0x010fe80000100a00 */
[----:B---3--:R3:W-:Y:S04]  /*a7ca0*/  STSM.16.M88.4 [R0], R8 ;  /* 0x0000000800007844 */ /* 0x0087e80000000200 */
[----:B------:R-:W-:Y:S01]  /*a7cb0*/  STL.64 [R1+0x988], R18 ;  /* 0x0009881201007387 */ /* 0x000fe20000100a00 */
        /* <DEDUP_REMOVED lines=721> */
[----:B------:R-:W4:Y:S04]  /*aa9d0*/  LDS.128 R16, [R0] ;  /* 0x0000000000107984 */ /* 0x000f280000000c00 */
[----:B------:R-:W2:Y:S04]  /*aa9e0*/  LDL.LU R13, [R1+0x14d8] ;  /* 0x0014d800010d7983 */ /* 0x000ea80000300800 */
[----:B------:R-:W2:Y:S04]  /*aa9f0*/  LDL.LU R14, [R1+0xd60] ;  /* 0x000d6000010e7983 */ /* 0x000ea80000300800 */
[----:B------:R-:W2:Y:S01]  /*aaa00*/  LDL.LU R15, [R1+0xd68] ;  /* 0x000d6800010f7983 */ /* 0x000ea20000300800 */
[----:B------:R-:W-:-:S03]  /*aaa10*/  NOP ;  /* 0x0000000000007918 */ /* 0x000fc60000000000 */
[----:B---3--:R-:W3:Y:S04]  /*aaa20*/  LDL.LU R8, [R1+0x10b4] ;  /* 0x0010b40001087983 */ /* 0x008ee80000300800 */
[----:B----4-:R-:W-:Y:S04]  /*aaa30*/  STL.64 [R1], R16 ;  /* 0x0000001001007387 */ /* 0x010fe80000100a00 */
        /* <DEDUP_REMOVED lines=9> */
[----:B------:R-:W2:Y:S04]  /*aaad0*/  LDL.LU R13, [R1+0x11fc] ;  /* 0x0011fc00010d7983 */ /* 0x000ea80000300800 */
[----:B------:R-:W2:Y:S04]  /*aaae0*/  LDL.LU R14, [R1+0xc34] ;  /* 0x000c3400010e7983 */ /* 0x000ea80000300800 */
[----:B------:R-:W2:Y:S04]  /*aaaf0*/  LDL.LU R15, [R1+0xc3c] ;  /* 0x000c3c00010f7983 */ /* 0x000ea80000300800 */
[----:B---3--:R3:W-:Y:S01]  /*aab00*/  STSM.16.M88.4 [R0], R8 ;  /* 0x0000000800007844 */ /* 0x0087e20000000200 */
[----:B------:R-:W-:-:S03]  /*aab10*/  NOP ;  /* 0x0000000000007918 */ /* 0x000fc60000000000 */
[----:B------:R-:W1:Y:S01]  /*aab20*/  LDS.128 R244, [R0] ;  /* 0x0000000000f47984 */ /* 0x000e620000000c00 */
[----:B------:R-:W-:-:S03]  /*aab30*/  NOP ;  /* 0x0000000000007918 */ /* 0x000fc60000000000 */
[----:B---3--:R-:W3:Y:S04]  /*aab40*/  LDL.LU R8, [R1+0x1354] ;  /* 0x0013540001087983 */ /* 0x008ee80000300800 */
[----:B------:R-:W3:Y:S04]  /*aab50*/  LDL.LU R9, [R1+0x135c] ;  /* 0x00135c0001097983 */ /* 0x000ee80000300800 */
[----:B------:R-:W3:Y:S04]  /*aab60*/  LDL.LU R10, [R1+0xf84] ;  /* 0x000f8400010a7983 */ /* 0x000ee80000300800 */
[----:B------:R-:W3:Y:S04]  /*aab70*/  LDL.LU R11, [R1+0xf8c] ;  /* 0x000f8c00010b7983 */ /* 0x000ee80000300800 */
[----:B--2---:R2:W-:Y:S01]  /*aab80*/  STSM.16.M88.4 [R0], R12 ;  /* 0x0000000c00007844 */ /* 0x0045e20000000200 */
[----:B------:R-:W-:-:S03]  /*aab90*/  NOP ;  /* 0x0000000000007918 */ /* 0x000fc60000000000 */
[----:B------:R-:W1:Y:S01]  /*aaba0*/  LDS.128 R240, [R0] ;  /* 0x0000000000f07984 */ /* 0x000e620000000c00 */
        /* <DEDUP_REMOVED lines=29> */
[----:B------:R-:W4:Y:S04]  /*aad80*/  LDL.LU R16, [R1+0x14c0] ;  /* 0x0014c00001107983 */ /* 0x000f280000300800 */
[----:B------:R-:W4:Y:S04]  /*aad90*/  LDL.LU R17, [R1+0x14c8] ;  /* 0x0014c80001117983 */ /* 0x000f280000300800 */
[----:B------:R-:W4:Y:S04]  /*aada0*/  LDL.LU R18, [R1+0xd70] ;  /* 0x000d700001127983 */ /* 0x000f280000300800 */
[----:B------:R-:W4:Y:S04]  /*aadb0*/  LDL.LU R19, [R1+0xd78] ;  /* 0x000d780001137983 */ /* 0x000f280000300800 */
        /* <DEDUP_REMOVED lines=16> */
[----:B----4-:R-:W-:Y:S01]  /*aaec0*/  STSM.16.M88.4 [R0], R16 ;  /* 0x0000001000007844 */ /* 0x010fe20000000200 */
[----:B------:R-:W-:-:S03]  /*aaed0*/  NOP ;  /* 0x0000000000007918 */ /* 0x000fc60000000000 */
[----:B------:R-:W4:Y:S01]  /*aaee0*/  LDS.128 R216, [R0] ;  /* 0x0000000000d87984 */ /* 0x000f220000000c00 */
[----:B------:R-:W-:-:S03]  /*aaef0*/  NOP ;  /* 0x0000000000007918 */ /* 0x000fc60000000000 */
        /* <DEDUP_REMOVED lines=164> */
[----:B--2---:R-:W-:Y:S01]  /*ab940*/  STSM.16.M88.4 [R0], R12 ;  /* 0x0000000c00007844 */ /* 0x004fe20000000200 */
[----:B------:R-:W-:-:S03]  /*ab950*/  NOP ;  /* 0x0000000000007918 */ /* 0x000fc60000000000 */
[----:B------:R-:W2:Y:S01]  /*ab960*/  LDS.128 R16, [R0] ;  /* 0x0000000000107984 */ /* 0x000ea20000000c00 */
[----:B------:R-:W-:-:S03]  /*ab970*/  NOP ;  /* 0x0000000000007918 */ /* 0x000fc60000000000 */
        /* <DEDUP_REMOVED lines=20> */
[----:B----4-:R-:W-:Y:S01]  /*abac0*/  STSM.16.M88.4 [R0], R32 ;  /* 0x0000002000007844 */ /* 0x010fe20000000200 */
[----:B------:R-:W-:-:S03]  /*abad0*/  NOP ;  /* 0x0000000000007918 */ /* 0x000fc60000000000 */
[----:B------:R-:W4:Y:S01]  /*abae0*/  LDS.128 R32, [R0] ;  /* 0x0000000000207984 */ /* 0x000f220000000c00 */
[----:B------:R-:W-:-:S03]  /*abaf0*/  NOP ;  /* 0x0000000000007918 */ /* 0x000fc60000000000 */
        /* <DEDUP_REMOVED lines=8> */
[----:B---3--:R-:W-:Y:S01]  /*abb80*/  STSM.16.M88.4 [R0], R8 ;  /* 0x0000000800007844 */ /* 0x008fe20000000200 */
[----:B------:R-:W-:-:S03]  /*abb90*/  NOP ;  /* 0x0000000000007918 */ /* 0x000fc60000000000 */
[----:B------:R-:W3:Y:S01]  /*abba0*/  LDS.128 R8, [R0] ;  /* 0x0000000000087984 */ /* 0x000ee20000000c00 */
[----:B------:R-:W-:-:S03]  /*abbb0*/  NOP ;  /* 0x0000000000007918 */ /* 0x000fc60000000000 */
[----:B--2---:R-:W-:Y:S01]  /*abbc0*/  STSM.16.M88.4 [R0], R36 ;  /* 0x0000002400007844 */ /* 0x004fe20000000200 */
[----:B------:R-:W-:-:S03]  /*abbd0*/  NOP ;  /* 0x0000000000007918 */ /* 0x000fc60000000000 */
[----:B------:R-:W2:Y:S01]  /*abbe0*/  LDS.128 R36, [R0] ;  /* 0x0000000000247984 */ /* 0x000ea20000000c00 */
[----:B------:R-:W-:-:S03]  /*abbf0*/  NOP ;  /* 0x0000000000007918 */ /* 0x000fc60000000000 */
[----:B------:R-:W-:Y:S01]  /*abc00*/  STSM.16.M88.4 [R0], R40 ;  /* 0x0000002800007844 */ /* 0x000fe20000000200 */
[----:B------:R-:W-:-:S03]  /*abc10*/  NOP ;  /* 0x0000000000007918 */ /* 0x000fc60000000000 */
[----:B------:R-:W1:Y:S01]  /*abc20*/  LDS.128 R40, [R0] ;  /* 0x0000000000287984 */ /* 0x000e620000000c00 */
[----:B------:R-:W-:-:S03]  /*abc30*/  NOP ;  /* 0x0000000000007918 */ /* 0x000fc60000000000 */
[----:B------:R2:W-:Y:S01]  /*abc40*/  STSM.16.M88.4 [R0], R44 ;  /* 0x0000002c00007844 */ /* 0x0005e20000000200 */
[----:B------:R-:W-:-:S03]  /*abc50*/  NOP ;  /* 0x0000000000007918 */ /* 0x000fc60000000000 */
[----:B------:R-:W1:Y:S01]  /*abc60*/  LDS.128 R88, [R0] ;  /* 0x0000000000587984 */ /* 0x000e620000000c00 */
[----:B------:R-:W-:-:S03]  /*abc70*/  NOP ;  /* 0x0000000000007918 */ /* 0x000fc60000000000 */
[----:B--2---:R-:W2:Y:S04]  /*abc80*/  LDL.LU R44, [R1+0x11a0] ;  /* 0x0011a000012c7983 */ /* 0x004ea80000300800 */
[----:B------:R-:W2:Y:S04]  /*abc90*/  LDL.LU R45, [R1+0x11a8] ;  /* 0x0011a800012d7983 */ /* 0x000ea80000300800 */
[----:B------:R-:W2:Y:S04]  /*abca0*/  LDL.LU R46, [R1+0xa50] ;  /* 0x000a5000012e7983 */ /* 0x000ea80000300800 */
[----:B------:R-:W2:Y:S04]  /*abcb0*/  LDL.LU R47, [R1+0xa58] ;  /* 0x000a5800012f7983 */ /* 0x000ea80000300800 */
[----:B----4-:R-:W-:Y:S01]  /*abcc0*/  STSM.16.M88.4 [R0], R48 ;  /* 0x0000003000007844 */ /* 0x010fe20000000200 */
[----:B------:R-:W-:-:S03]  /*abcd0*/  NOP ;  /* 0x0000000000007918 */ /* 0x000fc60000000000 */
[----:B------:R-:W4:Y:S01]  /*abce0*/  LDS.128 R84, [R0] ;  /* 0x0000000000547984 */ /* 0x000f220000000c00 */
[----:B------:R-:W-:-:S03]  /*abcf0*/  NOP ;  /* 0x0000000000007918 */ /* 0x000fc60000000000 */
[----:B------:R-:W-:Y:S01]  /*abd00*/  STSM.16.M88.4 [R0], R52 ;  /* 0x0000003400007844 */ /* 0x000fe20000000200 */
[----:B------:R-:W-:-:S03]  /*abd10*/  NOP ;  /* 0x0000000000007918 */ /* 0x000fc60000000000 */
[----:B------:R-:W3:Y:S04]  /*abd20*/  LDL.LU R92, [R1+0x1310] ;  /* 0x00131000015c7983 */ /* 0x000ee80000300800 */
[----:B------:R-:W1:Y:S01]  /*abd30*/  LDS.128 R52, [R0] ;  /* 0x0000000000347984 */ /* 0x000e620000000c00 */
[----:B------:R-:W-:-:S03]  /*abd40*/  NOP ;  /* 0x0000000000007918 */ /* 0x000fc60000000000 */
        /* <DEDUP_REMOVED lines=39> */
[----:B------:R-:W3:Y:S04]  /*abfc0*/  LDL.LU R124, [R1+0x12a0] ;  /* 0x0012a000017c7983 */ /* 0x000ee80000300800 */
[----:B------:R-:W3:Y:S04]  /*abfd0*/  LDL.LU R125, [R1+0x12a8] ;  /* 0x0012a800017d7983 */ /* 0x000ee80000300800 */
[----:B------:R-:W3:Y:S04]  /*abfe0*/  LDL.LU R126, [R1+0xbd0] ;  /* 0x000bd000017e7983 */ /* 0x000ee80000300800 */
[----:B------:R-:W3:Y:S04]  /*abff0*/  LDL.LU R127, [R1+0xbd8] ;  /* 0x000bd800017f7983 */ /* 0x000ee80000300800 */
[----:B--2---:R-:W-:Y:S01]  /*ac000*/  STSM.16.M88.4 [R0], R44 ;  /* 0x0000002c00007844 */ /* 0x004fe20000000200 */
[----:B------:R-:W-:-:S03]  /*ac010*/  NOP ;  /* 0x0000000000007918 */ /* 0x000fc60000000000 */
[----:B------:R-:W2:Y:S01]  /*ac020*/  LDS.128 R44, [R0] ;  /* 0x00000000002c7984 */ /* 0x000ea20000000c00 */
[----:B------:R-:W-:-:S03]  /*ac030*/  NOP ;  /* 0x0000000000007918 */ /* 0x000fc60000000000 */
[----:B----4-:R-:W-:Y:S01]  /*ac040*/  STSM.16.M88.4 [R0], R96 ;  /* 0x0000006000007844 */ /* 0x010fe20000000200 */
[----:B------:R-:W-:-:S03]  /*ac050*/  NOP ;  /* 0x0000000000007918 */ /* 0x000fc60000000000 */
[----:B------:R-:W4:Y:S01]  /*ac060*/  LDS.128 R96, [R0] ;  /* 0x0000000000607984 */ /* 0x000f220000000c00 */
[----:B------:R-:W-:-:S03]  /*ac070*/  NOP ;  /* 0x0000000000007918 */ /* 0x000fc60000000000 */
[----:B------:R-:W-:Y:S01]  /*ac080*/  STSM.16.M88.4 [R0], R100 ;  /* 0x0000006400007844 */ /* 0x000fe20000000200 */
[----:B------:R-:W-:-:S03]  /*ac090*/  NOP ;  /* 0x0000000000007918 */ /* 0x000fc60000000000 */
[----:B------:R-:W1:Y:S01]  /*ac0a0*/  LDS.128 R100, [R0] ;  /* 0x0000000000647984 */ /* 0x000e620000000c00 */
        /* <DEDUP_REMOVED lines=72> */
[----:B------:R1:W-:Y:S04]  /*ac530*/  STSM.16.M88.4 [R0], R152 ;  /* 0x0000009800007844 */ /* 0x0003e80000000200 */
[----:B-1----:R-:W2:Y:S04]  /*ac540*/  LDL.LU R154, [R1+0x450] ;  /* 0x00045000019a7983 */ /* 0x002ea80000300800 */
[----:B------:R-:W3:Y:S01]  /*ac550*/  LDL.LU R155, [R1+0x430] ;  /* 0x00043000019b7983 */ /* 0x000ee20000300800 */
[----:B------:R-:W-:Y:S01]  /*ac560*/  IMAD.WIDE R82, R81, 0x4, R70 ;  /* 0x0000000451527825 */ /* 0x000fe200078e0246 */
[----:B------:R-:W-:-:S04]  /*ac570*/  NOP ;  /* 0x0000000000007918 */ /* 0x000fc80000000000 */
[----:B--2---:R1:W-:Y:S01]  /*ac580*/  @P6 STG.E desc[UR76][R82.64], R154 ;  /* 0x0000009a52006986 */ /* 0x0043e2000c10194c */
[----:B------:R-:W-:Y:S01]  /*ac590*/  LOP3.LUT P6, RZ, R4, 0x2000000, RZ, 0xc0, !PT ;  /* 0x0200000004ff7812 */ /* 0x000fe200078cc0ff */
[----:B-1----:R-:W-:-:S12]  /*ac5a0*/  IMAD.WIDE R82, R81, 0x4, R68 ;  /* 0x0000000451527825 */ /* 0x002fd800078e0244 */
[----:B---3--:R1:W-:Y:S01]  /*ac5b0*/  @P6 STG.E desc[UR76][R82.64], R155 ;  /* 0x0000009b52006986 */ /* 0x0083e2000c10194c */
[----:B------:R-:W-:Y:S01]  /*ac5c0*/  LOP3.LUT P6, RZ, R4, 0x1000000, RZ, 0xc0, !PT ;  /* 0x0100000004ff7812 */ /* 0x000fe200078cc0ff */
[----:B-1----:R-:W-:-:S12]  /*ac5d0*/  IMAD.WIDE R82, R81, 0x4, R66 ;  /* 0x0000000451527825 */ /* 0x002fd800078e0242 */
[----:B------:R1:W-:Y:S01]  /*ac5e0*/  @P6 STG.E desc[UR76][R82.64], R2 ;  /* 0x0000000252006986 */ /* 0x0003e2000c10194c */
        /* <DEDUP_REMOVED lines=11> */
[----:B------:R1:W-:Y:S02]  /*ac6a0*/  @P6 STG.E desc[UR76][R82.64], R77 ;  /* 0x0000004d52006986 */ /* 0x0003e4000c10194c */
[----:B-1----:R-:W-:-:S05]  /*ac6b0*/  IMAD.WIDE R82, R76, 0x4, R64 ;  /* 0x000000044c527825 */ /* 0x002fca00078e0240 */
[----:B------:R1:W-:Y:S02]  /*ac6c0*/  @P5 STG.E desc[UR76][R82.64], R75 ;  /* 0x0000004b52005986 */ /* 0x0003e4000c10194c */
[----:B-1----:R-:W-:-:S05]  /*ac6d0*/  IMAD.WIDE R82, R63, 0x4, R70 ;  /* 0x000000043f527825 */ /* 0x002fca00078e0246 */
[----:B------:R1:W-:Y:S02]  /*ac6e0*/  @P4 STG.E desc[UR76][R82.64], R74 ;  /* 0x0000004a52004986 */ /* 0x0003e4000c10194c */
[----:B-1----:R-:W-:-:S05]  /*ac6f0*/  IMAD.WIDE R82, R63, 0x4, R68 ;  /* 0x000000043f527825 */ /* 0x002fca00078e0244 */
[----:B------:R1:W-:Y:S02]  /*ac700*/  @P3 STG.E desc[UR76][R82.64], R7 ;  /* 0x0000000752003986 */ /* 0x0003e4000c10194c */
[C---:B-1----:R-:W-:Y:S02]  /*ac710*/  IMAD.WIDE R82, R63.reuse, 0x4, R66 ;  /* 0x000000043f527825 */ /* 0x042fe400078e0242 */
[----:B------:R-:W2:Y:S04]  /*ac720*/  LDL.LU R7, [R1+0x284] ;  /* 0x0002840001077983 */ /* 0x000ea80000300800 */
[----:B------:R1:W-:Y:S02]  /*ac730*/  @P2 STG.E desc[UR76][R82.64], R73 ;  /* 0x0000004952002986 */ /* 0x0003e4000c10194c */
[----:B-1----:R-:W-:-:S02]  /*ac740*/  IMAD.WIDE R82, R63, 0x4, R64 ;  /* 0x000000043f527825 */ /* 0x002fc400078e0240 */
[----:B------:R-:W3:Y:S04]  /*ac750*/  LDL.LU R73, [R1+0x134] ;  /* 0x0001340001497983 */ /* 0x000ee80000300800 */
[----:B------:R1:W-:Y:S02]  /*ac760*/  @P1 STG.E desc[UR76][R82.64], R6 ;  /* 0x0000000652001986 */ /* 0x0003e4000c10194c */
[----:B-1----:R-:W-:-:S05]  /*ac770*/  IMAD.WIDE R82, R72, 0x4, R70 ;  /* 0x0000000448527825 */ /* 0x002fca00078e0246 */
[----:B------:R1:W-:Y:S04]  /*ac780*/  @P0 STG.E desc[UR76][R82.64], R62 ;  /* 0x0000003e52000986 */ /* 0x0003e8000c10194c */
[----:B-1----:R-:W4:Y:S04]  /*ac790*/  LDL.LU R62, [R1+0xd4] ;  /* 0x0000d400013e7983 */ /* 0x002f280000300800 */
[----:B------:R-:W4:Y:S04]  /*ac7a0*/  LDL.LU R6, [R1+0x458] ;  /* 0x0004580001067983 */ /* 0x000f280000300800 */
[----:B------:R-:W4:Y:S04]  /*ac7b0*/  LDL.LU R152, [R1+0x438] ;  /* 0x0004380001987983 */ /* 0x000f280000300800 */
[----:B------:R-:W4:Y:S04]  /*ac7c0*/  LDL.LU R63, [R1+0x15e0] ;  /* 0x0015e000013f7983 */ /* 0x000f280000300800 */
[----:B------:R-:W4:Y:S01]  /*ac7d0*/  LDL.LU R153, [R1+0x428] ;  /* 0x0004280001997983 */ /* 0x000f220000300800 */
[----:B------:R-:W-:-:S02]  /*ac7e0*/  LOP3.LUT P6, RZ, R57, 0x4, RZ, 0xc0, !PT ;  /* 0x0000000439ff7812 */ /* 0x000fc400078cc0ff */
[----:B------:R-:W-:Y:S01]  /*ac7f0*/  LOP3.LUT R4, R4, 0xffffefff, RZ, 0xc0, !PT ;  /* 0xffffefff04047812 */ /* 0x000fe200078ec0ff */
[----:B------:R-:W4:Y:S04]  /*ac800*/  LDL.LU R154, [R1+0x418] ;  /* 0x00041800019a7983 */ /* 0x000f280000300800 */
[----:B------:R-:W4:Y:S04]  /*ac810*/  LDL.LU R155, [R1+0x408] ;  /* 0x00040800019b7983 */ /* 0x000f280000300800 */
[----:B------:R-:W4:Y:S02]  /*ac820*/  LDL.LU R2, [R1+0x288] ;  /* 0x0002880001027983 */ /* 0x000f240000300800 */
[----:B------:R-:W-:-:S02]  /*ac830*/  @P6 LOP3.LUT R4, R4, 0x1000, RZ, 0xfc, !PT ;  /* 0x0000100004046812 */ /* 0x000fc400078efcff */
[----:B------:R-:W-:Y:S01]  /*ac840*/  LOP3.LUT P6, RZ, R57, 0x2, RZ, 0xc0, !PT ;  /* 0x0000000239ff7812 */ /* 0x000fe200078cc0ff */
[----:B------:R-:W4:Y:S01]  /*ac850*/  LDL.LU R81, [R1+0x138] ;  /* 0x0001380001517983 */ /* 0x000f220000300800 */
[----:B------:R-:W-:-:S03]  /*ac860*/  LOP3.LUT R4, R4, 0xffffdfff, RZ, 0xc0, !PT ;  /* 0xffffdfff04047812 */ /* 0x000fc600078ec0ff */
[----:B------:R-:W4:Y:S04]  /*ac870*/  LDL.LU R80, [R1+0xd8] ;  /* 0x0000d80001507983 */ /* 0x000f280000300800 */
[----:B------:R-:W4:Y:S04]  /*ac880*/  LDL.LU R79, [R1+0x45c] ;  /* 0x00045c00014f7983 */ /* 0x000f280000300800 */
[----:B------:R-:W-:Y:S01]  /*ac890*/  @P6 LOP3.LUT R4, R4, 0x2000, RZ, 0xfc, !PT ;  /* 0x0000200004046812 */ /* 0x000fe200078efcff */
[----:B------:R-:W4:Y:S01]  /*ac8a0*/  LDL.LU R78, [R1+0x43c] ;  /* 0x00043c00014e7983 */ /* 0x000f220000300800 */
[----:B------:R-:W-:-:S02]  /*ac8b0*/  LOP3.LUT P6, RZ, R57, 0x1, RZ, 0xc0, !PT ;  /* 0x0000000139ff7812 */ /* 0x000fc400078cc0ff */
[----:B------:R-:W-:Y:S01]  /*ac8c0*/  LOP3.LUT R4, R4, 0xffffbfff, RZ, 0xc0, !PT ;  /* 0xffffbfff04047812 */ /* 0x000fe200078ec0ff */
[----:B------:R-:W4:Y:S01]  /*ac8d0*/  LDL.LU R77, [R1+0x42c] ;  /* 0x00042c00014d7983 */ /* 0x000f220000300800 */
[----:B------:R-:W-:-:S03]  /*ac8e0*/  LOP3.LUT P3, RZ, R56, 0x400, RZ, 0xc0, !PT ;  /* 0x0000040038ff7812 */ /* 0x000fc6000786c0ff */
[----:B------:R-:W4:Y:S01]  /*ac8f0*/  LDL.LU R76, [R1+0xe20] ;  /* 0x000e2000014c7983 */ /* 0x000f220000300800 */
[----:B------:R-:W-:Y:S01]  /*ac900*/  LOP3.LUT P2, RZ, R56, 0x2000, RZ, 0xc0, !PT ;  /* 0x0000200038ff7812 */ /* 0x000fe2000784c0ff */
[----:B------:R-:W-:Y:S01]  /*ac910*/  IMAD.WIDE R82, R72, 0x4, R68 ;  /* 0x0000000448527825 */ /* 0x000fe200078e0244 */
[----:B------:R-:W-:Y:S01]  /*ac920*/  LOP3.LUT P1, RZ, R56, 0x8000, RZ, 0xc0, !PT ;  /* 0x0000800038ff7812 */ /* 0x000fe2000782c0ff */
[----:B------:R-:W4:Y:S02]  /*ac930*/  LDL.LU R75, [R1+0x41c] ;  /* 0x00041c00014b7983 */ /* 0x000f240000300800 */
[----:B------:R-:W-:Y:S02]  /*ac940*/  @P6 LOP3.LUT R4, R4, 0x4000, RZ, 0xfc, !PT ;  /* 0x0000400004046812 */ /* 0x000fe400078efcff */
[----:B------:R-:W-:Y:S01]  /*ac950*/  LOP3.LUT P6, RZ, R56, 0x80000000, RZ, 0xc0, !PT ;  /* 0x8000000038ff7812 */ /* 0x000fe200078cc0ff */
[----:B------:R-:W4:Y:S01]  /*ac960*/  LDL.LU R74, [R1+0x40c] ;  /* 0x00040c00014a7983 */ /* 0x000f220000300800 */
        /* <DEDUP_REMOVED lines=9> */
[----:B------:R-:W-:Y:S02]  /*aca00*/  LOP3.LUT R4, R4, 0xfffbffff, RZ, 0xc0, !PT ;  /* 0xfffbffff04047812 */ /* 0x000fe400078ec0ff */
[----:B------:R-:W-:-:S09]  /*aca10*/  LOP3.LUT P0, RZ, R56, 0x20000, RZ, 0xc0, !PT ;  /* 0x0002000038ff7812 */ /* 0x000fd2000780c0ff */
[----:B------:R-:W-:Y:S02]  /*aca20*/  @P6 LOP3.LUT R4, R4, 0x40000, RZ, 0xfc, !PT ;  /* 0x0004000004046812 */ /* 0x000fe400078efcff */
[----:B------:R-:W-:Y:S02]  /*aca30*/  LOP3.LUT P6, RZ, R56, 0x800000, RZ, 0xc0, !PT ;  /* 0x0080000038ff7812 */ /* 0x000fe400078cc0ff */
[----:B------:R-:W-:-:S11]  /*aca40*/  LOP3.LUT R4, R4, 0xfff7ffff, RZ, 0xc0, !PT ;  /* 0xfff7ffff04047812 */ /* 0x000fd600078ec0ff */
[----:B------:R-:W-:Y:S02]  /*aca50*/  @P6 LOP3.LUT R4, R4, 0x80000, RZ, 0xfc, !PT ;  /* 0x0008000004046812 */ /* 0x000fe400078efcff */
[----:B------:R-:W-:Y:S01]  /*aca60*/  LOP3.LUT P6, RZ, R56, 0x80000, RZ, 0xc0, !PT ;  /* 0x0008000038ff7812 */ /* 0x000fe200078cc0ff */
[----:B--2---:R1:W-:Y:S02]  /*aca70*/  @P3 STG.E desc[UR76][R82.64], R7 ;  /* 0x0000000752003986 */ /* 0x0043e4000c10194c */
[C---:B-1----:R-:W-:Y:S02]  /*aca80*/  IMAD.WIDE R82, R72.reuse, 0x4, R66 ;  /* 0x0000000448527825 */ /* 0x042fe400078e0242 */
[----:B------:R-:W2:Y:S04]  /*aca90*/  LDL.LU R7, [R1+0x28c] ;  /* 0x00028c0001077983 */ /* 0x000ea80000300800 */
[----:B---3--:R1:W-:Y:S02]  /*acaa0*/  @P2 STG.E desc[UR76][R82.64], R73 ;  /* 0x0000004952002986 */ /* 0x0083e4000c10194c */
[----:B-1----:R-:W-:-:S02]  /*acab0*/  IMAD.WIDE R82, R72, 0x4, R64 ;  /* 0x0000000448527825 */ /* 0x002fc400078e0240 */
[----:B------:R-:W3:Y:S04]  /*acac0*/  LDL.LU R73, [R1+0x13c] ;  /* 0x00013c0001497983 */ /* 0x000ee80000300800 */
[----:B------:R-:W2:Y:S04]  /*acad0*/  LDL.LU R72, [R1+0xe24] ;  /* 0x000e240001487983 */ /* 0x000ea80000300800 */
[----:B----4-:R1:W-:Y:S02]  /*acae0*/  @P1 STG.E desc[UR76][R82.64], R62 ;  /* 0x0000003e52001986 */ /* 0x0103e4000c10194c */
[----:B-1----:R-:W-:-:S02]  /*acaf0*/  IMAD.WIDE R82, R63, 0x4, R70 ;  /* 0x000000043f527825 */ /* 0x002fc400078e0246 */
[----:B------:R-:W4:Y:S04]  /*acb00*/  LDL.LU R62, [R1+0x35cc] ;  /* 0x0035cc00013e7983 */ /* 0x000f280000300800 */
[----:B------:R1:W-:Y:S02]  /*acb10*/  @P0 STG.E desc[UR76][R82.64], R6 ;  /* 0x0000000652000986 */ /* 0x0003e4000c10194c */
[C---:B-1----:R-:W-:Y:S02]  /*acb20*/  IMAD.WIDE R82, R63.reuse, 0x4, R68 ;  /* 0x000000043f527825 */ /* 0x042fe400078e0244 */
[----:B------:R-:W4:Y:S04]  /*acb30*/  LDL.LU R6, [R1+0x35c8] ;  /* 0x0035c80001067983 */ /* 0x000f280000300800 */
[----:B------:R1:W-:Y:S01]  /*acb40*/  @P6 STG.E desc[UR76][R82.64], R152 ;  /* 0x0000009852006986 */ /* 0x0003e2000c10194c */
[----:B------:R-:W-:Y:S01]  /*acb50*/  LOP3.LUT P6, RZ, R4, 0x80000, RZ, 0xc0, !PT ;  /* 0x0008000004ff7812 */ /* 0x000fe200078cc0ff */
[----:B-1----:R-:W-:-:S12]  /*acb60*/  IMAD.WIDE R82, R63, 0x4, R66 ;  /* 0x000000043f527825 */ /* 0x002fd800078e0242 */
[----:B------:R1:W-:Y:S02]  /*acb70*/  @P6 STG.E desc[UR76][R82.64], R153 ;  /* 0x0000009952006986 */ /* 0x0003e4000c10194c */
[----:B-1----:R-:W-:Y:S02]  /*acb80*/  IMAD.WIDE R82, R63, 0x4, R64 ;  /* 0x000000043f527825 */ /* 0x002fe400078e0240 */
[----:B------:R-:W4:Y:S01]  /*acb90*/  LDL.LU R63, [R1+0xdc] ;  /* 0x0000dc00013f7983 */ /* 0x000f220000300800 */
[----:B------:R-:W-:-:S13]  /*acba0*/  LOP3.LUT P6, RZ, R4, 0x40000, RZ, 0xc0, !PT ;  /* 0x0004000004ff7812 */ /* 0x000fda00078cc0ff */
        /* <DEDUP_REMOVED lines=16> */
[----:B------:R-:W-:Y:S02]  /*accb0*/  LOP3.LUT P6, RZ, R4, 0x1000, RZ, 0xc0, !PT ;  /* 0x0000100004ff7812 */ /* 0x000fe400078cc0ff */
[C---:B------:R-:W-:Y:S02]  /*accc0*/  LOP3.LUT P5, RZ, R57.reuse, 0x8, RZ, 0xc0, !PT ;  /* 0x0000000839ff7812 */ /* 0x040fe400078ac0ff */
[----:B------:R-:W-:Y:S01]  /*accd0*/  LOP3.LUT P4, RZ, R57, 0x10, RZ, 0xc0, !PT ;  /* 0x0000001039ff7812 */ /* 0x000fe2000788c0ff */
[----:B-1----:R-:W-:-:S08]  /*acce0*/  IMAD.WIDE R82, R76, 0x4, R68 ;  /* 0x000000044c527825 */ /* 0x002fd000078e0244 */
[----:B------:R1:W-:Y:S01]  /*accf0*/  @P6 STG.E desc[UR76][R82.64], R78 ;  /* 0x0000004e52006986 */ /* 0x0003e2000c10194c */
[----:B------:R-:W-:Y:S01]  /*acd00*/  LOP3.LUT P3, RZ, R57, 0x20, RZ, 0xc0, !PT ;  /* 0x0000002039ff7812 */ /* 0x000fe2000786c0ff */
[----:B-1----:R-:W-:-:S05]  /*acd10*/  IMAD.WIDE R82, R76, 0x4, R66 ;  /* 0x000000044c527825 */ /* 0x002fca00078e0242 */
[----:B------:R1:W-:Y:S01]  /*acd20*/  @P5 STG.E desc[UR76][R82.64], R77 ;  /* 0x0000004d52005986 */ /* 0x0003e2000c10194c */
[----:B------:R-:W-:Y:S01]  /*acd30*/  LOP3.LUT P2, RZ, R57, 0x40, RZ, 0xc0, !PT ;  /* 0x0000004039ff7812 */ /* 0x000fe2000784c0ff */
[----:B-1----:R-:W-:-:S05]  /*acd40*/  IMAD.WIDE R82, R76, 0x4, R64 ;  /* 0x000000044c527825 */ /* 0x002fca00078e0240 */
[----:B------:R2:W-:Y:S01]  /*acd50*/  @P4 STG.E desc[UR76][R82.64], R75 ;  /* 0x0000004b52004986 */ /* 0x0005e2000c10194c */
[C---:B------:R-:W-:Y:S02]  /*acd60*/  LOP3.LUT P1, RZ, R57.reuse, 0x80, RZ, 0xc0, !PT ;  /* 0x0000008039ff7812 */ /* 0x040fe4000782c0ff */
[----:B------:R-:W-:Y:S01]  /*acd70*/  LOP3.LUT P0, RZ, R57, 0x100, RZ, 0xc0, !PT ;  /* 0x0000010039ff7812 */ /* 0x000fe2000780c0ff */
[----:B--2---:R-:W-:-:S05]  /*acd80*/  IMAD.WIDE R82, R72, 0x4, R70 ;  /* 0x0000000448527825 */ /* 0x004fca00078e0246 */
[----:B------:R1:W-:Y:S02]  /*acd90*/  @P3 STG.E desc[UR76][R82.64], R74 ;  /* 0x0000004a52003986 */ /* 0x0003e4000c10194c */
[----:B-1----:R-:W-:-:S05]  /*acda0*/  IMAD.WIDE R82, R72, 0x4, R68 ;  /* 0x0000000448527825 */ /* 0x002fca00078e0244 */
[----:B------:R1:W-:Y:S02]  /*acdb0*/  @P2 STG.E desc[UR76][R82.64], R7 ;  /* 0x0000000752002986 */ /* 0x0003e4000c10194c */
[C---:B-1----:R-:W-:Y:S02]  /*acdc0*/  IMAD.WIDE R82, R72.reuse, 0x4, R66 ;  /* 0x0000000448527825 */ /* 0x042fe400078e0242 */
[----:B------:R-:W2:Y:S04]  /*acdd0*/  LDL.LU R7, [R1+0x4b0] ;  /* 0x0004b00001077983 */ /* 0x000ea80000300800 */
[----:B---3--:R1:W-:Y:S02]  /*acde0*/  @P1 STG.E desc[UR76][R82.64], R73 ;  /* 0x0000004952001986 */ /* 0x0083e4000c10194c */
[----:B-1----:R-:W-:-:S02]  /*acdf0*/  IMAD.WIDE R82, R72, 0x4, R64 ;  /* 0x0000000448527825 */ /* 0x002fc400078e0240 */
[----:B------:R-:W3:Y:S04]  /*ace00*/  LDL.LU R73, [R1+0x4a0] ;  /* 0x0004a00001497983 */ /* 0x000ee80000300800 */
[----:B------:R-:W2:Y:S04]  /*ace10*/  LDL.LU R72, [R1+0x480] ;  /* 0x0004800001487983 */ /* 0x000ea80000300800 */
[----:B----4-:R1:W-:Y:S04]  /*ace20*/  @P0 STG.E desc[UR76][R82.64], R63 ;  /* 0x0000003f52000986 */ /* 0x0103e8000c10194c */
[----:B-1----:R-:W4:Y:S04]  /*ace30*/  LDL.LU R63, [R1+0xe28] ;  /* 0x000e2800013f7983 */ /* 0x002f280000300800 */
        /* <DEDUP_REMOVED lines=9> */
[----:B------:R-:W-:-:S03]  /*aced0*/  LOP3.LUT P3, RZ, R57, 0x200, RZ, 0xc0, !PT ;  /* 0x0000020039ff7812 */ /* 0x000fc6000786c0ff */
[----:B------:R-:W3:Y:S04]  /*acee0*/  LDL.LU R78, [R1+0x474] ;  /* 0x00047400014e7983 */ /* 0x000ee80000300800 */
[----:B------:R-:W3:Y:S04]  /*acef0*/  LDL.LU R77, [R1+0x464] ;  /* 0x00046400014d7983 */ /* 0x000ee80000300800 */
[----:B------:R-:W3:Y:S01]  /*acf00*/  LDL.LU R76, [R1+0x124] ;  /* 0x00012400014c7983 */ /* 0x000ee20000300800 */
[----:B------:R-:W-:-:S03]  /*acf10*/  LOP3.LUT P2, RZ, R57, 0x400, RZ, 0xc0, !PT ;  /* 0x0000040039ff7812 */ /* 0x000fc6000784c0ff */
[----:B------:R-:W3:Y:S01]  /*acf20*/  LDL.LU R75, [R1+0xc4] ;  /* 0x0000c400014b7983 */ /* 0x000ee20000300800 */
[C---:B------:R-:W-:Y:S02]  /*acf30*/  LOP3.LUT P1, RZ, R57.reuse, 0x800, RZ, 0xc0, !PT ;  /* 0x0000080039ff7812 */ /* 0x040fe4000782c0ff */
        /* <DEDUP_REMOVED lines=17> */
[----:B------:R-:W-:Y:S01]  /*ad050*/  @P6 LOP3.LUT R4, R4, 0x200, RZ, 0xfc, !PT ;  /* 0x0000020004046812 */ /* 0x000fe200078efcff */
[----:B----4-:R-:W-:-:S05]  /*ad060*/  IMAD.WIDE R82, R63, 0x4, R70 ;  /* 0x000000043f527825 */ /* 0x010fca00078e0246 */
[----:B--2---:R1:W-:Y:S04]  /*ad070*/  @P3 STG.E desc[UR76][R82.64], R7 ;  /* 0x0000000752003986 */ /* 0x0043e8000c10194c */
[----:B-1----:R-:W2:Y:S01]  /*ad080*/  LDL.LU R7, [R1+0xe44] ;  /* 0x000e440001077983 */ /* 0x002ea20000300800 */
[----:B------:R-:W-:-:S05]  /*ad090*/  IMAD.WIDE R82, R63, 0x4, R68 ;  /* 0x000000043f527825 */ /* 0x000fca00078e0244 */
[----:B---3--:R1:W-:Y:S02]  /*ad0a0*/  @P2 STG.E desc[UR76][R82.64], R73 ;  /* 0x0000004952002986 */ /* 0x0083e4000c10194c */
[C---:B-1----:R-:W-:Y:S02]  /*ad0b0*/  IMAD.WIDE R82, R63.reuse, 0x4, R66 ;  /* 0x000000043f527825 */ /* 0x042fe400078e0242 */
[----:B------:R-:W3:Y:S04]  /*ad0c0*/  LDL.LU R73, [R1+0x4b8] ;  /* 0x0004b80001497983 */ /* 0x000ee80000300800 */
[----:B------:R1:W-:Y:S02]  /*ad0d0*/  @P1 STG.E desc[UR76][R82.64], R72 ;  /* 0x0000004852001986 */ /* 0x0003e4000c10194c */
[----:B-1----:R-:W-:-:S02]  /*ad0e0*/  IMAD.WIDE R82, R63, 0x4, R64 ;  /* 0x000000043f527825 */ /* 0x002fc400078e0240 */
[----:B------:R-:W4:Y:S04]  /*ad0f0*/  LDL.LU R72, [R1+0x4a8] ;  /* 0x0004a80001487983 */ /* 0x000f280000300800 */
[----:B------:R-:W3:Y:S04]  /*ad100*/  LDL.LU R63, [R1+0x488] ;  /* 0x00048800013f7983 */ /* 0x000ee80000300800 */
[----:B------:R-:W3:Y:S01]  /*ad110*/  LDL.LU R74, [R1+0xe48] ;  /* 0x000e4800014a7983 */ /* 0x000ee20000300800 */
[----:B------:R-:W-:Y:S02]  /*ad120*/  LOP3.LUT P6, RZ, R57, 0x8000, RZ, 0xc0, !PT ;  /* 0x0000800039ff7812 */ /* 0x000fe400078cc0ff */
[----:B------:R-:W-:-:S02]  /*ad130*/  LOP3.LUT R4, R4, 0xfffffbff, RZ, 0xc0, !PT ;  /* 0xfffffbff04047812 */ /* 0x000fc400078ec0ff */
[----:B------:R-:W-:-:S09]  /*ad140*/  LOP3.LUT P0, RZ, R57, 0x1000, RZ, 0xc0, !PT ;  /* 0x0000100039ff7812 */ /* 0x000fd2000780c0ff */
[----:B------:R-:W-:Y:S02]  /*ad150*/  @P6 LOP3.LUT R4, R4, 0x400, RZ, 0xfc, !PT ;  /* 0x0000040004046812 */ /* 0x000fe400078efcff */
[----:B------:R-:W-:Y:S02]  /*ad160*/  LOP3.LUT P6, RZ, R57, 0x4000, RZ, 0xc0, !PT ;  /* 0x0000400039ff7812 */ /* 0x000fe400078cc0ff */
[----:B------:R-:W-:Y:S01]  /*ad170*/  LOP3.LUT R4, R4, 0xfffff7ff, RZ, 0xc0, !PT ;  /* 0xfffff7ff04047812 */ /* 0x000fe200078ec0ff */
[----:B------:R1:W-:Y:S10]  /*ad180*/  @P0 STG.E desc[UR76][R82.64], R252 ;  /* 0x000000fc52000986 */ /* 0x0003f4000c10194c */
[----:B------:R-:W-:-:S02]  /*ad190*/  @P6 LOP3.LUT R4, R4, 0x800, RZ, 0xfc, !PT ;  /* 0x0000080004046812 */ /* 0x000fc400078efcff */
        /* <DEDUP_REMOVED lines=9> */
[C---:B------:R-:W-:Y:S01]  /*ad230*/  LOP3.LUT P6, RZ, R4.reuse, 0x200, RZ, 0xc0, !PT ;  /* 0x0000020004ff7812 */ /* 0x040fe200078cc0ff */
[----:B-1----:R-:W-:Y:S01]  /*ad240*/  IMAD.WIDE R82, R155, 0x4, R64 ;  /* 0x000000049b527825 */ /* 0x002fe200078e0240 */
[----:B------:R-:W-:Y:S01]  /*ad250*/  LOP3.LUT P5, RZ, R57, 0x8000000, RZ, 0xc0, !PT ;  /* 0x0800000039ff7812 */ /* 0x000fe200078ac0ff */
[----:B------:R-:W4:Y:S10]  /*ad260*/  LDL.LU R155, [R1+0xe60] ;  /* 0x000e6000019b7983 */ /* 0x000f340000300800 */
        /* <DEDUP_REMOVED lines=15> */
[----:B------:R-:W-:Y:S02]  /*ad360*/  LOP3.LUT P3, RZ, R57, 0x80000000, RZ, 0xc0, !PT ;  /* 0x8000000039ff7812 */ /* 0x000fe4000786c0ff */
[C---:B------:R-:W-:Y:S02]  /*ad370*/  LOP3.LUT P2, RZ, R58.reuse, 0x2, RZ, 0xc0, !PT ;  /* 0x000000023aff7812 */ /* 0x040fe4000784c0ff */
[C---:B------:R-:W-:Y:S02]  /*ad380*/  LOP3.LUT P1, RZ, R58.reuse, 0x8, RZ, 0xc0, !PT ;  /* 0x000000083aff7812 */ /* 0x040fe4000782c0ff */
[----:B------:R-:W-:Y:S01]  /*ad390*/  LOP3.LUT P0, RZ, R58, 0x20, RZ, 0xc0, !PT ;  /* 0x000000203aff7812 */ /* 0x000fe2000780c0ff */
[----:B--2---:R-:W-:-:S05]  /*ad3a0*/  IMAD.WIDE R82, R7, 0x4, R70 ;  /* 0x0000000407527825 */ /* 0x004fca00078e0246 */
[----:B------:R1:W-:Y:S02]  /*ad3b0*/  @P6 STG.E desc[UR76][R82.64], R77 ;  /* 0x0000004d52006986 */ /* 0x0003e4000c10194c */
[----:B-1----:R-:W-:-:S05]  /*ad3c0*/  IMAD.WIDE R82, R7, 0x4, R68 ;  /* 0x0000000407527825 */ /* 0x002fca00078e0244 */
[----:B------:R1:W-:Y:S02]  /*ad3d0*/  @P5 STG.E desc[UR76][R82.64], R76 ;  /* 0x0000004c52005986 */ /* 0x0003e4000c10194c */
[----:B-1----:R-:W-:-:S05]  /*ad3e0*/  IMAD.WIDE R82, R7, 0x4, R66 ;  /* 0x0000000407527825 */ /* 0x002fca00078e0242 */
[----:B------:R1:W-:Y:S02]  /*ad3f0*/  @P4 STG.E desc[UR76][R82.64], R75 ;  /* 0x0000004b52004986 */ /* 0x0003e4000c10194c */
[----:B-1----:R-:W-:-:S05]  /*ad400*/  IMAD.WIDE R82, R7, 0x4, R64 ;  /* 0x0000000407527825 */ /* 0x002fca00078e0240 */
[----:B------:R3:W-:Y:S02]  /*ad410*/  @P3 STG.E desc[UR76][R82.64], R21 ;  /* 0x0000001552003986 */ /* 0x0007e4000c10194c */
[----:B---3--:R-:W-:-:S05]  /*ad420*/  IMAD.WIDE R82, R74, 0x4, R70 ;  /* 0x000000044a527825 */ /* 0x008fca00078e0246 */
[----:B------:R1:W-:Y:S02]  /*ad430*/  @P2 STG.E desc[UR76][R82.64], R73 ;  /* 0x0000004952002986 */ /* 0x0003e4000c10194c */
[----:B-1----:R-:W-:-:S05]  /*ad440*/  IMAD.WIDE R82, R74, 0x4, R68 ;  /* 0x000000044a527825 */ /* 0x002fca00078e0244 */
[----:B----4-:R1:W-:Y:S02]  /*ad450*/  @P1 STG.E desc[UR76][R82.64], R72 ;  /* 0x0000004852001986 */ /* 0x0103e4000c10194c */
[----:B-1----:R-:W-:-:S05]  /*ad460*/  IMAD.WIDE R82, R74, 0x4, R66 ;  /* 0x000000044a527825 */ /* 0x002fca00078e0242 */
[----:B------:R1:W-:Y:S04]  /*ad470*/  @P0 STG.E desc[UR76][R82.64], R63 ;  /* 0x0000003f52000986 */ /* 0x0003e8000c10194c */
[----:B-1----:R-:W2:Y:S04]  /*ad480*/  LDL.LU R63, [R1+0x478] ;  /* 0x00047800013f7983 */ /* 0x002ea80000300800 */
[----:B------:R-:W3:Y:S04]  /*ad490*/  LDL.LU R76, [R1+0x468] ;  /* 0x00046800014c7983 */ /* 0x000ee80000300800 */
[----:B------:R-:W4:Y:S04]  /*ad4a0*/  LDL.LU R75, [R1+0x128] ;  /* 0x00012800014b7983 */ /* 0x000f280000300800 */
[----:B------:R-:W3:Y:S04]  /*ad4b0*/  LDL.LU R7, [R1+0xc8] ;  /* 0x0000c80001077983 */ /* 0x000ee80000300800 */
[----:B------:R-:W3:Y:S01]  /*ad4c0*/  LDL.LU R73, [R1+0xe4c] ;  /* 0x000e4c0001497983 */ /* 0x000ee20000300800 */
[----:B------:R-:W-:-:S03]  /*ad4d0*/  LOP3.LUT P3, RZ, R58, 0x40, RZ, 0xc0, !PT ;  /* 0x000000403aff7812 */ /* 0x000fc6000786c0ff */
[----:B------:R-:W3:Y:S01]  /*ad4e0*/  LDL.LU R72, [R1+0x4bc] ;  /* 0x0004bc0001487983 */ /* 0x000ee20000300800 */
[----:B------:R-:W-:-:S03]  /*ad4f0*/  IMAD.WIDE R82, R74, 0x4, R64 ;  /* 0x000000044a527825 */ /* 0x000fc600078e0240 */
[----:B------:R-:W3:Y:S04]  /*ad500*/  LDL.LU R78, [R1+0xe64] ;  /* 0x000e6400014e7983 */ /* 0x000ee80000300800 */
[----:B------:R-:W3:Y:S01]  /*ad510*/  LDL.LU R74, [R1+0xe68] ;  /* 0x000e6800014a7983 */ /* 0x000ee20000300800 */
        /* <DEDUP_REMOVED lines=13> */
[----:B--2---:R1:W-:Y:S04]  /*ad5f0*/  @P3 STG.E desc[UR76][R82.64], R63 ;  /* 0x0000003f52003986 */ /* 0x0043e8000c10194c */
[----:B-1----:R-:W2:Y:S04]  /*ad600*/  LDL.LU R63, [R1+0x4ac] ;  /* 0x0004ac00013f7983 */ /* 0x002ea80000300800 */
[----:B------:R-:W2:Y:S04]  /*ad610*/  LDL.LU R154, [R1+0x48c] ;  /* 0x00048c00019a7983 */ /* 0x000ea80000300800 */
[----:B------:R-:W2:Y:S04]  /*ad620*/  LDL.LU R2, [R1+0x47c] ;  /* 0x00047c0001027983 */ /* 0x000ea80000300800 */
[----:B------:R-:W2:Y:S04]  /*ad630*/  LDL.LU R81, [R1+0x46c] ;  /* 0x00046c0001517983 */ /* 0x000ea80000300800 */
[----:B------:R-:W2:Y:S01]  /*ad640*/  LDL.LU R80, [R1+0x12c] ;  /* 0x00012c0001507983 */ /* 0x000ea20000300800 */
[----:B------:R-:W-:-:S03]  /*ad650*/  LOP3.LUT R4, R4, 0xfffffffe, RZ, 0xc0, !PT ;  /* 0xfffffffe04047812 */ /* 0x000fc600078ec0ff */
[----:B------:R-:W2:Y:S01]  /*ad660*/  LDL.LU R79, [R1+0xcc] ;  /* 0x0000cc00014f7983 */ /* 0x000ea20000300800 */
[----:B------:R-:W-:Y:S02]  /*ad670*/  @P6 LOP3.LUT R4, R4, 0x1, RZ, 0xfc, !PT ;  /* 0x0000000104046812 */ /* 0x000fe400078efcff */
[C---:B------:R-:W-:Y:S02]  /*ad680*/  LOP3.LUT P6, RZ, R58.reuse, 0x100000, RZ, 0xc0, !PT ;  /* 0x001000003aff7812 */ /* 0x040fe400078cc0ff */
[----:B------:R-:W-:Y:S01]  /*ad690*/  LOP3.LUT P2, RZ, R58, 0x100, RZ, 0xc0, !PT ;  /* 0x000001003aff7812 */ /* 0x000fe2000784c0ff */
[----:B---3--:R-:W-:Y:S01]  /*ad6a0*/  IMAD.WIDE R82, R73, 0x4, R70 ;  /* 0x0000000449527825 */ /* 0x008fe200078e0246 */
[----:B------:R-:W-:Y:S01]  /*ad6b0*/  LOP3.LUT R4, R4, 0xfffffffd, RZ, 0xc0, !PT ;  /* 0xfffffffd04047812 */ /* 0x000fe200078ec0ff */
[----:B------:R-:W3:Y:S08]  /*ad6c0*/  LDL.LU R77, [R1+0x520] ;  /* 0x00052000014d7983 */ /* 0x000ef00000300800 */
[----:B------:R-:W-:-:S02]  /*ad6d0*/  @P6 LOP3.LUT R4, R4, 0x2, RZ, 0xfc, !PT ;  /* 0x0000000204046812 */ /* 0x000fc400078efcff */
[----:B------:R-:W-:Y:S02]  /*ad6e0*/  LOP3.LUT P6, RZ, R58, 0x20000, RZ, 0xc0, !PT ;  /* 0x000200003aff7812 */ /* 0x000fe400078cc0ff */
[----:B------:R-:W-:Y:S01]  /*ad6f0*/  LOP3.LUT R4, R4, 0xfffffffb, RZ, 0xc0, !PT ;  /* 0xfffffffb04047812 */ /* 0x000fe200078ec0ff */
[----:B------:R1:W-:Y:S01]  /*ad700*/  @P2 STG.E desc[UR76][R82.64], R76 ;  /* 0x0000004c52002986 */ /* 0x0003e2000c10194c */
[----:B------:R-:W-:-:S09]  /*ad710*/  LOP3.LUT P1, RZ, R58, 0x400, RZ, 0xc0, !PT ;  /* 0x000004003aff7812 */ /* 0x000fd2000782c0ff */
[----:B------:R-:W-:Y:S02]  /*ad720*/  @P6 LOP3.LUT R4, R4, 0x4, RZ, 0xfc, !PT ;  /* 0x0000000404046812 */ /* 0x000fe400078efcff */
[C---:B------:R-:W-:Y:S01]  /*ad730*/  LOP3.LUT P6, RZ, R58.reuse, 0x8000, RZ, 0xc0, !PT ;  /* 0x000080003aff7812 */ /* 0x040fe200078cc0ff */
[----:B-1----:R-:W3:Y:S01]  /*ad740*/  LDL.LU R76, [R1+0x510] ;  /* 0x00051000014c7983 */ /* 0x002ee20000300800 */
[----:B------:R-:W-:Y:S01]  /*ad750*/  LOP3.LUT P0, RZ, R58, 0x2000, RZ, 0xc0, !PT ;  /* 0x000020003aff7812 */ /* 0x000fe2000780c0ff */
[----:B------:R-:W-:Y:S01]  /*ad760*/  IMAD.WIDE R82, R73, 0x4, R68 ;  /* 0x0000000449527825 */ /* 0x000fe200078e0244 */
[----:B------:R-:W-:-:S04]  /*ad770*/  LOP3.LUT R4, R4, 0xfffffff7, RZ, 0xc0, !PT ;  /* 0xfffffff704047812 */ /* 0x000fc800078ec0ff */
[----:B----4-:R1:W-:Y:S05]  /*ad780*/  @P1 STG.E desc[UR76][R82.64], R75 ;  /* 0x0000004b52001986 */ /* 0x0103ea000c10194c */
[----:B------:R-:W-:Y:S02]  /*ad790*/  @P6 LOP3.LUT R4, R4, 0x8, RZ, 0xfc, !PT ;  /* 0x0000000804046812 */ /* 0x000fe400078efcff */
[----:B------:R-:W-:Y:S01]  /*ad7a0*/  LOP3.LUT P6, RZ, R58, 0x4000, RZ, 0xc0, !PT ;  /* 0x000040003aff7812 */ /* 0x000fe200078cc0ff */
[C---:B-1----:R-:W-:Y:S01]  /*ad7b0*/  IMAD.WIDE R82, R73.reuse, 0x4, R66 ;  /* 0x0000000449527825 */ /* 0x042fe200078e0242 */
[----:B------:R-:W4:Y:S04]  /*ad7c0*/  LDL.LU R75, [R1+0x500] ;  /* 0x00050000014b7983 */ /* 0x000f280000300800 */
[----:B------:R1:W-:Y:S02]  /*ad7d0*/  @P0 STG.E desc[UR76][R82.64], R7 ;  /* 0x0000000752000986 */ /* 0x0003e4000c10194c */
[----:B-1----:R-:W-:-:S02]  /*ad7e0*/  IMAD.WIDE R82, R73, 0x4, R64 ;  /* 0x0000000449527825 */ /* 0x002fc400078e0240 */
[----:B------:R-:W3:Y:S04]  /*ad7f0*/  LDL.LU R7, [R1+0x4f0] ;  /* 0x0004f00001077983 */ /* 0x000ee80000300800 */
[----:B------:R1:W-:Y:S01]  /*ad800*/  @P6 STG.E desc[UR76][R82.64], R22 ;  /* 0x0000001652006986 */ /* 0x0003e2000c10194c */
[----:B------:R-:W-:Y:S01]  /*ad810*/  LOP3.LUT P6, RZ, R4, 0x8, RZ, 0xc0, !PT ;  /* 0x0000000804ff7812 */ /* 0x000fe200078cc0ff */
[----:B-1----:R-:W-:-:S12]  /*ad820*/  IMAD.WIDE R82, R155, 0x4, R70 ;  /* 0x000000049b527825 */ /* 0x002fd800078e0246 */
[----:B------:R1:W-:Y:S01]  /*ad830*/  @P6 STG.E desc[UR76][R82.64], R72 ;  /* 0x0000004852006986 */ /* 0x0003e2000c10194c */
[----:B------:R-:W-:-:S03]  /*ad840*/  LOP3.LUT P6, RZ, R4, 0x4, RZ, 0xc0, !PT ;  /* 0x0000000404ff7812 */ /* 0x000fc600078cc0ff */
[----:B-1----:R-:W3:Y:S04]  /*ad850*/  LDL.LU R72, [R1+0x4e0] ;  /* 0x0004e00001487983 */ /* 0x002ee80000300800 */
[----:B------:R-:W3:Y:S01]  /*ad860*/  LDL.LU R73, [R1+0xe6c] ;  /* 0x000e6c0001497983 */ /* 0x000ee20000300800 */
[----:B------:R-:W-:-:S05]  /*ad870*/  IMAD.WIDE R82, R155, 0x4, R68 ;  /* 0x000000049b527825 */ /* 0x000fca00078e0244 */
[----:B--2---:R1:W-:Y:S04]  /*ad880*/  @P6 STG.E desc[UR76][R82.64], R63 ;  /* 0x0000003f52006986 */ /* 0x0043e8000c10194c */
[----:B-1----:R-:W2:Y:S01]  /*ad890*/  LDL.LU R63, [R1+0x4c0] ;  /* 0x0004c000013f7983 */ /* 0x002ea20000300800 */
[----:B------:R-:W-:Y:S01]  /*ad8a0*/  LOP3.LUT P6, RZ, R4, 0x2, RZ, 0xc0, !PT ;  /* 0x0000000204ff7812 */ /* 0x000fe200078cc0ff */
[----:B------:R-:W-:-:S12]  /*ad8b0*/  IMAD.WIDE R82, R155, 0x4, R66 ;  /* 0x000000049b527825 */ /* 0x000fd800078e0242 */
[----:B------:R1:W-:Y:S01]  /*ad8c0*/  @P6 STG.E desc[UR76][R82.64], R154 ;  /* 0x0000009a52006986 */ /* 0x0003e2000c10194c */
[----:B------:R-:W-:Y:S01]  /*ad8d0*/  LOP3.LUT P6, RZ, R4, 0x1, RZ, 0xc0, !PT ;  /* 0x0000000104ff7812 */ /* 0x000fe200078cc0ff */
[----:B-1----:R-:W-:Y:S01]  /*ad8e0*/  IMAD.WIDE R82, R155, 0x4, R64 ;  /* 0x000000049b527825 */ /* 0x002fe200078e0240 */
[----:B------:R-:W-:Y:S01]  /*ad8f0*/  LOP3.LUT P5, RZ, R58, 0x80000000, RZ, 0xc0, !PT ;  /* 0x800000003aff7812 */ /* 0x000fe200078ac0ff */
[----:B------:R-:W2:Y:S10]  /*ad900*/  LDL.LU R155, [R1+0xe84] ;  /* 0x000e8400019b7983 */ /* 0x000eb40000300800 */
        /* <DEDUP_REMOVED lines=11> */
[----:B------:R-:W-:Y:S01]  /*ad9c0*/  LOP3.LUT P4, RZ, R59, 0x1, RZ, 0xc0, !PT ;  /* 0x000000013bff7812 */ /* 0x000fe2000788c0ff */
[----:B-1----:R-:W-:-:S10]  /*ad9d0*/  IMAD.WIDE R82, R78, 0x4, R64 ;  /* 0x000000044e527825 */ /* 0x002fd400078e0240 */
[----:B------:R1:W-:Y:S02]  /*ad9e0*/  @P6 STG.E desc[UR76][R82.64], R23 ;  /* 0x0000001752006986 */ /* 0x0003e4000c10194c */
[----:B-1----:R-:W-:-:S05]  /*ad9f0*/  IMAD.WIDE R82, R74, 0x4, R70 ;  /* 0x000000044a527825 */ /* 0x002fca00078e0246 */
[----:B---3--:R1:W-:Y:S02]  /*ada00*/  @P5 STG.E desc[UR76][R82.64], R77 ;  /* 0x0000004d52005986 */ /* 0x0083e4000c10194c */
[----:B-1----:R-:W-:-:S05]  /*ada10*/  IMAD.WIDE R82, R74, 0x4, R68 ;  /* 0x000000044a527825 */ /* 0x002fca00078e0244 */
[----:B------:R1:W-:Y:S04]  /*ada20*/  @P4 STG.E desc[UR76][R82.64], R76 ;  /* 0x0000004c52004986 */ /* 0x0003e8000c10194c */
[----:B-1----:R-:W3:Y:S01]  /*ada30*/  LDL.LU R76, [R1+0x140] ;  /* 0x00014000014c7983 */ /* 0x002ee20000300800 */
[C---:B------:R-:W-:Y:S02]  /*ada40*/  LOP3.LUT P3, RZ, R59.reuse, 0x4, RZ, 0xc0, !PT ;  /* 0x000000043bff7812 */ /* 0x040fe4000786c0ff */
[C---:B------:R-:W-:Y:S01]  /*ada50*/  LOP3.LUT P2, RZ, R59.reuse, 0x10, RZ, 0xc0, !PT ;  /* 0x000000103bff7812 */ /* 0x040fe2000784c0ff */
[----:B------:R-:W-:Y:S01]  /*ada60*/  IMAD.WIDE R82, R74, 0x4, R66 ;  /* 0x000000044a527825 */ /* 0x000fe200078e0242 */
[C---:B------:R-:W-:Y:S02]  /*ada70*/  LOP3.LUT P1, RZ, R59.reuse, 0x40, RZ, 0xc0, !PT ;  /* 0x000000403bff7812 */ /* 0x040fe4000782c0ff */
[----:B------:R-:W-:-:S07]  /*ada80*/  LOP3.LUT P0, RZ, R59, 0x80, RZ, 0xc0, !PT ;  /* 0x000000803bff7812 */ /* 0x000fce000780c0ff */
[----:B----4-:R1:W-:Y:S02]  /*ada90*/  @P3 STG.E desc[UR76][R82.64], R75 ;  /* 0x0000004b52003986 */ /* 0x0103e4000c10194c */
[----:B-1----:R-:W-:Y:S02]  /*adaa0*/  IMAD.WIDE R82, R74, 0x4, R64 ;  /* 0x000000044a527825 */ /* 0x002fe400078e0240 */
[----:B------:R-:W4:Y:S04]  /*adab0*/  LDL.LU R75, [R1+0x110] ;  /* 0x00011000014b7983 */ /* 0x000f280000300800 */
[----:B------:R1:W-:Y:S04]  /*adac0*/  @P2 STG.E desc[UR76][R82.64], R7 ;  /* 0x0000000752002986 */ /* 0x0003e8000c10194c */
[----:B------:R-:W4:Y:S01]  /*adad0*/  LDL.LU R74, [R1+0x524] ;  /* 0x00052400014a7983 */ /* 0x000f220000300800 */
[----:B-1----:R-:W-:-:S03]  /*adae0*/  IMAD.WIDE R82, R73, 0x4, R70 ;  /* 0x0000000449527825 */ /* 0x002fc600078e0246 */
[----:B------:R-:W4:Y:S04]  /*adaf0*/  LDL.LU R7, [R1+0x514] ;  /* 0x0005140001077983 */ /* 0x000f280000300800 */
[----:B------:R1:W-:Y:S02]  /*adb00*/  @P1 STG.E desc[UR76][R82.64], R72 ;  /* 0x0000004852001986 */ /* 0x0003e4000c10194c */
[----:B-1----:R-:W-:Y:S02]  /*adb10*/  IMAD.WIDE R82, R73, 0x4, R68 ;  /* 0x0000000449527825 */ /* 0x002fe400078e0244 */
[----:B------:R-:W4:Y:S04]  /*adb20*/  LDL.LU R72, [R1+0x504] ;  /* 0x0005040001487983 */ /* 0x000f280000300800 */
[----:B--2---:R1:W-:Y:S04]  /*adb30*/  @P0 STG.E desc[UR76][R82.64], R63 ;  /* 0x0000003f52000986 */ /* 0x0043e8000c10194c */
[----:B-1----:R-:W2:Y:S01]  /*adb40*/  LDL.LU R63, [R1+0xe80] ;  /* 0x000e8000013f7983 */ /* 0x002ea20000300800 */
[----:B------:R-:W-:-:S03]  /*adb50*/  LOP3.LUT P6, RZ, R60, 0x1, RZ, 0xc0, !PT ;  /* 0x000000013cff7812 */ /* 0x000fc600078cc0ff */
[----:B------:R-:W2:Y:S01]  /*adb60*/  LDL.LU R252, [R1+0x4f4] ;  /* 0x0004f40001fc7983 */ /* 0x000ea20000300800 */
[----:B------:R-:W-:-:S03]  /*adb70*/  LOP3.LUT R5, R5, 0xffefffff, RZ, 0xc0, !PT ;  /* 0xffefffff05057812 */ /* 0x000fc600078ec0ff */
[----:B------:R-:W2:Y:S04]  /*adb80*/  LDL.LU R152, [R1+0x4e4] ;  /* 0x0004e40001987983 */ /* 0x000ea80000300800 */
[----:B------:R-:W2:Y:S02]  /*adb90*/  LDL.LU R153, [R1+0x4c4] ;  /* 0x0004c40001997983 */ /* 0x000ea40000300800 */
[----:B------:R-:W-:Y:S02]  /*adba0*/  @P6 LOP3.LUT R5, R5, 0x100000, RZ, 0xfc, !PT ;  /* 0x0010000005056812 */ /* 0x000fe400078efcff */
[----:B------:R-:W-:Y:S01]  /*adbb0*/  LOP3.LUT P6, RZ, R59, 0x20000000, RZ, 0xc0, !PT ;  /* 0x200000003bff7812 */ /* 0x000fe200078cc0ff */
[----:B------:R-:W2:Y:S01]  /*adbc0*/  LDL.LU R154, [R1+0x144] ;  /* 0x00014400019a7983 */ /* 0x000ea20000300800 */
[----:B------:R-:W-:-:S02]  /*adbd0*/  LOP3.LUT R5, R5, 0xffdfffff, RZ, 0xc0, !PT ;  /* 0xffdfffff05057812 */ /* 0x000fc400078ec0ff */
[----:B------:R-:W-:Y:S01]  /*adbe0*/  LOP3.LUT P3, RZ, R59, 0x400, RZ, 0xc0, !PT ;  /* 0x000004003bff7812 */ /* 0x000fe2000786c0ff */
[----:B------:R-:W-:Y:S01]  /*adbf0*/  IMAD.WIDE R82, R73, 0x4, R66 ;  /* 0x0000000449527825 */ /* 0x000fe200078e0242 */
[----:B------:R-:W2:Y:S04]  /*adc00*/  LDL.LU R81, [R1+0x528] ;  /* 0x0005280001517983 */ /* 0x000ea80000300800 */
[----:B------:R-:W2:Y:S03]  /*adc10*/  LDL.LU R80, [R1+0x518] ;  /* 0x0005180001507983 */ /* 0x000ea60000300800 */
[----:B------:R-:W-:Y:S01]  /*adc20*/  @P6 LOP3.LUT R5, R5, 0x200000, RZ, 0xfc, !PT ;  /* 0x0020000005056812 */ /* 0x000fe200078efcff */
[----:B------:R-:W2:Y:S01]  /*adc30*/  LDL.LU R79, [R1+0x508] ;  /* 0x00050800014f7983 */ /* 0x000ea20000300800 */
[----:B------:R-:W-:-:S02]  /*adc40*/  LOP3.LUT P6, RZ, R59, 0x10000000, RZ, 0xc0, !PT ;  /* 0x100000003bff7812 */ /* 0x000fc400078cc0ff */
[----:B------:R-:W-:Y:S01]  /*adc50*/  LOP3.LUT R5, R5, 0xffbfffff, RZ, 0xc0, !PT ;  /* 0xffbfffff05057812 */ /* 0x000fe200078ec0ff */
[----:B------:R-:W2:Y:S04]  /*adc60*/  LDL.LU R78, [R1+0xe88] ;  /* 0x000e8800014e7983 */ /* 0x000ea80000300800 */
[----:B------:R-:W2:Y:S06]  /*adc70*/  LDL.LU R77, [R1+0x4f8] ;  /* 0x0004f800014d7983 */ /* 0x000eac0000300800 */
        /* <DEDUP_REMOVED lines=11> */
[----:B------:R-:W-:Y:S01]  /*add30*/  LOP3.LUT R5, R5, 0xfbffffff, RZ, 0xc0, !PT ;  /* 0xfbffffff05057812 */ /* 0x000fe200078ec0ff */
[----:B---3--:R1:W-:Y:S02]  /*add40*/  @P3 STG.E desc[UR76][R82.64], R76 ;  /* 0x0000004c52003986 */ /* 0x0083e4000c10194c */
[----:B-1----:R-:W-:Y:S02]  /*add50*/  IMAD.WIDE R82, R73, 0x4, R64 ;  /* 0x0000000449527825 */ /* 0x002fe400078e0240 */
[----:B------:R-:W3:Y:S04]  /*add60*/  LDL.LU R73, [R1+0xe8c] ;  /* 0x000e8c0001497983 */ /* 0x000ee80000300800 */
[----:B------:R-:W3:Y:S01]  /*add70*/  LDL.LU R2, [R1+0x114] ;  /* 0x0001140001027983 */ /* 0x000ee20000300800 */
[----:B------:R-:W-:-:S02]  /*add80*/  LOP3.LUT P2, RZ, R59, 0x800, RZ, 0xc0, !PT ;  /* 0x000008003bff7812 */ /* 0x000fc4000784c0ff */
[----:B------:R-:W-:Y:S01]  /*add90*/  @P6 LOP3.LUT R5, R5, 0x4000000, RZ, 0xfc, !PT ;  /* 0x0400000005056812 */ /* 0x000fe200078efcff */
[----:B------:R-:W3:Y:S01]  /*adda0*/  LDL.LU R76, [R1+0x4e8] ;  /* 0x0004e800014c7983 */ /* 0x000ee20000300800 */
[C---:B------:R-:W-:Y:S02]  /*addb0*/  LOP3.LUT P6, RZ, R59.reuse, 0x80000, RZ, 0xc0, !PT ;  /* 0x000800003bff7812 */ /* 0x040fe400078cc0ff */
[C---:B------:R-:W-:Y:S02]  /*addc0*/  LOP3.LUT P1, RZ, R59.reuse, 0x2000, RZ, 0xc0, !PT ;  /* 0x000020003bff7812 */ /* 0x040fe4000782c0ff */
[----:B------:R-:W-:Y:S02]  /*addd0*/  LOP3.LUT P0, RZ, R59, 0x8000, RZ, 0xc0, !PT ;  /* 0x000080003bff7812 */ /* 0x000fe4000780c0ff */
[----:B------:R-:W-:-:S03]  /*adde0*/  LOP3.LUT R5, R5, 0xf7ffffff, RZ, 0xc0, !PT ;  /* 0xf7ffffff05057812 */ /* 0x000fc600078ec0ff */
[----:B----4-:R2:W-:Y:S04]  /*addf0*/  @P2 STG.E desc[UR76][R82.64], R75 ;  /* 0x0000004b52002986 */ /* 0x0105e8000c10194c */
[----:B------:R-:W-:Y:S02]  /*ade00*/  @P6 LOP3.LUT R5, R5, 0x8000000, RZ, 0xfc, !PT ;  /* 0x0800000005056812 */ /* 0x000fe400078efcff */
[----:B------:R-:W-:Y:S01]  /*ade10*/  LOP3.LUT P6, RZ, R59, 0x40000, RZ, 0xc0, !PT ;  /* 0x000400003bff7812 */ /* 0x000fe200078cc0ff */
[----:B--2---:R-:W-:-:S05]  /*ade20*/  IMAD.WIDE R82, R63, 0x4, R70 ;  /* 0x000000043f527825 */ /* 0x004fca00078e0246 */
[----:B------:R1:W-:Y:S02]  /*ade30*/  @P1 STG.E desc[UR76][R82.64], R74 ;  /* 0x0000004a52001986 */ /* 0x0003e4000c10194c */
[C---:B-1----:R-:W-:Y:S02]  /*ade40*/  IMAD.WIDE R82, R63.reuse, 0x4, R68 ;  /* 0x000000043f527825 */ /* 0x042fe400078e0244 */
[----:B------:R-:W2:Y:S04]  /*ade50*/  LDL.LU R74, [R1+0x4c8] ;  /* 0x0004c800014a7983 */ /* 0x000ea80000300800 */
[----:B------:R1:W-:Y:S02]  /*ade60*/  @P0 STG.E desc[UR76][R82.64], R7 ;  /* 0x0000000752000986 */ /* 0x0003e4000c10194c */
[----:B-1----:R-:W-:-:S02]  /*ade70*/  IMAD.WIDE R82, R63, 0x4, R66 ;  /* 0x000000043f527825 */ /* 0x002fc400078e0242 */
[----:B------:R-:W4:Y:S04]  /*ade80*/  LDL.LU R7, [R1+0x148] ;  /* 0x0001480001077983 */ /* 0x000f280000300800 */
[----:B------:R1:W-:Y:S02]  /*ade90*/  @P6 STG.E desc[UR76][R82.64], R72 ;  /* 0x0000004852006986 */ /* 0x0003e4000c10194c */
[----:B-1----:R-:W-:Y:S02]  /*adea0*/  IMAD.WIDE R82, R63, 0x4, R64 ;  /* 0x000000043f527825 */ /* 0x002fe400078e0240 */
[----:B------:R-:W4:Y:S04]  /*adeb0*/  LDL.LU R72, [R1+0x118] ;  /* 0x0001180001487983 */ /* 0x000f280000300800 */
[----:B------:R-:W4:Y:S04]  /*adec0*/  LDL.LU R63, [R1+0x52c] ;  /* 0x00052c00013f7983 */ /* 0x000f280000300800 */
        /* <DEDUP_REMOVED lines=32> */
[C---:B------:R-:W-:Y:S01]  /*ae0d0*/  LOP3.LUT P1, RZ, R60.reuse, 0x200, RZ, 0xc0, !PT ;  /* 0x000002003cff7812 */ /* 0x040fe2000782c0ff */
[----:B-1----:R-:W-:Y:S01]  /*ae0e0*/  IMAD.WIDE R82, R73, 0x4, R68 ;  /* 0x0000000449527825 */ /* 0x002fe200078e0244 */
[----:B------:R-:W-:-:S04]  /*ae0f0*/  LOP3.LUT P0, RZ, R60, 0x800, RZ, 0xc0, !PT ;  /* 0x000008003cff7812 */ /* 0x000fc8000780c0ff */
[----:B--2---:R1:W-:Y:S02]  /*ae100*/  @P3 STG.E desc[UR76][R82.64], R74 ;  /* 0x0000004a52003986 */ /* 0x0043e4000c10194c */
[----:B-1----:R-:W-:-:S05]  /*ae110*/  IMAD.WIDE R82, R73, 0x4, R66 ;  /* 0x0000000449527825 */ /* 0x002fca00078e0242 */
[----:B----4-:R1:W-:Y:S02]  /*ae120*/  @P2 STG.E desc[UR76][R82.64], R7 ;  /* 0x0000000752002986 */ /* 0x0103e4000c10194c */
[----:B-1----:R-:W-:-:S05]  /*ae130*/  IMAD.WIDE R82, R73, 0x4, R64 ;  /* 0x0000000449527825 */ /* 0x002fca00078e0240 */
[----:B------:R1:W-:Y:S02]  /*ae140*/  @P1 STG.E desc[UR76][R82.64], R72 ;  /* 0x0000004852001986 */ /* 0x0003e4000c10194c */
[----:B-1----:R-:W-:-:S05]  /*ae150*/  IMAD.WIDE R82, R75, 0x4, R70 ;  /* 0x000000044b527825 */ /* 0x002fca00078e0246 */
[----:B------:R1:W-:Y:S04]  /*ae160*/  @P0 STG.E desc[UR76][R82.64], R63 ;  /* 0x0000003f52000986 */ /* 0x0003e8000c10194c */
[----:B-1----:R-:W2:Y:S04]  /*ae170*/  LDL.LU R63, [R1+0x51c] ;  /* 0x00051c00013f7983 */ /* 0x002ea80000300800 */
[----:B------:R-:W3:Y:S04]  /*ae180*/  LDL.LU R76, [R1+0x50c] ;  /* 0x00050c00014c7983 */ /* 0x000ee80000300800 */
[----:B------:R-:W4:Y:S04]  /*ae190*/  LDL.LU R74, [R1+0x4fc] ;  /* 0x0004fc00014a7983 */ /* 0x000f280000300800 */
[----:B------:R-:W3:Y:S04]  /*ae1a0*/  LDL.LU R72, [R1+0x4ec] ;  /* 0x0004ec0001487983 */ /* 0x000ee80000300800 */
[----:B------:R-:W3:Y:S04]  /*ae1b0*/  LDL.LU R7, [R1+0x4cc] ;  /* 0x0004cc0001077983 */ /* 0x000ee80000300800 */
[----:B------:R-:W3:Y:S04]  /*ae1c0*/  LDL.LU R73, [R1+0x14c] ;  /* 0x00014c0001497983 */ /* 0x000ee80000300800 */
[----:B------:R-:W3:Y:S01]  /*ae1d0*/  LDL.LU R153, [R1+0xf94] ;  /* 0x000f940001997983 */ /* 0x000ee20000300800 */
[----:B------:R-:W-:-:S02]  /*ae1e0*/  LOP3.LUT P6, RZ, R61, 0x8, RZ, 0xc0, !PT ;  /* 0x000000083dff7812 */ /* 0x000fc400078cc0ff */
[----:B------:R-:W-:Y:S02]  /*ae1f0*/  LOP3.LUT P3, RZ, R60, 0x2000, RZ, 0xc0, !PT ;  /* 0x000020003cff7812 */ /* 0x000fe4000786c0ff */
[----:B------:R-:W-:Y:S01]  /*ae200*/  LOP3.LUT R5, R5, 0xffffefff, RZ, 0xc0, !PT ;  /* 0xffffefff05057812 */ /* 0x000fe200078ec0ff */
[----:B------:R-:W-:-:S08]  /*ae210*/  IMAD.WIDE R82, R75, 0x4, R68 ;  /* 0x000000044b527825 */ /* 0x000fd000078e0244 */
        /* <DEDUP_REMOVED lines=10> */
[C---:B------:R-:W-:Y:S02]  /*ae2c0*/  LOP3.LUT P6, RZ, R60.reuse, 0x8000000, RZ, 0xc0, !PT ;  /* 0x080000003cff7812 */ /* 0x040fe400078cc0ff */
[----:B------:R-:W-:Y:S02]  /*ae2d0*/  LOP3.LUT R5, R5, 0xfffeffff, RZ, 0xc0, !PT ;  /* 0xfffeffff05057812 */ /* 0x000fe400078ec0ff */
[----:B------:R-:W-:-:S09]  /*ae2e0*/  LOP3.LUT P2, RZ, R60, 0x8000, RZ, 0xc0, !PT ;  /* 0x000080003cff7812 */ /* 0x000fd2000784c0ff */
[----:B------:R-:W-:Y:S02]  /*ae2f0*/  @P6 LOP3.LUT R5, R5, 0x10000, RZ, 0xfc, !PT ;  /* 0x0001000005056812 */ /* 0x000fe400078efcff */
[----:B------:R-:W-:Y:S02]  /*ae300*/  LOP3.LUT P6, RZ, R60, 0x2000000, RZ, 0xc0, !PT ;  /* 0x020000003cff7812 */ /* 0x000fe400078cc0ff */
[----:B------:R-:W-:-:S11]  /*ae310*/  LOP3.LUT R5, R5, 0xfffdffff, RZ, 0xc0, !PT ;  /* 0xfffdffff05057812 */ /* 0x000fd600078ec0ff */
[----:B------:R-:W-:Y:S02]  /*ae320*/  @P6 LOP3.LUT R5, R5, 0x20000, RZ, 0xfc, !PT ;  /* 0x0002000005056812 */ /* 0x000fe400078efcff */
[C---:B------:R-:W-:Y:S02]  /*ae330*/  LOP3.LUT P6, RZ, R60.reuse, 0x1000000, RZ, 0xc0, !PT ;  /* 0x010000003cff7812 */ /* 0x040fe400078cc0ff */
[----:B------:R-:W-:Y:S02]  /*ae340*/  LOP3.LUT R5, R5, 0xfffbffff, RZ, 0xc0, !PT ;  /* 0xfffbffff05057812 */ /* 0x000fe400078ec0ff */
[C---:B------:R-:W-:Y:S02]  /*ae350*/  LOP3.LUT P1, RZ, R60.reuse, 0x20000, RZ, 0xc0, !PT ;  /* 0x000200003cff7812 */ /* 0x040fe4000782c0ff */
[----:B------:R-:W-:-:S07]  /*ae360*/  LOP3.LUT P0, RZ, R60, 0x40000, RZ, 0xc0, !PT ;  /* 0x000400003cff7812 */ /* 0x000fce000780c0ff */
        /* <DEDUP_REMOVED lines=11> */
[----:B------:R-:W-:-:S03]  /*ae420*/  IMAD.WIDE R82, R75, 0x4, R66 ;  /* 0x000000044b527825 */ /* 0x000fc600078e0242 */
[----:B------:R-:W2:Y:S04]  /*ae430*/  LDL.LU R80, [R1+0x550] ;  /* 0x0005500001507983 */ /* 0x000ea80000300800 */
[----:B---3--:R1:W-:Y:S04]  /*ae440*/  @P2 STG.E desc[UR76][R82.64], R76 ;  /* 0x0000004c52002986 */ /* 0x0083e8000c10194c */
[----:B-1----:R-:W3:Y:S04]  /*ae450*/  LDL.LU R76, [R1+0xf9c] ;  /* 0x000f9c00014c7983 */ /* 0x002ee80000300800 */
[----:B------:R-:W3:Y:S01]  /*ae460*/  LDL.LU R79, [R1+0x540] ;  /* 0x00054000014f7983 */ /* 0x000ee20000300800 */
[----:B------:R-:W-:-:S03]  /*ae470*/  IMAD.WIDE R82, R75, 0x4, R64 ;  /* 0x000000044b527825 */ /* 0x000fc600078e0240 */
[----:B------:R-:W3:Y:S04]  /*ae480*/  LDL.LU R78, [R1+0x530] ;  /* 0x00053000014e7983 */ /* 0x000ee80000300800 */
[----:B----4-:R1:W-:Y:S02]  /*ae490*/  @P1 STG.E desc[UR76][R82.64], R74 ;  /* 0x0000004a52001986 */ /* 0x0103e4000c10194c */
[----:B-1----:R-:W-:-:S05]  /*ae4a0*/  IMAD.WIDE R82, R153, 0x4, R70 ;  /* 0x0000000499527825 */ /* 0x002fca00078e0246 */
[----:B------:R1:W-:Y:S04]  /*ae4b0*/  @P0 STG.E desc[UR76][R82.64], R72 ;  /* 0x0000004852000986 */ /* 0x0003e8000c10194c */
[----:B-1----:R-:W4:Y:S04]  /*ae4c0*/  LDL.LU R72, [R1+0x12d0] ;  /* 0x0012d00001487983 */ /* 0x002f280000300800 */
[----:B------:R-:W3:Y:S01]  /*ae4d0*/  LDL.LU R77, [R1+0x100] ;  /* 0x00010000014d7983 */ /* 0x000ee20000300800 */
[----:B------:R-:W-:-:S03]  /*ae4e0*/  IMAD.WIDE R82, R153, 0x4, R68 ;  /* 0x0000000499527825 */ /* 0x000fc600078e0244 */
[----:B------:R-:W4:Y:S04]  /*ae4f0*/  LDL.LU R75, [R1+0x160] ;  /* 0x00016000014b7983 */ /* 0x000f280000300800 */
[----:B------:R1:W-:Y:S01]  /*ae500*/  @P6 STG.E desc[UR76][R82.64], R7 ;  /* 0x0000000752006986 */ /* 0x0003e2000c10194c */
[----:B------:R-:W-:-:S03]  /*ae510*/  LOP3.LUT P6, RZ, R5, 0x80000, RZ, 0xc0, !PT ;  /* 0x0008000005ff7812 */ /* 0x000fc600078cc0ff */
[----:B------:R-:W4:Y:S01]  /*ae520*/  LDL.LU R74, [R1+0x584] ;  /* 0x00058400014a7983 */ /* 0x000f220000300800 */
[----:B-1----:R-:W-:-:S03]  /*ae530*/  IMAD.WIDE R82, R153, 0x4, R66 ;  /* 0x0000000499527825 */ /* 0x002fc600078e0242 */
[----:B------:R-:W4:Y:S06]  /*ae540*/  LDL.LU R7, [R1+0x574] ;  /* 0x0005740001077983 */ /* 0x000f2c0000300800 */
[----:B------:R1:W-:Y:S04]  /*ae550*/  @P6 STG.E desc[UR76][R82.64], R73 ;  /* 0x0000004952006986 */ /* 0x0003e8000c10194c */
[----:B-1----:R-:W4:Y:S01]  /*ae560*/  LDL.LU R73, [R1+0x564] ;  /* 0x0005640001497983 */ /* 0x002f220000300800 */
[----:B------:R-:W-:Y:S01]  /*ae570*/  LOP3.LUT P6, RZ, R5, 0x40000, RZ, 0xc0, !PT ;  /* 0x0004000005ff7812 */ /* 0x000fe200078cc0ff */
[----:B------:R-:W-:Y:S01]  /*ae580*/  IMAD.WIDE R82, R153, 0x4, R64 ;  /* 0x0000000499527825 */ /* 0x000fe200078e0240 */
[----:B------:R-:W-:-:S02]  /*ae590*/  LOP3.LUT P5, RZ, R61, 0x20, RZ, 0xc0, !PT ;  /* 0x000000203dff7812 */ /* 0x000fc400078ac0ff */
[C---:B------:R-:W-:Y:S02]  /*ae5a0*/  LOP3.LUT P4, RZ, R61.reuse, 0x80, RZ, 0xc0, !PT ;  /* 0x000000803dff7812 */ /* 0x040fe4000788c0ff */
[C---:B------:R-:W-:Y:S02]  /*ae5b0*/  LOP3.LUT P3, RZ, R61.reuse, 0x200, RZ, 0xc0, !PT ;  /* 0x000002003dff7812 */ /* 0x040fe4000786c0ff */
[C---:B------:R-:W-:Y:S02]  /*ae5c0*/  LOP3.LUT P2, RZ, R61.reuse, 0x400, RZ, 0xc0, !PT ;  /* 0x000004003dff7812 */ /* 0x040fe4000784c0ff */
[----:B------:R-:W-:-:S03]  /*ae5d0*/  LOP3.LUT P1, RZ, R61, 0x2000, RZ, 0xc0, !PT ;  /* 0x000020003dff7812 */ /* 0x000fc6000782c0ff */
[----:B--2---:R1:W-:Y:S01]  /*ae5e0*/  @P6 STG.E desc[UR76][R82.64], R63 ;  /* 0x0000003f52006986 */ /* 0x0043e2000c10194c */
[----:B------:R-:W-:-:S03]  /*ae5f0*/  LOP3.LUT P6, RZ, R5, 0x20000, RZ, 0xc0, !PT ;  /* 0x0002000005ff7812 */ /* 0x000fc600078cc0ff */
[----:B-1----:R-:W2:Y:S01]  /*ae600*/  LDL.LU R63, [R1+0x554] ;  /* 0x00055400013f7983 */ /* 0x002ea20000300800 */
[----:B------:R-:W-:-:S09]  /*ae610*/  IMAD.WIDE R82, R81, 0x4, R70 ;  /* 0x0000000451527825 */ /* 0x000fd200078e0246 */
        /* <DEDUP_REMOVED lines=8> */
[----:B-1----:R-:W-:Y:S02]  /*ae6a0*/  IMAD.WIDE R82, R81, 0x4, R64 ;  /* 0x0000000451527825 */ /* 0x002fe400078e0240 */
[----:B------:R-:W2:Y:S10]  /*ae6b0*/  LDL.LU R81, [R1+0x1574] ;  /* 0x0015740001517983 */ /* 0x000eb40000300800 */
[----:B------:R3:W-:Y:S01]  /*ae6c0*/  @P6 STG.E desc[UR76][R82.64], R80 ;  /* 0x0000005052006986 */ /* 0x0007e2000c10194c */
[----:B------:R-:W-:Y:S01]  /*ae6d0*/  LOP3.LUT P6, RZ, R5, 0x2000, RZ, 0xc0, !PT ;  /* 0x0000200005ff7812 */ /* 0x000fe200078cc0ff */
[----:B---3--:R-:W-:-:S12]  /*ae6e0*/  IMAD.WIDE R82, R76, 0x4, R70 ;  /* 0x000000044c527825 */ /* 0x008fd800078e0246 */
[----:B------:R1:W-:Y:S01]  /*ae6f0*/  @P6 STG.E desc[UR76][R82.64], R79 ;  /* 0x0000004f52006986 */ /* 0x0003e2000c10194c */
[----:B------:R-:W-:Y:S01]  /*ae700*/  LOP3.LUT P6, RZ, R5, 0x1000, RZ, 0xc0, !PT ;  /* 0x0000100005ff7812 */ /* 0x000fe200078cc0ff */
[----:B-1----:R-:W-:-:S12]  /*ae710*/  IMAD.WIDE R82, R76, 0x4, R68 ;  /* 0x000000044c527825 */ /* 0x002fd800078e0244 */
[----:B------:R1:W-:Y:S02]  /*ae720*/  @P6 STG.E desc[UR76][R82.64], R78 ;  /* 0x0000004e52006986 */ /* 0x0003e4000c10194c */
[----:B-1----:R-:W-:-:S05]  /*ae730*/  IMAD.WIDE R82, R76, 0x4, R66 ;  /* 0x000000044c527825 */ /* 0x002fca00078e0242 */
[----:B------:R1:W-:Y:S02]  /*ae740*/  @P5 STG.E desc[UR76][R82.64], R77 ;  /* 0x0000004d52005986 */ /* 0x0003e4000c10194c */
[----:B-1----:R-:W-:-:S05]  /*ae750*/  IMAD.WIDE R82, R76, 0x4, R64 ;  /* 0x000000044c527825 */ /* 0x002fca00078e0240 */
[----:B----4-:R1:W-:Y:S02]  /*ae760*/  @P4 STG.E desc[UR76][R82.64], R75 ;  /* 0x0000004b52004986 */ /* 0x0103e4000c10194c */
[----:B-1----:R-:W-:-:S05]  /*ae770*/  IMAD.WIDE R82, R72, 0x4, R70 ;  /* 0x0000000448527825 */ /* 0x002fca00078e0246 */
[----:B------:R1:W-:Y:S02]  /*ae780*/  @P3 STG.E desc[UR76][R82.64], R74 ;  /* 0x0000004a52003986 */ /* 0x0003e4000c10194c */
[C---:B-1----:R-:W-:Y:S02]  /*ae790*/  IMAD.WIDE R82, R72.reuse, 0x4, R68 ;  /* 0x0000000448527825 */ /* 0x042fe400078e0244 */
[----:B------:R-:W3:Y:S04]  /*ae7a0*/  LDL.LU R74, [R1+0x544] ;  /* 0x00054400014a7983 */ /* 0x000ee80000300800 */
[----:B------:R1:W-:Y:S02]  /*ae7b0*/  @P2 STG.E desc[UR76][R82.64], R7 ;  /* 0x0000000752002986 */ /* 0x0003e4000c10194c */
[----:B-1----:R-:W-:-:S02]  /*ae7c0*/  IMAD.WIDE R82, R72, 0x4, R66 ;  /* 0x0000000448527825 */ /* 0x002fc400078e0242 */
[----:B------:R-:W4:Y:S04]  /*ae7d0*/  LDL.LU R7, [R1+0x534] ;  /* 0x0005340001077983 */ /* 0x000f280000300800 */
[----:B------:R1:W-:Y:S02]  /*ae7e0*/  @P1 STG.E desc[UR76][R82.64], R73 ;  /* 0x0000004952001986 */ /* 0x0003e4000c10194c */
[----:B-1----:R-:W-:Y:S02]  /*ae7f0*/  IMAD.WIDE R82, R72, 0x4, R64 ;  /* 0x0000000448527825 */ /* 0x002fe400078e0240 */
[----:B------:R-:W3:Y:S04]  /*ae800*/  LDL.LU R73, [R1+0x104] ;  /* 0x0001040001497983 */ /* 0x000ee80000300800 */
[----:B------:R-:W3:Y:S01]  /*ae810*/  LDL.LU R72, [R1+0x12d8] ;  /* 0x0012d80001487983 */ /* 0x000ee20000300800 */
[----:B------:R-:W-:-:S13]  /*ae820*/  LOP3.LUT P0, RZ, R61, 0x4000, RZ, 0xc0, !PT ;  /* 0x000040003dff7812 */ /* 0x000fda000780c0ff */
[----:B--2---:R1:W-:Y:S04]  /*ae830*/  @P0 STG.E desc[UR76][R82.64], R63 ;  /* 0x0000003f52000986 */ /* 0x0043e8000c10194c */
        /* <DEDUP_REMOVED lines=10> */
[----:B------:R-:W-:-:S03]  /*ae8e0*/  LOP3.LUT P3, RZ, R61, 0x10000, RZ, 0xc0, !PT ;  /* 0x000100003dff7812 */ /* 0x000fc6000786c0ff */
[----:B------:R-:W2:Y:S04]  /*ae8f0*/  LDL.LU R79, [R1+0x58c] ;  /* 0x00058c00014f7983 */ /* 0x000ea80000300800 */
[----:B------:R-:W2:Y:S01]  /*ae900*/  LDL.LU R78, [R1+0x57c] ;  /* 0x00057c00014e7983 */ /* 0x000ea20000300800 */
[----:B------:R-:W-:-:S03]  /*ae910*/  LOP3.LUT P2, RZ, R61, 0x40000, RZ, 0xc0, !PT ;  /* 0x000400003dff7812 */ /* 0x000fc6000784c0ff */
[----:B------:R-:W2:Y:S04]  /*ae920*/  LDL.LU R77, [R1+0x56c] ;  /* 0x00056c00014d7983 */ /* 0x000ea80000300800 */
[----:B------:R-:W2:Y:S01]  /*ae930*/  LDL.LU R75, [R1+0x1578] ;  /* 0x00157800014b7983 */ /* 0x000ea20000300800 */
[----:B------:R-:W-:Y:S02]  /*ae940*/  LOP3.LUT P1, RZ, R61, 0x100000, RZ, 0xc0, !PT ;  /* 0x001000003dff7812 */ /* 0x000fe4000782c0ff */
[----:B------:R-:W-:Y:S02]  /*ae950*/  LOP3.LUT P6, RZ, R62, 0x20, RZ, 0xc0, !PT ;  /* 0x000000203eff7812 */ /* 0x000fe400078cc0ff */
[----:B------:R-:W-:-:S11]  /*ae960*/  LOP3.LUT R5, R5, 0xffffffef, RZ, 0xc0, !PT ;  /* 0xffffffef05057812 */ /* 0x000fd600078ec0ff */
[----:B------:R-:W-:Y:S02]  /*ae970*/  @P6 LOP3.LUT R5, R5, 0x10, RZ, 0xfc, !PT ;  /* 0x0000001005056812 */ /* 0x000fe400078efcff */
[----:B------:R-:W-:Y:S02]  /*ae980*/  LOP3.LUT P6, RZ, R62, 0x10, RZ, 0xc0, !PT ;  /* 0x000000103eff7812 */ /* 0x000fe400078cc0ff */
[----:B------:R-:W-:-:S11]  /*ae990*/  LOP3.LUT R5, R5, 0xffffffdf, RZ, 0xc0, !PT ;  /* 0xffffffdf05057812 */ /* 0x000fd600078ec0ff */
[----:B------:R-:W-:Y:S02]  /*ae9a0*/  @P6 LOP3.LUT R5, R5, 0x20, RZ, 0xfc, !PT ;  /* 0x0000002005056812 */ /* 0x000fe400078efcff */
[----:B------:R-:W-:Y:S01]  /*ae9b0*/  LOP3.LUT P6, RZ, R62, 0x8, RZ, 0xc0, !PT ;  /* 0x000000083eff7812 */ /* 0x000fe200078cc0ff */
[----:B---3--:R-:W-:-:S05]  /*ae9c0*/  IMAD.WIDE R82, R72, 0x4, R70 ;  /* 0x0000000448527825 */ /* 0x008fca00078e0246 */
[----:B------:R1:W-:Y:S02]  /*ae9d0*/  @P3 STG.E desc[UR76][R82.64], R74 ;  /* 0x0000004a52003986 */ /* 0x0003e4000c10194c */
[C---:B-1----:R-:W-:Y:S02]  /*ae9e0*/  IMAD.WIDE R82, R72.reuse, 0x4, R68 ;  /* 0x0000000448527825 */ /* 0x042fe400078e0244 */
[----:B------:R-:W3:Y:S04]  /*ae9f0*/  LDL.LU R74, [R1+0x55c] ;  /* 0x00055c00014a7983 */ /* 0x000ee80000300800 */
[----:B----4-:R1:W-:Y:S02]  /*aea00*/  @P2 STG.E desc[UR76][R82.64], R7 ;  /* 0x0000000752002986 */ /* 0x0103e4000c10194c */
[----:B-1----:R-:W-:-:S02]  /*aea10*/  IMAD.WIDE R82, R72, 0x4, R66 ;  /* 0x0000000448527825 */ /* 0x002fc400078e0242 */
[----:B------:R-:W4:Y:S04]  /*aea20*/  LDL.LU R7, [R1+0x54c] ;  /* 0x00054c0001077983 */ /* 0x000f280000300800 */
[----:B------:R1:W-:Y:S02]  /*aea30*/  @P1 STG.E desc[UR76][R82.64], R73 ;  /* 0x0000004952001986 */ /* 0x0003e4000c10194c */
[----:B-1----:R-:W-:Y:S02]  /*aea40*/  IMAD.WIDE R82, R72, 0x4, R64 ;  /* 0x0000000448527825 */ /* 0x002fe400078e0240 */
[----:B------:R-:W4:Y:S04]  /*aea50*/  LDL.LU R73, [R1+0x53c] ;  /* 0x00053c0001497983 */ /* 0x000f280000300800 */
[----:B------:R-:W4:Y:S04]  /*aea60*/  LDL.LU R72, [R1+0x10c] ;  /* 0x00010c0001487983 */ /* 0x000f280000300800 */
[----:B------:R-:W4:Y:S01]  /*aea70*/  LDL.LU R76, [R1+0x157c] ;  /* 0x00157c00014c7983 */ /* 0x000f220000300800 */
[----:B------:R-:W-:-:S04]  /*aea80*/  LOP3.LUT R5, R5, 0xffffffbf, RZ, 0xc0, !PT ;  /* 0xffffffbf05057812 */ /* 0x000fc800078ec0ff */
        /* <DEDUP_REMOVED lines=15> */
[----:B------:R-:W-:Y:S01]  /*aeb80*/  LOP3.LUT R5, R5, 0xfffff7ff, RZ, 0xc0, !PT ;  /* 0xfffff7ff05057812 */ /* 0x000fe200078ec0ff */
[----:B--2---:R1:W-:Y:S10]  /*aeb90*/  @P0 STG.E desc[UR76][R82.64], R63 ;  /* 0x0000003f52000986 */ /* 0x0043f4000c10194c */
[----:B------:R-:W-:-:S02]  /*aeba0*/  @P6 LOP3.LUT R5, R5, 0x800, RZ, 0xfc, !PT ;  /* 0x0000080005056812 */ /* 0x000fc400078efcff */
        /* <DEDUP_REMOVED lines=29> */
[----:B------:R1:W-:Y:S01]  /*aed80*/  @P6 STG.E desc[UR76][R82.64], R79 ;  /* 0x0000004f52006986 */ /* 0x0003e2000c10194c */
[----:B------:R-:W-:Y:S01]  /*aed90*/  LOP3.LUT P3, RZ, R62, 0x100, RZ, 0xc0, !PT ;  /* 0x000001003eff7812 */ /* 0x000fe2000786c0ff */
[----:B-1----:R-:W-:-:S05]  /*aeda0*/  IMAD.WIDE R82, R75, 0x4, R68 ;  /* 0x000000044b527825 */ /* 0x002fca00078e0244 */
[----:B------:R1:W-:Y:S01]  /*aedb0*/  @P5 STG.E desc[UR76][R82.64], R78 ;  /* 0x0000004e52005986 */ /* 0x0003e2000c10194c */
[----:B------:R-:W-:Y:S01]  /*aedc0*/  LOP3.LUT P2, RZ, R62, 0x200, RZ, 0xc0, !PT ;  /* 0x000002003eff7812 */ /* 0x000fe2000784c0ff */
[----:B-1----:R-:W-:-:S05]  /*aedd0*/  IMAD.WIDE R82, R75, 0x4, R66 ;  /* 0x000000044b527825 */ /* 0x002fca00078e0242 */
[----:B------:R1:W-:Y:S01]  /*aede0*/  @P4 STG.E desc[UR76][R82.64], R77 ;  /* 0x0000004d52004986 */ /* 0x0003e2000c10194c */
[----:B------:R-:W-:Y:S01]  /*aedf0*/  LOP3.LUT P1, RZ, R62, 0x400, RZ, 0xc0, !PT ;  /* 0x000004003eff7812 */ /* 0x000fe2000782c0ff */
[----:B-1----:R-:W-:-:S05]  /*aee00*/  IMAD.WIDE R82, R75, 0x4, R64 ;  /* 0x000000044b527825 */ /* 0x002fca00078e0240 */
[----:B---3--:R4:W-:Y:S01]  /*aee10*/  @P3 STG.E desc[UR76][R82.64], R74 ;  /* 0x0000004a52003986 */ /* 0x0089e2000c10194c */
[----:B------:R-:W-:Y:S01]  /*aee20*/  LOP3.LUT P0, RZ, R62, 0x800, RZ, 0xc0, !PT ;  /* 0x000008003eff7812 */ /* 0x000fe2000780c0ff */
[----:B----4-:R-:W-:-:S05]  /*aee30*/  IMAD.WIDE R82, R76, 0x4, R70 ;  /* 0x000000044c527825 */ /* 0x010fca00078e0246 */
[----:B------:R1:W-:Y:S02]  /*aee40*/  @P2 STG.E desc[UR76][R82.64], R7 ;  /* 0x0000000752002986 */ /* 0x0003e4000c10194c */
[----:B-1----:R-:W-:-:S05]  /*aee50*/  IMAD.WIDE R82, R76, 0x4, R68 ;  /* 0x000000044c527825 */ /* 0x002fca00078e0244 */
[----:B------:R1:W-:Y:S02]  /*aee60*/  @P1 STG.E desc[UR76][R82.64], R73 ;  /* 0x0000004952001986 */ /* 0x0003e4000c10194c */
[----:B-1----:R-:W-:-:S05]  /*aee70*/  IMAD.WIDE R82, R76, 0x4, R66 ;  /* 0x000000044c527825 */ /* 0x002fca00078e0242 */
[----:B------:R1:W-:Y:S04]  /*aee80*/  @P0 STG.E desc[UR76][R82.64], R72 ;  /* 0x0000004852000986 */ /* 0x0003e8000c10194c */
[----:B-1----:R-:W3:Y:S04]  /*aee90*/  LDL.LU R72, [R1+0x16c] ;  /* 0x00016c0001487983 */ /* 0x002ee80000300800 */
[----:B------:R-:W4:Y:S04]  /*aeea0*/  LDL.LU R75, [R1+0x5d0] ;  /* 0x0005d000014b7983 */ /* 0x000f280000300800 */
[----:B------:R-:W2:Y:S04]  /*aeeb0*/  LDL.LU R74, [R1+0x5c0] ;  /* 0x0005c000014a7983 */ /* 0x000ea80000300800 */
[----:B------:R-:W2:Y:S04]  /*aeec0*/  LDL.LU R7, [R1+0x5b0] ;  /* 0x0005b00001077983 */ /* 0x000ea80000300800 */
[----:B------:R-:W2:Y:S01]  /*aeed0*/  LDL.LU R73, [R1+0x1580] ;  /* 0x0015800001497983 */ /* 0x000ea20000300800 */
[----:B------:R-:W-:Y:S01]  /*aeee0*/  LOP3.LUT P3, RZ, R62, 0x1000, RZ, 0xc0, !PT ;  /* 0x000010003eff7812 */ /* 0x000fe2000786c0ff */
[----:B------:R-:W-:-:S02]  /*aeef0*/  IMAD.WIDE R82, R76, 0x4, R64 ;  /* 0x000000044c527825 */ /* 0x000fc400078e0240 */
[----:B------:R-:W2:Y:S01]  /*aef00*/  LDL.LU R152, [R1+0x1584] ;  /* 0x0015840001987983 */ /* 0x000ea20000300800 */
[C---:B------:R-:W-:Y:S02]  /*aef10*/  LOP3.LUT P2, RZ, R62.reuse, 0x2000, RZ, 0xc0, !PT ;  /* 0x000020003eff7812 */ /* 0x040fe4000784c0ff */
[C---:B------:R-:W-:Y:S02]  /*aef20*/  LOP3.LUT P1, RZ, R62.reuse, 0x4000, RZ, 0xc0, !PT ;  /* 0x000040003eff7812 */ /* 0x040fe4000782c0ff */
        /* <DEDUP_REMOVED lines=11> */
[----:B---3--:R1:W-:Y:S04]  /*aefe0*/  @P3 STG.E desc[UR76][R82.64], R72 ;  /* 0x0000004852003986 */ /* 0x0083e8000c10194c */
[----:B-1----:R-:W3:Y:S04]  /*aeff0*/  LDL.LU R72, [R1+0x5a0] ;  /* 0x0005a00001487983 */ /* 0x002ee80000300800 */
        /* <DEDUP_REMOVED lines=10> */
[----:B--2---:R-:W-:-:S03]  /*af0a0*/  IMAD.WIDE R82, R73, 0x4, R70 ;  /* 0x0000000449527825 */ /* 0x004fc600078e0246 */
[----:B------:R-:W2:Y:S04]  /*af0b0*/  LDL.LU R79, [R1+0x594] ;  /* 0x00059400014f7983 */ /* 0x000ea80000300800 */
[----:B----4-:R1:W-:Y:S04]  /*af0c0*/  @P2 STG.E desc[UR76][R82.64], R75 ;  /* 0x0000004b52002986 */ /* 0x0103e8000c10194c */
[----:B------:R-:W4:Y:S04]  /*af0d0*/  LDL.LU R78, [R1+0x4d4] ;  /* 0x0004d400014e7983 */ /* 0x000f280000300800 */
[----:B------:R-:W2:Y:S01]  /*af0e0*/  LDL.LU R77, [R1+0x184] ;  /* 0x00018400014d7983 */ /* 0x000ea20000300800 */
[----:B-1----:R-:W-:-:S03]  /*af0f0*/  IMAD.WIDE R82, R73, 0x4, R68 ;  /* 0x0000000449527825 */ /* 0x002fc600078e0244 */
[----:B------:R-:W2:Y:S04]  /*af100*/  LDL.LU R75, [R1+0xf4] ;  /* 0x0000f400014b7983 */ /* 0x000ea80000300800 */
[----:B------:R1:W-:Y:S02]  /*af110*/  @P1 STG.E desc[UR76][R82.64], R74 ;  /* 0x0000004a52001986 */ /* 0x0003e4000c10194c */
[----:B-1----:R-:W-:-:S05]  /*af120*/  IMAD.WIDE R82, R73, 0x4, R66 ;  /* 0x0000000449527825 */ /* 0x002fca00078e0242 */
[----:B------:R1:W-:Y:S02]  /*af130*/  @P0 STG.E desc[UR76][R82.64], R7 ;  /* 0x0000000752000986 */ /* 0x0003e4000c10194c */
[----:B-1----:R-:W-:Y:S02]  /*af140*/  IMAD.WIDE R82, R73, 0x4, R64 ;  /* 0x0000000449527825 */ /* 0x002fe400078e0240 */
[----:B------:R-:W2:Y:S04]  /*af150*/  LDL.LU R7, [R1+0x5d8] ;  /* 0x0005d80001077983 */ /* 0x000ea80000300800 */
[----:B------:R-:W2:Y:S04]  /*af160*/  LDL.LU R73, [R1+0x5c8] ;  /* 0x0005c80001497983 */ /* 0x000ea80000300800 */
[----:B------:R-:W2:Y:S01]  /*af170*/  LDL.LU R74, [R1+0x1590] ;  /* 0x00159000014a7983 */ /* 0x000ea20000300800 */
        /* <DEDUP_REMOVED lines=15> */
[C---:B------:R-:W-:Y:S02]  /*af270*/  LOP3.LUT P5, RZ, R62.reuse, 0x2000000, RZ, 0xc0, !PT ;  /* 0x020000003eff7812 */ /* 0x040fe400078ac0ff */
[C---:B------:R-:W-:Y:S02]  /*af280*/  LOP3.LUT P4, RZ, R62.reuse, 0x4000000, RZ, 0xc0, !PT ;  /* 0x040000003eff7812 */ /* 0x040fe4000788c0ff */
[----:B------:R-:W-:-:S07]  /*af290*/  LOP3.LUT P3, RZ, R62, 0x8000000, RZ, 0xc0, !PT ;  /* 0x080000003eff7812 */ /* 0x000fce000786c0ff */
[----:B---3--:R1:W-:Y:S01]  /*af2a0*/  @P6 STG.E desc[UR76][R82.64], R72 ;  /* 0x0000004852006986 */ /* 0x0083e2000c10194c */
[C---:B------:R-:W-:Y:S01]  /*af2b0*/  LOP3.LUT P6, RZ, R5.reuse, 0x8, RZ, 0xc0, !PT ;  /* 0x0000000805ff7812 */ /* 0x040fe200078cc0ff */
[----:B-1----:R-:W-:Y:S01]  /*af2c0*/  IMAD.WIDE R82, R152, 0x4, R70 ;  /* 0x0000000498527825 */ /* 0x002fe200078e0246 */
[----:B------:R-:W-:Y:S01]  /*af2d0*/  LOP3.LUT P2, RZ, R62, 0x10000000, RZ, 0xc0, !PT ;  /* 0x100000003eff7812 */ /* 0x000fe2000784c0ff */
[----:B------:R-:W3:Y:S10]  /*af2e0*/  LDL.LU R72, [R1+0x35c0] ;  /* 0x0035c00001487983 */ /* 0x000ef40000300800 */
[----:B------:R1:W-:Y:S01]  /*af2f0*/  @P6 STG.E desc[UR76][R82.64], R23 ;  /* 0x0000001752006986 */ /* 0x0003e2000c10194c */
[----:B------:R-:W-:Y:S01]  /*af300*/  LOP3.LUT P6, RZ, R5, 0x4, RZ, 0xc0, !PT ;  /* 0x0000000405ff7812 */ /* 0x000fe200078cc0ff */
[----:B-1----:R-:W-:-:S12]  /*af310*/  IMAD.WIDE R82, R152, 0x4, R68 ;  /* 0x0000000498527825 */ /* 0x002fd800078e0244 */
[----:B------:R1:W-:Y:S01]  /*af320*/  @P6 STG.E desc[UR76][R82.64], R4 ;  /* 0x0000000452006986 */ /* 0x0003e2000c10194c */
[----:B------:R-:W-:Y:S01]  /*af330*/  LOP3.LUT P6, RZ, R5, 0x2, RZ, 0xc0, !PT ;  /* 0x0000000205ff7812 */ /* 0x000fe200078cc0ff */
[----:B-1----:R-:W-:-:S12]  /*af340*/  IMAD.WIDE R82, R152, 0x4, R66 ;  /* 0x0000000498527825 */ /* 0x002fd800078e0242 */
[----:B------:R-:W-:Y:S01]  /*af350*/  @P6 STG.E desc[UR76][R82.64], R252 ;  /* 0x000000fc52006986 */ /* 0x000fe2000c10194c */
[----:B------:R-:W-:Y:S01]  /*af360*/  LOP3.LUT P6, RZ, R5, 0x1, RZ, 0xc0, !PT ;  /* 0x0000000105ff7812 */ /* 0x000fe200078cc0ff */
[----:B------:R-:W-:-:S12]  /*af370*/  IMAD.WIDE R4, R152, 0x4, R64 ;  /* 0x0000000498047825 */ /* 0x000fd800078e0240 */
[----:B------:R1:W-:Y:S01]  /*af380*/  @P6 STG.E desc[UR76][R4.64], R153 ;  /* 0x0000009904006986 */ /* 0x0003e2000c10194c */
[----:B------:R-:W-:Y:S01]  /*af390*/  LOP3.LUT P6, RZ, R6, 0x80000000, RZ, 0xc0, !PT ;  /* 0x8000000006ff7812 */ /* 0x000fe200078cc0ff */
[C---:B-1----:R-:W-:Y:S01]  /*af3a0*/  IMAD.WIDE R4, R81.reuse, 0x4, R70 ;  /* 0x0000000451047825 */ /* 0x042fe200078e0246 */
        /* <DEDUP_REMOVED lines=13> */
[----:B--2---:R1:W-:Y:S02]  /*af480*/  @P5 STG.E desc[UR76][R4.64], R79 ;  /* 0x0000004f04005986 */ /* 0x0043e4000c10194c */
[----:B-1----:R-:W-:-:S05]  /*af490*/  IMAD.WIDE R4, R76, 0x4, R68 ;  /* 0x000000044c047825 */ /* 0x002fca00078e0244 */
[----:B----4-:R1:W-:Y:S01]  /*af4a0*/  @P4 STG.E desc[UR76][R4.64], R78 ;  /* 0x0000004e04004986 */ /* 0x0103e2000c10194c */
[----:B------:R-:W-:Y:S01]  /*af4b0*/  LOP3.LUT P0, RZ, R62, 0x40000000, RZ, 0xc0, !PT ;  /* 0x400000003eff7812 */ /* 0x000fe2000780c0ff */
[----:B-1----:R-:W-:-:S05]  /*af4c0*/  IMAD.WIDE R4, R76, 0x4, R66 ;  /* 0x000000044c047825 */ /* 0x002fca00078e0242 */
[----:B------:R1:W-:Y:S02]  /*af4d0*/  @P3 STG.E desc[UR76][R4.64], R77 ;  /* 0x0000004d04003986 */ /* 0x0003e4000c10194c */
[----:B-1----:R-:W-:-:S05]  /*af4e0*/  IMAD.WIDE R4, R76, 0x4, R64 ;  /* 0x000000044c047825 */ /* 0x002fca00078e0240 */
[----:B------:R1:W-:Y:S02]  /*af4f0*/  @P2 STG.E desc[UR76][R4.64], R75 ;  /* 0x0000004b04002986 */ /* 0x0003e4000c10194c */
[----:B-1----:R-:W-:-:S05]  /*af500*/  IMAD.WIDE R4, R74, 0x4, R70 ;  /* 0x000000044a047825 */ /* 0x002fca00078e0246 */
[----:B------:R1:W-:Y:S02]  /*af510*/  @P1 STG.E desc[UR76][R4.64], R7 ;  /* 0x0000000704001986 */ /* 0x0003e4000c10194c */
[----:B-1----:R-:W-:-:S05]  /*af520*/  IMAD.WIDE R4, R74, 0x4, R68 ;  /* 0x000000044a047825 */ /* 0x002fca00078e0244 */
[----:B------:R1:W-:Y:S04]  /*af530*/  @P0 STG.E desc[UR76][R4.64], R73 ;  /* 0x0000004904000986 */ /* 0x0003e8000c10194c */
[----:B-1----:R-:W2:Y:S04]  /*af540*/  LDL.LU R73, [R1+0x5b8] ;  /* 0x0005b80001497983 */ /* 0x002ea80000300800 */
[----:B------:R-:W4:Y:S04]  /*af550*/  LDL.LU R154, [R1+0x5a8] ;  /* 0x0005a800019a7983 */ /* 0x000f280000300800 */
[----:B------:R-:W3:Y:S04]  /*af560*/  LDL.LU R78, [R1+0x598] ;  /* 0x00059800014e7983 */ /* 0x000ee80000300800 */
[----:B------:R-:W3:Y:S04]  /*af570*/  LDL.LU R77, [R1+0x4d8] ;  /* 0x0004d800014d7983 */ /* 0x000ee80000300800 */
[----:B------:R-:W3:Y:S04]  /*af580*/  LDL.LU R76, [R1+0x188] ;  /* 0x00018800014c7983 */ /* 0x000ee80000300800 */
[----:B------:R-:W3:Y:S01]  /*af590*/  LDL.LU R75, [R1+0x1594] ;  /* 0x00159400014b7983 */ /* 0x000ee20000300800 */
[----:B------:R-:W-:-:S03]  /*af5a0*/  LOP3.LUT P3, RZ, R62, 0x80000000, RZ, 0xc0, !PT ;  /* 0x800000003eff7812 */ /* 0x000fc6000786c0ff */
[----:B------:R-:W3:Y:S01]  /*af5b0*/  LDL.LU R7, [R1+0xf8] ;  /* 0x0000f80001077983 */ /* 0x000ee20000300800 */
[----:B------:R-:W-:Y:S01]  /*af5c0*/  IMAD.WIDE R4, R74, 0x4, R66 ;  /* 0x000000044a047825 */ /* 0x000fe200078e0242 */
        /* <DEDUP_REMOVED lines=23> */
[C---:B------:R-:W-:Y:S02]  /*af740*/  LOP3.LUT P6, RZ, R63.reuse, 0x10, RZ, 0xc0, !PT ;  /* 0x000000103fff7812 */ /* 0x040fe400078cc0ff */
[----:B------:R-:W-:Y:S02]  /*af750*/  LOP3.LUT P0, RZ, R63, 0x4, RZ, 0xc0, !PT ;  /* 0x000000043fff7812 */ /* 0x000fe4000780c0ff */
[----:B------:R-:W-:-:S09]  /*af760*/  LOP3.LUT R6, R6, 0xf7ffffff, RZ, 0xc0, !PT ;  /* 0xf7ffffff06067812 */ /* 0x000fd200078ec0ff */
[----:B------:R-:W-:Y:S02]  /*af770*/  @P6 LOP3.LUT R6, R6, 0x8000000, RZ, 0xfc, !PT ;  /* 0x0800000006066812 */ /* 0x000fe400078efcff */
[----:B------:R-:W-:Y:S01]  /*af780*/  LOP3.LUT P6, RZ, R63, 0x8, RZ, 0xc0, !PT ;  /* 0x000000083fff7812 */ /* 0x000fe200078cc0ff */
[----:B--2---:R1:W-:Y:S04]  /*af790*/  @P3 STG.E desc[UR76][R4.64], R73 ;  /* 0x0000004904003986 */ /* 0x0043e8000c10194c */
[----:B-1----:R-:W2:Y:S04]  /*af7a0*/  LDL.LU R73, [R1+0x5dc] ;  /* 0x0005dc0001497983 */ /* 0x002ea80000300800 */
[----:B------:R-:W2:Y:S04]  /*af7b0*/  LDL.LU R252, [R1+0x5cc] ;  /* 0x0005cc0001fc7983 */ /* 0x000ea80000300800 */
[----:B------:R-:W2:Y:S01]  /*af7c0*/  LDL.LU R152, [R1+0x5bc] ;  /* 0x0005bc0001987983 */ /* 0x000ea20000300800 */
[----:B------:R-:W-:-:S03]  /*af7d0*/  IMAD.WIDE R4, R74, 0x4, R64 ;  /* 0x000000044a047825 */ /* 0x000fc600078e0240 */
[----:B------:R-:W2:Y:S04]  /*af7e0*/  LDL.LU R155, [R1+0x59c] ;  /* 0x00059c00019b7983 */ /* 0x000ea80000300800 */
[----:B------:R-:W2:Y:S04]  /*af7f0*/  LDL.LU R2, [R1+0x4dc] ;  /* 0x0004dc0001027983 */ /* 0x000ea80000300800 */
[----:B------:R-:W2:Y:S04]  /*af800*/  LDL.LU R81, [R1+0x18c] ;  /* 0x00018c0001517983 */ /* 0x000ea80000300800 */
[----:B------:R-:W2:Y:S04]  /*af810*/  LDL.LU R80, [R1+0x159c] ;  /* 0x00159c0001507983 */ /* 0x000ea80000300800 */
[----:B------:R-:W2:Y:S04]  /*af820*/  LDL.LU R79, [R1+0xfc] ;  /* 0x0000fc00014f7983 */ /* 0x000ea80000300800 */
[----:B------:R-:W2:Y:S04]  /*af830*/  LDL.LU R74, [R1+0x15a0] ;  /* 0x0015a000014a7983 */ /* 0x000ea80000300800 */
[----:B----4-:R1:W-:Y:S04]  /*af840*/  @P2 STG.E desc[UR76][R4.64], R154 ;  /* 0x0000009a04002986 */ /* 0x0103e8000c10194c */
[----:B-1----:R-:W4:Y:S01]  /*af850*/  LDL.LU R154, [R1+0x5ac] ;  /* 0x0005ac00019a7983 */ /* 0x002f220000300800 */
[----:B---3--:R-:W-:-:S05]  /*af860*/  IMAD.WIDE R4, R75, 0x4, R70 ;  /* 0x000000044b047825 */ /* 0x008fca00078e0246 */
[----:B------:R1:W-:Y:S02]  /*af870*/  @P1 STG.E desc[UR76][R4.64], R78 ;  /* 0x0000004e04001986 */ /* 0x0003e4000c10194c */
[C---:B-1----:R-:W-:Y:S02]  /*af880*/  IMAD.WIDE R4, R75.reuse, 0x4, R68 ;  /* 0x000000044b047825 */ /* 0x042fe400078e0244 */
[----:B------:R-:W3:Y:S04]  /*af890*/  LDL.LU R78, [R1+0x620] ;  /* 0x00062000014e7983 */ /* 0x000ee80000300800 */
[----:B------:R1:W-:Y:S02]  /*af8a0*/  @P0 STG.E desc[UR76][R4.64], R77 ;  /* 0x0000004d04000986 */ /* 0x0003e4000c10194c */
[----:B-1----:R-:W-:-:S02]  /*af8b0*/  IMAD.WIDE R4, R75, 0x4, R66 ;  /* 0x000000044b047825 */ /* 0x002fc400078e0242 */
[----:B------:R-:W3:Y:S04]  /*af8c0*/  LDL.LU R77, [R1+0x610] ;  /* 0x00061000014d7983 */ /* 0x000ee80000300800 */
[----:B------:R1:W-:Y:S04]  /*af8d0*/  @P6 STG.E desc[UR76][R4.64], R76 ;  /* 0x0000004c04006986 */ /* 0x0003e8000c10194c */
[----:B-1----:R-:W3:Y:S01]  /*af8e0*/  LDL.LU R76, [R1+0x600] ;  /* 0x00060000014c7983 */ /* 0x002ee20000300800 */
[----:B------:R-:W-:Y:S01]  /*af8f0*/  LOP3.LUT P6, RZ, R6, 0x8000000, RZ, 0xc0, !PT ;  /* 0x0800000006ff7812 */ /* 0x000fe200078cc0ff */
[----:B------:R-:W-:-:S12]  /*af900*/  IMAD.WIDE R4, R75, 0x4, R64 ;  /* 0x000000044b047825 */ /* 0x000fd800078e0240 */
[----:B------:R1:W-:Y:S01]  /*af910*/  @P6 STG.E desc[UR76][R4.64], R7 ;  /* 0x0000000704006986 */ /* 0x0003e2000c10194c */
[----:B------:R-:W-:Y:S01]  /*af920*/  LOP3.LUT P6, RZ, R6, 0x4000000, RZ, 0xc0, !PT ;  /* 0x0400000006ff7812 */ /* 0x000fe200078cc0ff */
[----:B-1----:R-:W-:Y:S02]  /*af930*/  IMAD.WIDE R4, R153, 0x4, R70 ;  /* 0x0000000499047825 */ /* 0x002fe400078e0246 */
[----:B------:R-:W3:Y:S01]  /*af940*/  LDL.LU R7, [R1+0x5f0] ;  /* 0x0005f00001077983 */ /* 0x000ee20000300800 */
[C---:B------:R-:W-:Y:S02]  /*af950*/  LOP3.LUT P5, RZ, R63.reuse, 0x1000, RZ, 0xc0, !PT ;  /* 0x000010003fff7812 */ /* 0x040fe400078ac0ff */
[C---:B------:R-:W-:Y:S02]  /*af960*/  LOP3.LUT P4, RZ, R63.reuse, 0x2000, RZ, 0xc0, !PT ;  /* 0x000020003fff7812 */ /* 0x040fe4000788c0ff */
[C---:B------:R-:W-:Y:S02]  /*af970*/  LOP3.LUT P3, RZ, R63.reuse, 0x4000, RZ, 0xc0, !PT ;  /* 0x000040003fff7812 */ /* 0x040fe4000786c0ff */
[----:B------:R-:W-:-:S03]  /*af980*/  LOP3.LUT P2, RZ, R63, 0x8000, RZ, 0xc0, !PT ;  /* 0x000080003fff7812 */ /* 0x000fc6000784c0ff */
[----:B--2---:R1:W-:Y:S04]  /*af990*/  @P6 STG.E desc[UR76][R4.64], R73 ;  /* 0x0000004904006986 */ /* 0x0043e8000c10194c */
[----:B-1----:R-:W2:Y:S04]  /*af9a0*/  LDL.LU R73, [R1+0x5e0] ;  /* 0x0005e00001497983 */ /* 0x002ea80000300800 */
[----:B------:R-:W2:Y:S01]  /*af9b0*/  LDL.LU R75, [R1+0x15a4] ;  /* 0x0015a400014b7983 */ /* 0x000ea20000300800 */
[----:B------:R-:W-:Y:S01]  /*af9c0*/  LOP3.LUT P6, RZ, R6, 0x2000000, RZ, 0xc0, !PT ;  /* 0x0200000006ff7812 */ /* 0x000fe200078cc0ff */
[----:B------:R-:W-:-:S12]  /*af9d0*/  IMAD.WIDE R4, R153, 0x4, R68 ;  /* 0x0000000499047825 */ /* 0x000fd800078e0244 */
[----:B------:R1:W-:Y:S01]  /*af9e0*/  @P6 STG.E desc[UR76][R4.64], R252 ;  /* 0x000000fc04006986 */ /* 0x0003e2000c10194c */
[----:B------:R-:W-:Y:S01]  /*af9f0*/  LOP3.LUT P6, RZ, R6, 0x1000000, RZ, 0xc0, !PT ;  /* 0x0100000006ff7812 */ /* 0x000fe200078cc0ff */
[----:B-1----:R-:W-:-:S12]  /*afa00*/  IMAD.WIDE R4, R153, 0x4, R66 ;  /* 0x0000000499047825 */ /* 0x002fd800078e0242 */
[----:B------:R1:W-:Y:S01]  /*afa10*/  @P6 STG.E desc[UR76][R4.64], R152 ;  /* 0x0000009804006986 */ /* 0x0003e2000c10194c */
[C---:B------:R-:W-:Y:S01]  /*afa20*/  LOP3.LUT P6, RZ, R6.reuse, 0x800000, RZ, 0xc0, !PT ;  /* 0x0080000006ff7812 */ /* 0x040fe200078cc0ff */
[----:B-1----:R-:W-:Y:S02]  /*afa30*/  IMAD.WIDE R4, R153, 0x4, R64 ;  /* 0x0000000499047825 */ /* 0x002fe400078e0240 */
[----:B------:R-:W2:Y:S10]  /*afa40*/  LDL.LU R153, [R1+0x15ac] ;  /* 0x0015ac0001997983 */ /* 0x000eb40000300800 */
[----:B----4-:R1:W-:Y:S01]  /*afa50*/  @P6 STG.E desc[UR76][R4.64], R154 ;  /* 0x0000009a04006986 */ /* 0x0103e2000c10194c */
        /* <DEDUP_REMOVED lines=12> */
[----:B---3--:R1:W-:Y:S02]  /*afb20*/  @P4 STG.E desc[UR76][R4.64], R78 ;  /* 0x0000004e04004986 */ /* 0x0083e4000c10194c */
[----:B-1----:R-:W-:-:S05]  /*afb30*/  IMAD.WIDE R4, R74, 0x4, R68 ;  /* 0x000000044a047825 */ /* 0x002fca00078e0244 */
[----:B------:R1:W-:Y:S02]  /*afb40*/  @P3 STG.E desc[UR76][R4.64], R77 ;  /* 0x0000004d04003986 */ /* 0x0003e4000c10194c */
[----:B-1----:R-:W-:Y:S02]  /*afb50*/  IMAD.WIDE R4, R74, 0x4, R66 ;  /* 0x000000044a047825 */ /* 0x002fe400078e0242 */
[----:B------:R-:W3:Y:S04]  /*afb60*/  LDL.LU R77, [R1+0x490] ;  /* 0x00049000014d7983 */ /* 0x000ee80000300800 */
[----:B------:R1:W-:Y:S04]  /*afb70*/  @P2 STG.E desc[UR76][R4.64], R76 ;  /* 0x0000004c04002986 */ /* 0x0003e8000c10194c */
[----:B-1----:R-:W4:Y:S01]  /*afb80*/  LDL.LU R76, [R1+0x1a0] ;  /* 0x0001a000014c7983 */ /* 0x002f220000300800 */
[----:B------:R-:W-:-:S02]  /*afb90*/  LOP3.LUT P6, RZ, R63, 0x40000000, RZ, 0xc0, !PT ;  /* 0x400000003fff7812 */ /* 0x000fc400078cc0ff */
        /* <DEDUP_REMOVED lines=16> */
[C---:B------:R-:W-:Y:S02]  /*afca0*/  LOP3.LUT P1, RZ, R63.reuse, 0x10000, RZ, 0xc0, !PT ;  /* 0x000100003fff7812 */ /* 0x040fe4000782c0ff */
[----:B------:R-:W-:Y:S01]  /*afcb0*/  LOP3.LUT P0, RZ, R63, 0x20000, RZ, 0xc0, !PT ;  /* 0x000200003fff7812 */ /* 0x000fe2000780c0ff */
[----:B------:R-:W-:-:S06]  /*afcc0*/  IMAD.WIDE R4, R74, 0x4, R64 ;  /* 0x000000044a047825 */ /* 0x000fcc00078e0240 */
[----:B------:R-:W-:Y:S02]  /*afcd0*/  @P6 LOP3.LUT R6, R6, 0x20000, RZ, 0xfc, !PT ;  /* 0x0002000006066812 */ /* 0x000fe400078efcff */
[----:B------:R-:W-:Y:S02]  /*afce0*/  LOP3.LUT P6, RZ, R63, 0x1000000, RZ, 0xc0, !PT ;  /* 0x010000003fff7812 */ /* 0x000fe400078cc0ff */
[----:B------:R2:W-:Y:S01]  /*afcf0*/  @P1 STG.E desc[UR76][R4.64], R7 ;  /* 0x0000000704001986 */ /* 0x0005e2000c10194c */
[----:B------:R-:W-:-:S10]  /*afd00*/  LOP3.LUT R6, R6, 0xfffbffff, RZ, 0xc0, !PT ;  /* 0xfffbffff06067812 */ /* 0x000fd400078ec0ff */
[----:B------:R-:W-:Y:S02]  /*afd10*/  @P6 LOP3.LUT R6, R6, 0x40000, RZ, 0xfc, !PT ;  /* 0x0004000006066812 */ /* 0x000fe400078efcff */
[----:B------:R-:W-:Y:S01]  /*afd20*/  LOP3.LUT P6, RZ, R63, 0x800000, RZ, 0xc0, !PT ;  /* 0x008000003fff7812 */ /* 0x000fe200078cc0ff */
[----:B--2---:R-:W-:-:S05]  /*afd30*/  IMAD.WIDE R4, R75, 0x4, R70 ;  /* 0x000000044b047825 */ /* 0x004fca00078e0246 */
[----:B------:R1:W-:Y:S01]  /*afd40*/  @P0 STG.E desc[UR76][R4.64], R73 ;  /* 0x0000004904000986 */ /* 0x0003e2000c10194c */
[----:B------:R-:W-:-:S03]  /*afd50*/  LOP3.LUT R6, R6, 0xfff7ffff, RZ, 0xc0, !PT ;  /* 0xfff7ffff06067812 */ /* 0x000fc600078ec0ff */
[----:B-1----:R-:W2:Y:S04]  /*afd60*/  LDL.LU R73, [R1+0xe0] ;  /* 0x0000e00001497983 */ /* 0x002ea80000300800 */
[----:B------:R-:W2:Y:S04]  /*afd70*/  LDL.LU R7, [R1+0x624] ;  /* 0x0006240001077983 */ /* 0x000ea80000300800 */
[----:B------:R-:W2:Y:S01]  /*afd80*/  LDL.LU R74, [R1+0x15a8] ;  /* 0x0015a800014a7983 */ /* 0x000ea20000300800 */
[----:B------:R-:W-:Y:S02]  /*afd90*/  @P6 LOP3.LUT R6, R6, 0x80000, RZ, 0xfc, !PT ;  /* 0x0008000006066812 */ /* 0x000fe400078efcff */
[C---:B------:R-:W-:Y:S01]  /*afda0*/  LOP3.LUT P3, RZ, R63.reuse, 0x40000, RZ, 0xc0, !PT ;  /* 0x000400003fff7812 */ /* 0x040fe2000786c0ff */
[----:B------:R-:W2:Y:S01]  /*afdb0*/  LDL.LU R82, [R1+0x604] ;  /* 0x0006040001527983 */ /* 0x000ea20000300800 */
[----:B------:R-:W-:-:S02]  /*afdc0*/  LOP3.LUT P2, RZ, R63, 0x80000, RZ, 0xc0, !PT ;  /* 0x000800003fff7812 */ /* 0x000fc4000784c0ff */
[C---:B------:R-:W-:Y:S01]  /*afdd0*/  LOP3.LUT P1, RZ, R63.reuse, 0x100000, RZ, 0xc0, !PT ;  /* 0x001000003fff7812 */ /* 0x040fe2000782c0ff */
[----:B------:R-:W2:Y:S01]  /*afde0*/  LDL.LU R83, [R1+0x5f4] ;  /* 0x0005f40001537983 */ /* 0x000ea20000300800 */
[C---:B------:R-:W-:Y:S02]  /*afdf0*/  LOP3.LUT P0, RZ, R63.reuse, 0x200000, RZ, 0xc0, !PT ;  /* 0x002000003fff7812 */ /* 0x040fe4000780c0ff */
[C---:B------:R-:W-:Y:S02]  /*afe00*/  LOP3.LUT P6, RZ, R63.reuse, 0x400000, RZ, 0xc0, !PT ;  /* 0x004000003fff7812 */ /* 0x040fe400078cc0ff */
[----:B------:R-:W-:Y:S02]  /*afe10*/  LOP3.LUT P5, RZ, R63, 0x80000000, RZ, 0xc0, !PT ;  /* 0x800000003fff7812 */ /* 0x000fe400078ac0ff */
        /* <DEDUP_REMOVED lines=9> */
[----:B------:R-:W-:-:S03]  /*afeb0*/  IMAD.WIDE R4, R75, 0x4, R68 ;  /* 0x000000044b047825 */ /* 0x000fc600078e0244 */
[----:B------:R-:W2:Y:S04]  /*afec0*/  LDL.LU R79, [R1+0x5f8] ;  /* 0x0005f800014f7983 */ /* 0x000ea80000300800 */
[----:B------:R-:W2:Y:S04]  /*afed0*/  LDL.LU R78, [R1+0x5e8] ;  /* 0x0005e800014e7983 */ /* 0x000ea80000300800 */
[----:B---3--:R1:W-:Y:S02]  /*afee0*/  @P3 STG.E desc[UR76][R4.64], R77 ;  /* 0x0000004d04003986 */ /* 0x0083e4000c10194c */
[----:B-1----:R-:W-:-:S02]  /*afef0*/  IMAD.WIDE R4, R75, 0x4, R66 ;  /* 0x000000044b047825 */ /* 0x002fc400078e0242 */
[----:B------:R-:W3:Y:S04]  /*aff00*/  LDL.LU R77, [R1+0x498] ;  /* 0x00049800014d7983 */ /* 0x000ee80000300800 */
[----:B----4-:R1:W-:Y:S02]  /*aff10*/  @P2 STG.E desc[UR76][R4.64], R76 ;  /* 0x0000004c04002986 */ /* 0x0103e4000c10194c */
[----:B-1----:R-:W-:Y:S02]  /*aff20*/  IMAD.WIDE R4, R75, 0x4, R64 ;  /* 0x000000044b047825 */ /* 0x002fe400078e0240 */
[----:B------:R-:W4:Y:S04]  /*aff30*/  LDL.LU R76, [R1+0x1a8] ;  /* 0x0001a800014c7983 */ /* 0x000f280000300800 */
[----:B------:R-:W3:Y:S04]  /*aff40*/  LDL.LU R75, [R1+0x15b4] ;  /* 0x0015b400014b7983 */ /* 0x000ee80000300800 */
[----:B--2---:R1:W-:Y:S02]  /*aff50*/  @P1 STG.E desc[UR76][R4.64], R73 ;  /* 0x0000004904001986 */ /* 0x0043e4000c10194c */
[----:B-1----:R-:W-:Y:S01]  /*aff60*/  IMAD.WIDE R4, R74, 0x4, R70 ;  /* 0x000000044a047825 */ /* 0x002fe200078e0246 */
[----:B------:R-:W-:Y:S01]  /*aff70*/  LOP3.LUT P4, RZ, R72, 0x1, RZ, 0xc0, !PT ;  /* 0x0000000148ff7812 */ /* 0x000fe2000788c0ff */
[----:B------:R-:W2:Y:S04]  /*aff80*/  LDL.LU R73, [R1+0x35bc] ;  /* 0x0035bc0001497983 */ /* 0x000ea80000300800 */
[----:B------:R1:W-:Y:S02]  /*aff90*/  @P0 STG.E desc[UR76][R4.64], R7 ;  /* 0x0000000704000986 */ /* 0x0003e4000c10194c */
[----:B-1----:R-:W-:-:S02]  /*affa0*/  IMAD.WIDE R4, R74, 0x4, R68 ;  /* 0x000000044a047825 */ /* 0x002fc400078e0244 */
[----:B------:R-:W2:Y:S04]  /*affb0*/  LDL.LU R7, [R1+0x35b8] ;  /* 0x0035b80001077983 */ /* 0x000ea80000300800 */
[----:B------:R1:W-:Y:S01]  /*affc0*/  @P6 STG.E desc[UR76][R4.64], R63 ;  /* 0x0000003f04006986 */ /* 0x0003e2000c10194c */
[----:B------:R-:W-:Y:S01]  /*affd0*/  LOP3.LUT P6, RZ, R6, 0x80000, RZ, 0xc0, !PT ;  /* 0x0008000006ff7812 */ /* 0x000fe200078cc0ff */
[----:B-1----:R-:W-:-:S12]  /*affe0*/  IMAD.WIDE R4, R74, 0x4, R66 ;  /* 0x000000044a047825 */ /* 0x002fd800078e0242 */
        /* <DEDUP_REMOVED lines=25> */
[----:B-1----:R-:W-:-:S05]  /*b0180*/  IMAD.WIDE R4, R80, 0x4, R66 ;  /* 0x0000000450047825 */ /* 0x002fca00078e0242 */
[----:B------:R1:W-:Y:S01]  /*b0190*/  @P5 STG.E desc[UR76][R4.64], R81 ;  /* 0x0000005104005986 */ /* 0x0003e2000c10194c */
[----:B------:R-:W-:Y:S01]  /*b01a0*/  LOP3.LUT P1, RZ, R72, 0x8, RZ, 0xc0, !PT ;  /* 0x0000000848ff7812 */ /* 0x000fe2000782c0ff */
[----:B-1----:R-:W-:-:S05]  /*b01b0*/  IMAD.WIDE R4, R80, 0x4, R64 ;  /* 0x0000000450047825 */ /* 0x002fca00078e0240 */
[----:B------:R3:W-:Y:S02]  /*b01c0*/  @P4 STG.E desc[UR76][R4.64], R79 ;  /* 0x0000004f04004986 */ /* 0x0007e4000c10194c */
[----:B---3--:R-:W-:-:S05]  /*b01d0*/  IMAD.WIDE R4, R75, 0x4, R70 ;  /* 0x000000044b047825 */ /* 0x008fca00078e0246 */
[----:B------:R1:W-:Y:S02]  /*b01e0*/  @P3 STG.E desc[UR76][R4.64], R78 ;  /* 0x0000004e04003986 */ /* 0x0003e4000c10194c */
[----:B-1----:R-:W-:-:S05]  /*b01f0*/  IMAD.WIDE R4, R75, 0x4, R68 ;  /* 0x000000044b047825 */ /* 0x002fca00078e0244 */
[----:B------:R1:W-:Y:S02]  /*b0200*/  @P2 STG.E desc[UR76][R4.64], R77 ;  /* 0x0000004d04002986 */ /* 0x0003e4000c10194c */
[----:B-1----:R-:W-:-:S05]  /*b0210*/  IMAD.WIDE R4, R75, 0x4, R66 ;  /* 0x000000044b047825 */ /* 0x002fca00078e0242 */
[----:B----4-:R1:W-:Y:S02]  /*b0220*/  @P1 STG.E desc[UR76][R4.64], R76 ;  /* 0x0000004c04001986 */ /* 0x0103e4000c10194c */
[----:B-1----:R-:W-:Y:S02]  /*b0230*/  IMAD.WIDE R4, R75, 0x4, R64 ;  /* 0x000000044b047825 */ /* 0x002fe400078e0240 */
[----:B------:R-:W3:Y:S04]  /*b0240*/  LDL.LU R75, [R1+0x62c] ;  /* 0x00062c00014b7983 */ /* 0x000ee80000300800 */
[----:B------:R-:W4:Y:S04]  /*b0250*/  LDL.LU R80, [R1+0x61c] ;  /* 0x00061c0001507983 */ /* 0x000f280000300800 */
[----:B------:R-:W3:Y:S04]  /*b0260*/  LDL.LU R79, [R1+0x60c] ;  /* 0x00060c00014f7983 */ /* 0x000ee80000300800 */
[----:B------:R-:W3:Y:S01]  /*b0270*/  LDL.LU R78, [R1+0x15b8] ;  /* 0x0015b800014e7983 */ /* 0x000ee20000300800 */
[----:B------:R-:W-:-:S03]  /*b0280*/  LOP3.LUT P0, RZ, R72, 0x10, RZ, 0xc0, !PT ;  /* 0x0000001048ff7812 */ /* 0x000fc6000780c0ff */
[----:B------:R-:W4:Y:S01]  /*b0290*/  LDL.LU R77, [R1+0x5fc] ;  /* 0x0005fc00014d7983 */ /* 0x000f220000300800 */
[----:B------:R-:W-:-:S09]  /*b02a0*/  LOP3.LUT P3, RZ, R72, 0x20, RZ, 0xc0, !PT ;  /* 0x0000002048ff7812 */ /* 0x000fd2000786c0ff */
[----:B--2---:R1:W-:Y:S04]  /*b02b0*/  @P0 STG.E desc[UR76][R4.64], R74 ;  /* 0x0000004a04000986 */ /* 0x0043e8000c10194c */
[----:B-1----:R-:W2:Y:S04]  /*b02c0*/  LDL.LU R74, [R1+0x5ec] ;  /* 0x0005ec00014a7983 */ /* 0x002ea80000300800 */
[----:B------:R-:W2:Y:S04]  /*b02d0*/  LDL.LU R76, [R1+0x49c] ;  /* 0x00049c00014c7983 */ /* 0x000ea80000300800 */
[----:B------:R-:W2:Y:S01]  /*b02e0*/  LDL.LU R83, [R1+0x15bc] ;  /* 0x0015bc0001537983 */ /* 0x000ea20000300800 */
[----:B------:R-:W-:-:S02]  /*b02f0*/  LOP3.LUT P6, RZ, R72, 0x20000, RZ, 0xc0, !PT ;  /* 0x0002000048ff7812 */ /* 0x000fc400078cc0ff */
[----:B------:R-:W-:-:S11]  /*b0300*/  LOP3.LUT R6, R6, 0xffffffef, RZ, 0xc0, !PT ;  /* 0xffffffef06067812 */ /* 0x000fd600078ec0ff */
[----:B------:R-:W-:Y:S02]  /*b0310*/  @P6 LOP3.LUT R6, R6, 0x10, RZ, 0xfc, !PT ;  /* 0x0000001006066812 */ /* 0x000fe400078efcff */
[----:B------:R-:W-:Y:S02]  /*b0320*/  LOP3.LUT P6, RZ, R72, 0x10000, RZ, 0xc0, !PT ;  /* 0x0001000048ff7812 */ /* 0x000fe400078cc0ff */
[----:B------:R-:W-:Y:S01]  /*b0330*/  LOP3.LUT R6, R6, 0xffffffdf, RZ, 0xc0, !PT ;  /* 0xffffffdf06067812 */ /* 0x000fe200078ec0ff */
[----:B---3--:R-:W-:-:S05]  /*b0340*/  IMAD.WIDE R4, R78, 0x4, R70 ;  /* 0x000000044e047825 */ /* 0x008fca00078e0246 */
[----:B------:R1:W-:Y:S04]  /*b0350*/  @P3 STG.E desc[UR76][R4.64], R75 ;  /* 0x0000004b04003986 */ /* 0x0003e8000c10194c */
[----:B-1----:R-:W3:Y:S01]  /*b0360*/  LDL.LU R75, [R1+0x1ac] ;  /* 0x0001ac00014b7983 */ /* 0x002ee20000300800 */
[----:B------:R-:W-:Y:S02]  /*b0370*/  @P6 LOP3.LUT R6, R6, 0x20, RZ, 0xfc, !PT ;  /* 0x0000002006066812 */ /* 0x000fe400078efcff */
[----:B------:R-:W-:Y:S01]  /*b0380*/  LOP3.LUT P6, RZ, R72, 0x8000, RZ, 0xc0, !PT ;  /* 0x0000800048ff7812 */ /* 0x000fe200078cc0ff */
[----:B------:R-:W3:Y:S01]  /*b0390*/  LDL.LU R23, [R1+0xec] ;  /* 0x0000ec0001177983 */ /* 0x000ee20000300800 */
[----:B------:R-:W-:-:S03]  /*b03a0*/  LOP3.LUT R6, R6, 0xffffffbf, RZ, 0xc0, !PT ;  /* 0xffffffbf06067812 */ /* 0x000fc600078ec0ff */
[----:B------:R-:W3:Y:S04]  /*b03b0*/  LDL.LU R252, [R1+0x650] ;  /* 0x0006500001fc7983 */ /* 0x000ee80000300800 */
[----:B------:R-:W3:Y:S04]  /*b03c0*/  LDL.LU R154, [R1+0x15c0] ;  /* 0x0015c000019a7983 */ /* 0x000ee80000300800 */
[----:B------:R-:W-:Y:S01]  /*b03d0*/  @P6 LOP3.LUT R6, R6, 0x40, RZ, 0xfc, !PT ;  /* 0x0000004006066812 */ /* 0x000fe200078efcff */
[----:B------:R-:W3:Y:S01]  /*b03e0*/  LDL.LU R152, [R1+0x640] ;  /* 0x0006400001987983 */ /* 0x000ee20000300800 */
[----:B------:R-:W-:-:S02]  /*b03f0*/  LOP3.LUT P6, RZ, R72, 0x4000, RZ, 0xc0, !PT ;  /* 0x0000400048ff7812 */ /* 0x000fc400078cc0ff */
[----:B------:R-:W-:Y:S01]  /*b0400*/  LOP3.LUT R6, R6, 0xffffff7f, RZ, 0xc0, !PT ;  /* 0xffffff7f06067812 */ /* 0x000fe200078ec0ff */
[----:B------:R-:W3:Y:S01]  /*b0410*/  LDL.LU R153, [R1+0x630] ;  /* 0x0006300001997983 */ /* 0x000ee20000300800 */
[C---:B------:R-:W-:Y:S02]  /*b0420*/  LOP3.LUT P2, RZ, R72.reuse, 0x40, RZ, 0xc0, !PT ;  /* 0x0000004048ff7812 */ /* 0x040fe4000784c0ff */
[----:B------:R-:W-:Y:S01]  /*b0430*/  LOP3.LUT P1, RZ, R72, 0x80, RZ, 0xc0, !PT ;  /* 0x0000008048ff7812 */ /* 0x000fe2000782c0ff */
[----:B------:R-:W-:Y:S01]  /*b0440*/  IMAD.WIDE R4, R78, 0x4, R68 ;  /* 0x000000044e047825 */ /* 0x000fe200078e0244 */
[----:B------:R-:W3:Y:S05]  /*b0450*/  LDL.LU R155, [R1+0x440] ;  /* 0x00044000019b7983 */ /* 0x000eea0000300800 */
        /* <DEDUP_REMOVED lines=9> */
[----:B----4-:R1:W-:Y:S01]  /*b04f0*/  @P2 STG.E desc[UR76][R4.64], R80 ;  /* 0x0000005004002986 */ /* 0x0103e2000c10194c */
[----:B------:R-:W-:-:S09]  /*b0500*/  LOP3.LUT P0, RZ, R72, 0x100, RZ, 0xc0, !PT ;  /* 0x0000010048ff7812 */ /* 0x000fd2000780c0ff */
[----:B------:R-:W-:Y:S02]  /*b0510*/  @P6 LOP3.LUT R6, R6, 0x400, RZ, 0xfc, !PT ;  /* 0x0000040006066812 */ /* 0x000fe400078efcff */
[----:B------:R-:W-:Y:S01]  /*b0520*/  LOP3.LUT P6, RZ, R72, 0x400, RZ, 0xc0, !PT ;  /* 0x0000040048ff7812 */ /* 0x000fe200078cc0ff */
[----:B-1----:R-:W-:Y:S01]  /*b0530*/  IMAD.WIDE R4, R78, 0x4, R66 ;  /* 0x000000044e047825 */ /* 0x002fe200078e0242 */
[----:B------:R-:W-:-:S04]  /*b0540*/  LOP3.LUT R6, R6, 0xfffff7ff, RZ, 0xc0, !PT ;  /* 0xfffff7ff06067812 */ /* 0x000fc800078ec0ff */
[----:B------:R1:W-:Y:S07]  /*b0550*/  @P1 STG.E desc[UR76][R4.64], R79 ;  /* 0x0000004f04001986 */ /* 0x0003ee000c10194c */
[----:B------:R-:W-:Y:S02]  /*b0560*/  @P6 LOP3.LUT R6, R6, 0x800, RZ, 0xfc, !PT ;  /* 0x0000080006066812 */ /* 0x000fe400078efcff */
[----:B------:R-:W-:Y:S01]  /*b0570*/  LOP3.LUT P6, RZ, R72, 0x200, RZ, 0xc0, !PT ;  /* 0x0000020048ff7812 */ /* 0x000fe200078cc0ff */
[----:B-1----:R-:W4:Y:S01]  /*b0580*/  LDL.LU R79, [R1+0x15c4] ;  /* 0x0015c400014f7983 */ /* 0x002f220000300800 */
[----:B------:R-:W-:-:S03]  /*b0590*/  IMAD.WIDE R4, R78, 0x4, R64 ;  /* 0x000000044e047825 */ /* 0x000fc600078e0240 */
[----:B------:R-:W4:Y:S04]  /*b05a0*/  LDL.LU R2, [R1+0x1c0] ;  /* 0x0001c00001027983 */ /* 0x000f280000300800 */
[----:B------:R2:W-:Y:S04]  /*b05b0*/  @P0 STG.E desc[UR76][R4.64], R77 ;  /* 0x0000004d04000986 */ /* 0x0005e8000c10194c */
[----:B------:R-:W4:Y:S04]  /*b05c0*/  LDL.LU R81, [R1+0x150] ;  /* 0x0001500001517983 */ /* 0x000f280000300800 */
[----:B------:R-:W4:Y:S01]  /*b05d0*/  LDL.LU R80, [R1+0x70] ;  /* 0x0000700001507983 */ /* 0x000f220000300800 */
[----:B--2---:R-:W-:-:S03]  /*b05e0*/  IMAD.WIDE R4, R83, 0x4, R70 ;  /* 0x0000000453047825 */ /* 0x004fc600078e0246 */
[----:B------:R-:W2:Y:S04]  /*b05f0*/  LDL.LU R78, [R1+0x30] ;  /* 0x00003000014e7983 */ /* 0x000ea80000300800 */
[----:B------:R1:W-:Y:S01]  /*b0600*/  @P6 STG.E desc[UR76][R4.64], R74 ;  /* 0x0000004a04006986 */ /* 0x0003e2000c10194c */
[C---:B------:R-:W-:Y:S01]  /*b0610*/  LOP3.LUT P6, RZ, R6.reuse, 0x800, RZ, 0xc0, !PT ;  /* 0x0000080006ff7812 */ /* 0x040fe200078cc0ff */
[----:B-1----:R-:W-:Y:S02]  /*b0620*/  IMAD.WIDE R4, R83, 0x4, R68 ;  /* 0x0000000453047825 */ /* 0x002fe400078e0244 */
[----:B------:R-:W2:Y:S10]  /*b0630*/  LDL.LU R74, [R1+0x15c8] ;  /* 0x0015c800014a7983 */ /* 0x000eb40000300800 */
[----:B------:R1:W-:Y:S01]  /*b0640*/  @P6 STG.E desc[UR76][R4.64], R76 ;  /* 0x0000004c04006986 */ /* 0x0003e2000c10194c */
[----:B------:R-:W-:-:S03]  /*b0650*/  LOP3.LUT P6, RZ, R6, 0x400, RZ, 0xc0, !PT ;  /* 0x0000040006ff7812 */ /* 0x000fc600078cc0ff */
[----:B------:R-:W2:Y:S04]  /*b0660*/  LDL.LU R77, [R1+0x654] ;  /* 0x00065400014d7983 */ /* 0x000ea80000300800 */
[----:B-1----:R-:W2:Y:S01]  /*b0670*/  LDL.LU R76, [R1+0x644] ;  /* 0x00064400014c7983 */ /* 0x002ea20000300800 */
[----:B------:R-:W-:-:S05]  /*b0680*/  IMAD.WIDE R4, R83, 0x4, R66 ;  /* 0x0000000453047825 */ /* 0x000fca00078e0242 */
[----:B---3--:R1:W-:Y:S04]  /*b0690*/  @P6 STG.E desc[UR76][R4.64], R75 ;  /* 0x0000004b04006986 */ /* 0x0083e8000c10194c */
[----:B-1----:R-:W3:Y:S01]  /*b06a0*/  LDL.LU R75, [R1+0x634] ;  /* 0x00063400014b7983 */ /* 0x002ee20000300800 */
[----:B------:R-:W-:Y:S01]  /*b06b0*/  LOP3.LUT P6, RZ, R6, 0x200, RZ, 0xc0, !PT ;  /* 0x0000020006ff7812 */ /* 0x000fe200078cc0ff */
[----:B------:R-:W-:-:S12]  /*b06c0*/  IMAD.WIDE R4, R83, 0x4, R64 ;  /* 0x0000000453047825 */ /* 0x000fd800078e0240 */
        /* <DEDUP_REMOVED lines=16> */
[----:B----4-:R-:W-:-:S08]  /*b07d0*/  IMAD.WIDE R4, R79, 0x4, R70 ;  /* 0x000000044f047825 */ /* 0x010fd000078e0246 */
        /* <DEDUP_REMOVED lines=9> */
[----:B------:R-:W-:Y:S01]  /*b0870*/  LOP3.LUT P0, RZ, R72, 0x800000, RZ, 0xc0, !PT ;  /* 0x0080000048ff7812 */ /* 0x000fe2000780c0ff */
[----:B------:R-:W4:Y:S04]  /*b0880*/  LDL.LU R80, [R1+0x444] ;  /* 0x0004440001507983 */ /* 0x000f280000300800 */
[----:B--2---:R1:W-:Y:S04]  /*b0890*/  @P3 STG.E desc[UR76][R4.64], R78 ;  /* 0x0000004e04003986 */ /* 0x0043e8000c10194c */
[----:B------:R-:W2:Y:S01]  /*b08a0*/  LDL.LU R79, [R1+0x1c4] ;  /* 0x0001c400014f7983 */ /* 0x000ea20000300800 */
[----:B-1----:R-:W-:-:S05]  /*b08b0*/  IMAD.WIDE R4, R74, 0x4, R70 ;  /* 0x000000044a047825 */ /* 0x002fca00078e0246 */
[----:B------:R1:W-:Y:S02]  /*b08c0*/  @P2 STG.E desc[UR76][R4.64], R77 ;  /* 0x0000004d04002986 */ /* 0x0003e4000c10194c */
[C---:B-1----:R-:W-:Y:S02]  /*b08d0*/  IMAD.WIDE R4, R74.reuse, 0x4, R68 ;  /* 0x000000044a047825 */ /* 0x042fe400078e0244 */
[----:B------:R-:W2:Y:S04]  /*b08e0*/  LDL.LU R77, [R1+0x154] ;  /* 0x00015400014d7983 */ /* 0x000ea80000300800 */
[----:B------:R1:W-:Y:S02]  /*b08f0*/  @P1 STG.E desc[UR76][R4.64], R76 ;  /* 0x0000004c04001986 */ /* 0x0003e4000c10194c */
[----:B-1----:R-:W-:-:S02]  /*b0900*/  IMAD.WIDE R4, R74, 0x4, R66 ;  /* 0x000000044a047825 */ /* 0x002fc400078e0242 */
[----:B------:R-:W2:Y:S01]  /*b0910*/  LDL.LU R76, [R1+0x74] ;  /* 0x00007400014c7983 */ /* 0x000ea20000300800 */
[----:B------:R-:W-:Y:S02]  /*b0920*/  LOP3.LUT P6, RZ, R73, 0x10, RZ, 0xc0, !PT ;  /* 0x0000001049ff7812 */ /* 0x000fe400078cc0ff */
[----:B------:R-:W-:Y:S01]  /*b0930*/  LOP3.LUT R7, R7, 0xefffffff, RZ, 0xc0, !PT ;  /* 0xefffffff07077812 */ /* 0x000fe200078ec0ff */
[----:B---3--:R1:W-:Y:S04]  /*b0940*/  @P0 STG.E desc[UR76][R4.64], R75 ;  /* 0x0000004b04000986 */ /* 0x0083e8000c10194c */
[----:B-1----:R-:W3:Y:S06]  /*b0950*/  LDL.LU R75, [R1+0x15cc] ;  /* 0x0015cc00014b7983 */ /* 0x002eec0000300800 */
        /* <DEDUP_REMOVED lines=18> */
[----:B------:R-:W-:Y:S02]  /*b0a80*/  IMAD.WIDE R4, R74, 0x4, R64 ;  /* 0x000000044a047825 */ /* 0x000fe400078e0240 */
[----:B------:R-:W2:Y:S04]  /*b0a90*/  LDL.LU R74, [R1+0x34] ;  /* 0x00003400014a7983 */ /* 0x000ea80000300800 */
[----:B------:R-:W2:Y:S04]  /*b0aa0*/  LDL.LU R83, [R1+0x15d0] ;  /* 0x0015d00001537983 */ /* 0x000ea80000300800 */
[----:B------:R-:W-:Y:S01]  /*b0ab0*/  @P6 LOP3.LUT R6, R6, 0x4, RZ, 0xfc, !PT ;  /* 0x0000000406066812 */ /* 0x000fe200078efcff */
[----:B------:R-:W2:Y:S01]  /*b0ac0*/  LDL.LU R154, [R1+0x15d4] ;  /* 0x0015d400019a7983 */ /* 0x000ea20000300800 */
[----:B------:R-:W-:-:S02]  /*b0ad0*/  LOP3.LUT P6, RZ, R72, 0x20000000, RZ, 0xc0, !PT ;  /* 0x2000000048ff7812 */ /* 0x000fc400078cc0ff */
[----:B------:R-:W-:Y:S01]  /*b0ae0*/  LOP3.LUT R6, R6, 0xfffffff7, RZ, 0xc0, !PT ;  /* 0xfffffff706067812 */ /* 0x000fe200078ec0ff */
[----:B------:R-:W2:Y:S01]  /*b0af0*/  LDL.LU R78, [R1+0x15d8] ;  /* 0x0015d800014e7983 */ /* 0x000ea20000300800 */
[C---:B------:R-:W-:Y:S02]  /*b0b00*/  LOP3.LUT P3, RZ, R72.reuse, 0x1000000, RZ, 0xc0, !PT ;  /* 0x0100000048ff7812 */ /* 0x040fe4000786c0ff */
[C---:B------:R-:W-:Y:S02]  /*b0b10*/  LOP3.LUT P2, RZ, R72.reuse, 0x2000000, RZ, 0xc0, !PT ;  /* 0x0200000048ff7812 */ /* 0x040fe4000784c0ff */
[C---:B------:R-:W-:Y:S02]  /*b0b20*/  LOP3.LUT P1, RZ, R72.reuse, 0x4000000, RZ, 0xc0, !PT ;  /* 0x0400000048ff7812 */ /* 0x040fe4000782c0ff */
[----:B------:R-:W-:-:S03]  /*b0b30*/  LOP3.LUT P0, RZ, R72, 0x8000000, RZ, 0xc0, !PT ;  /* 0x0800000048ff7812 */ /* 0x000fc6000780c0ff */
[----:B------:R-:W-:Y:S02]  /*b0b40*/  @P6 LOP3.LUT R6, R6, 0x8, RZ, 0xfc, !PT ;  /* 0x0000000806066812 */ /* 0x000fe400078efcff */
        /* <DEDUP_REMOVED lines=9> */
[----:B----4-:R3:W-:Y:S04]  /*b0be0*/  @P3 STG.E desc[UR76][R4.64], R80 ;  /* 0x0000005004003986 */ /* 0x0107e8000c10194c */
[----:B------:R-:W4:Y:S04]  /*b0bf0*/  LDL.LU R2, [R1+0x65c] ;  /* 0x00065c0001027983 */ /* 0x000f280000300800 */
[----:B------:R-:W4:Y:S01]  /*b0c00*/  LDL.LU R81, [R1+0x64c] ;  /* 0x00064c0001517983 */ /* 0x000f220000300800 */
[----:B---3--:R-:W-:-:S05]  /*b0c10*/  IMAD.WIDE R4, R75, 0x4, R70 ;  /* 0x000000044b047825 */ /* 0x008fca00078e0246 */
[----:B--2---:R1:W-:Y:S02]  /*b0c20*/  @P2 STG.E desc[UR76][R4.64], R79 ;  /* 0x0000004f04002986 */ /* 0x0043e4000c10194c */
[C---:B-1----:R-:W-:Y:S02]  /*b0c30*/  IMAD.WIDE R4, R75.reuse, 0x4, R68 ;  /* 0x000000044b047825 */ /* 0x042fe400078e0244 */
[----:B------:R-:W2:Y:S04]  /*b0c40*/  LDL.LU R79, [R1+0x63c] ;  /* 0x00063c00014f7983 */ /* 0x000ea80000300800 */
[----:B------:R1:W-:Y:S02]  /*b0c50*/  @P1 STG.E desc[UR76][R4.64], R77 ;  /* 0x0000004d04001986 */ /* 0x0003e4000c10194c */
[----:B-1----:R-:W-:-:S02]  /*b0c60*/  IMAD.WIDE R4, R75, 0x4, R66 ;  /* 0x000000044b047825 */ /* 0x002fc400078e0242 */
[----:B------:R-:W3:Y:S04]  /*b0c70*/  LDL.LU R77, [R1+0x44c] ;  /* 0x00044c00014d7983 */ /* 0x000ee80000300800 */
[----:B------:R1:W-:Y:S02]  /*b0c80*/  @P0 STG.E desc[UR76][R4.64], R76 ;  /* 0x0000004c04000986 */ /* 0x0003e4000c10194c */
[----:B-1----:R-:W-:Y:S02]  /*b0c90*/  IMAD.WIDE R4, R75, 0x4, R64 ;  /* 0x000000044b047825 */ /* 0x002fe400078e0240 */
[----:B------:R-:W3:Y:S04]  /*b0ca0*/  LDL.LU R76, [R1+0x1cc] ;  /* 0x0001cc00014c7983 */ /* 0x000ee80000300800 */
[----:B------:R-:W3:Y:S04]  /*b0cb0*/  LDL.LU R75, [R1+0x15c] ;  /* 0x00015c00014b7983 */ /* 0x000ee80000300800 */
[----:B------:R-:W3:Y:S04]  /*b0cc0*/  LDL.LU R80, [R1+0x15dc] ;  /* 0x0015dc0001507983 */ /* 0x000ee80000300800 */
[----:B------:R1:W-:Y:S01]  /*b0cd0*/  @P6 STG.E desc[UR76][R4.64], R74 ;  /* 0x0000004a04006986 */ /* 0x0003e2000c10194c */
        /* <DEDUP_REMOVED lines=29> */
[----:B----4-:R1:W-:Y:S01]  /*b0eb0*/  @P5 STG.E desc[UR76][R4.64], R2 ;  /* 0x0000000204005986 */ /* 0x0103e2000c10194c */
[----:B------:R-:W-:Y:S01]  /*b0ec0*/  LOP3.LUT P2, RZ, R73, 0x100, RZ, 0xc0, !PT ;  /* 0x0000010049ff7812 */ /* 0x000fe2000784c0ff */
[----:B-1----:R-:W-:-:S05]  /*b0ed0*/  IMAD.WIDE R4, R78, 0x4, R68 ;  /* 0x000000044e047825 */ /* 0x002fca00078e0244 */
[----:B------:R1:W-:Y:S01]  /*b0ee0*/  @P4 STG.E desc[UR76][R4.64], R81 ;  /* 0x0000005104004986 */ /* 0x0003e2000c10194c */
[C---:B------:R-:W-:Y:S01]  /*b0ef0*/  LOP3.LUT P1, RZ, R73.reuse, 0x200, RZ, 0xc0, !PT ;  /* 0x0000020049ff7812 */ /* 0x040fe2000782c0ff */
[----:B-1----:R-:W-:Y:S02]  /*b0f00*/  IMAD.WIDE R4, R78, 0x4, R66 ;  /* 0x000000044e047825 */ /* 0x002fe400078e0242 */
[----:B------:R-:W4:Y:S01]  /*b0f10*/  LDL.LU R81, [R1+0x7c] ;  /* 0x00007c0001517983 */ /* 0x000f220000300800 */
[----:B------:R-:W-:-:S03]  /*b0f20*/  LOP3.LUT P0, RZ, R73, 0x400, RZ, 0xc0, !PT ;  /* 0x0000040049ff7812 */ /* 0x000fc6000780c0ff */
[----:B--2---:R1:W-:Y:S02]  /*b0f30*/  @P3 STG.E desc[UR76][R4.64], R79 ;  /* 0x0000004f04003986 */ /* 0x0043e4000c10194c */
[----:B-1----:R-:W-:Y:S02]  /*b0f40*/  IMAD.WIDE R4, R78, 0x4, R64 ;  /* 0x000000044e047825 */ /* 0x002fe400078e0240 */
[----:B------:R-:W2:Y:S04]  /*b0f50*/  LDL.LU R78, [R1+0x3c] ;  /* 0x00003c00014e7983 */ /* 0x000ea80000300800 */
[----:B---3--:R1:W-:Y:S04]  /*b0f60*/  @P2 STG.E desc[UR76][R4.64], R77 ;  /* 0x0000004d04002986 */ /* 0x0083e8000c10194c */
[----:B------:R-:W3:Y:S04]  /*b0f70*/  LDL.LU R79, [R1+0x690] ;  /* 0x00069000014f7983 */ /* 0x000ee80000300800 */
[----:B-1----:R-:W3:Y:S01]  /*b0f80*/  LDL.LU R77, [R1+0x680] ;  /* 0x00068000014d7983 */ /* 0x002ee20000300800 */
[----:B------:R-:W-:-:S05]  /*b0f90*/  IMAD.WIDE R4, R80, 0x4, R70 ;  /* 0x0000000450047825 */ /* 0x000fca00078e0246 */
[----:B------:R1:W-:Y:S02]  /*b0fa0*/  @P1 STG.E desc[UR76][R4.64], R76 ;  /* 0x0000004c04001986 */ /* 0x0003e4000c10194c */
[----:B-1----:R-:W-:Y:S02]  /*b0fb0*/  IMAD.WIDE R4, R80, 0x4, R68 ;  /* 0x0000000450047825 */ /* 0x002fe400078e0244 */
[----:B------:R-:W3:Y:S04]  /*b0fc0*/  LDL.LU R76, [R1+0x670] ;  /* 0x00067000014c7983 */ /* 0x000ee80000300800 */
[----:B------:R1:W-:Y:S04]  /*b0fd0*/  @P0 STG.E desc[UR76][R4.64], R75 ;  /* 0x0000004b04000986 */ /* 0x0003e8000c10194c */
        /* <DEDUP_REMOVED lines=11> */
[----:B------:R-:W-:-:S02]  /*b1090*/  LOP3.LUT P3, RZ, R73, 0x800, RZ, 0xc0, !PT ;  /* 0x0000080049ff7812 */ /* 0x000fc4000786c0ff */
[C---:B------:R-:W-:Y:S01]  /*b10a0*/  LOP3.LUT P2, RZ, R73.reuse, 0x1000, RZ, 0xc0, !PT ;  /* 0x0000100049ff7812 */ /* 0x040fe2000784c0ff */
[----:B------:R-:W-:Y:S01]  /*b10b0*/  IMAD.WIDE R4, R80, 0x4, R66 ;  /* 0x0000000450047825 */ /* 0x000fe200078e0242 */
        /* <DEDUP_REMOVED lines=10> */
[----:B----4-:R1:W-:Y:S02]  /*b1160*/  @P3 STG.E desc[UR76][R4.64], R81 ;  /* 0x0000005104003986 */ /* 0x0103e4000c10194c */
[----:B-1----:R-:W-:-:S05]  /*b1170*/  IMAD.WIDE R4, R80, 0x4, R64 ;  /* 0x0000000450047825 */ /* 0x002fca00078e0240 */
[----:B--2---:R1:W-:Y:S04]  /*b1180*/  @P2 STG.E desc[UR76][R4.64], R78 ;  /* 0x0000004e04002986 */ /* 0x0043e8000c10194c */
[----:B-1----:R-:W2:Y:S04]  /*b1190*/  LDL.LU R78, [R1+0x15f0] ;  /* 0x0015f000014e7983 */ /* 0x002ea80000300800 */
[----:B------:R-:W4:Y:S04]  /*b11a0*/  LDL.LU R81, [R1+0x1d4] ;  /* 0x0001d40001517983 */ /* 0x000f280000300800 */
[----:B------:R-:W2:Y:S01]  /*b11b0*/  LDL.LU R80, [R1+0xb4] ;  /* 0x0000b40001507983 */ /* 0x000ea20000300800 */
[----:B---3--:R-:W-:-:S05]  /*b11c0*/  IMAD.WIDE R4, R75, 0x4, R70 ;  /* 0x000000044b047825 */ /* 0x008fca00078e0246 */
[----:B------:R1:W-:Y:S04]  /*b11d0*/  @P1 STG.E desc[UR76][R4.64], R79 ;  /* 0x0000004f04001986 */ /* 0x0003e8000c10194c */
[----:B-1----:R-:W3:Y:S01]  /*b11e0*/  LDL.LU R79, [R1+0x64] ;  /* 0x00006400014f7983 */ /* 0x002ee20000300800 */
        /* <DEDUP_REMOVED lines=16> */
[----:B------:R-:W-:-:S10]  /*b12f0*/  IMAD.WIDE R4, R75, 0x4, R68 ;  /* 0x000000044b047825 */ /* 0x000fd400078e0244 */
[----:B------:R-:W-:Y:S02]  /*b1300*/  @P6 LOP3.LUT R7, R7, 0x8000000, RZ, 0xfc, !PT ;  /* 0x0800000007076812 */ /* 0x000fe400078efcff */
[----:B------:R-:W-:Y:S01]  /*b1310*/  LOP3.LUT P6, RZ, R73, 0x8000, RZ, 0xc0, !PT ;  /* 0x0000800049ff7812 */ /* 0x000fe200078cc0ff */
[----:B------:R1:W-:Y:S02]  /*b1320*/  @P0 STG.E desc[UR76][R4.64], R77 ;  /* 0x0000004d04000986 */ /* 0x0003e4000c10194c */
[----:B-1----:R-:W-:-:S10]  /*b1330*/  IMAD.WIDE R4, R75, 0x4, R66 ;  /* 0x000000044b047825 */ /* 0x002fd400078e0242 */
[----:B------:R1:W-:Y:S01]  /*b1340*/  @P6 STG.E desc[UR76][R4.64], R76 ;  /* 0x0000004c04006986 */ /* 0x0003e2000c10194c */
[----:B------:R-:W-:Y:S01]  /*b1350*/  LOP3.LUT P6, RZ, R7, 0x8000000, RZ, 0xc0, !PT ;  /* 0x0800000007ff7812 */ /* 0x000fe200078cc0ff */
[----:B-1----:R-:W-:Y:S02]  /*b1360*/  IMAD.WIDE R4, R75, 0x4, R64 ;  /* 0x000000044b047825 */ /* 0x002fe400078e0240 */
[----:B------:R-:W3:Y:S04]  /*b1370*/  LDL.LU R76, [R1+0x24] ;  /* 0x00002400014c7983 */ /* 0x000ee80000300800 */
[----:B------:R-:W3:Y:S04]  /*b1380*/  LDL.LU R75, [R1+0x698] ;  /* 0x00069800014b7983 */ /* 0x000ee80000300800 */
[----:B------:R-:W3:Y:S04]  /*b1390*/  LDL.LU R77, [R1+0x15f4] ;  /* 0x0015f400014d7983 */ /* 0x000ee80000300800 */
        /* <DEDUP_REMOVED lines=14> */
[----:B-1----:R-:W-:Y:S01]  /*b1480*/  IMAD.WIDE R4, R155, 0x4, R70 ;  /* 0x000000049b047825 */ /* 0x002fe200078e0246 */
[----:B------:R-:W-:Y:S01]  /*b1490*/  LOP3.LUT P5, RZ, R73, 0x1000000, RZ, 0xc0, !PT ;  /* 0x0100000049ff7812 */ /* 0x000fe200078ac0ff */
[----:B------:R-:W3:Y:S10]  /*b14a0*/  LDL.LU R252, [R1+0x15fc] ;  /* 0x0015fc0001fc7983 */ /* 0x000ef40000300800 */
        /* <DEDUP_REMOVED lines=12> */
[----:B--2---:R-:W-:-:S05]  /*b1570*/  IMAD.WIDE R4, R78, 0x4, R70 ;  /* 0x000000044e047825 */ /* 0x004fca00078e0246 */
[----:B----4-:R1:W-:Y:S02]  /*b1580*/  @P4 STG.E desc[UR76][R4.64], R81 ;  /* 0x0000005104004986 */ /* 0x0103e4000c10194c */
[----:B-1----:R-:W-:-:S05]  /*b1590*/  IMAD.WIDE R4, R78, 0x4, R68 ;  /* 0x000000044e047825 */ /* 0x002fca00078e0244 */
[----:B------:R1:W-:Y:S02]  /*b15a0*/  @P3 STG.E desc[UR76][R4.64], R80 ;  /* 0x0000005004003986 */ /* 0x0003e4000c10194c */
[----:B-1----:R-:W-:-:S05]  /*b15b0*/  IMAD.WIDE R4, R78, 0x4, R66 ;  /* 0x000000044e047825 */ /* 0x002fca00078e0242 */
[----:B---3--:R1:W-:Y:S04]  /*b15c0*/  @P2 STG.E desc[UR76][R4.64], R79 ;  /* 0x0000004f04002986 */ /* 0x0083e8000c10194c */
[----:B-1----:R-:W2:Y:S01]  /*b15d0*/  LDL.LU R79, [R1+0x688] ;  /* 0x00068800014f7983 */ /* 0x002ea20000300800 */
[----:B------:R-:W-:-:S03]  /*b15e0*/  IMAD.WIDE R4, R78, 0x4, R64 ;  /* 0x000000044e047825 */ /* 0x000fc600078e0240 */
[----:B------:R-:W3:Y:S01]  /*b15f0*/  LDL.LU R78, [R1+0x678] ;  /* 0x00067800014e7983 */ /* 0x000ee20000300800 */
[C---:B------:R-:W-:Y:S02]  /*b1600*/  LOP3.LUT P1, RZ, R73.reuse, 0x10000000, RZ, 0xc0, !PT ;  /* 0x1000000049ff7812 */ /* 0x040fe4000782c0ff */
[C---:B------:R-:W-:Y:S02]  /*b1610*/  LOP3.LUT P0, RZ, R73.reuse, 0x20000000, RZ, 0xc0, !PT ;  /* 0x2000000049ff7812 */ /* 0x040fe4000780c0ff */
[C---:B------:R-:W-:Y:S02]  /*b1620*/  LOP3.LUT P3, RZ, R73.reuse, 0x40000000, RZ, 0xc0, !PT ;  /* 0x4000000049ff7812 */ /* 0x040fe4000786c0ff */
[----:B------:R-:W-:-:S07]  /*b1630*/  LOP3.LUT P2, RZ, R73, 0x80000000, RZ, 0xc0, !PT ;  /* 0x8000000049ff7812 */ /* 0x000fce000784c0ff */
[----:B------:R1:W-:Y:S02]  /*b1640*/  @P1 STG.E desc[UR76][R4.64], R76 ;  /* 0x0000004c04001986 */ /* 0x0003e4000c10194c */
[----:B-1----:R-:W-:-:S05]  /*b1650*/  IMAD.WIDE R4, R77, 0x4, R70 ;  /* 0x000000044d047825 */ /* 0x002fca00078e0246 */
[----:B------:R1:W-:Y:S04]  /*b1660*/  @P0 STG.E desc[UR76][R4.64], R75 ;  /* 0x0000004b04000986 */ /* 0x0003e8000c10194c */
        /* <DEDUP_REMOVED lines=14> */
[----:B------:R-:W-:-:S03]  /*b1750*/  IMAD.WIDE R4, R77, 0x4, R68 ;  /* 0x000000044d047825 */ /* 0x000fc600078e0244 */
[----:B------:R-:W4:Y:S04]  /*b1760*/  LDL.LU R81, [R1+0x2c] ;  /* 0x00002c0001517983 */ /* 0x000f280000300800 */
[----:B------:R-:W4:Y:S01]  /*b1770*/  LDL.LU R80, [R1+0x6c0] ;  /* 0x0006c00001507983 */ /* 0x000f220000300800 */
[----:B------:R-:W-:Y:S02]  /*b1780*/  LOP3.LUT P6, RZ, R74, 0x400, RZ, 0xc0, !PT ;  /* 0x000004004aff7812 */ /* 0x000fe400078cc0ff */
[----:B------:R-:W-:-:S11]  /*b1790*/  LOP3.LUT R7, R7, 0xffffefff, RZ, 0xc0, !PT ;  /* 0xffffefff07077812 */ /* 0x000fd600078ec0ff */
        /* <DEDUP_REMOVED lines=32> */
[----:B----4-:R1:W-:Y:S02]  /*b19a0*/  @P1 STG.E desc[UR76][R4.64], R75 ;  /* 0x0000004b04001986 */ /* 0x0103e4000c10194c */
[----:B-1----:R-:W-:Y:S01]  /*b19b0*/  IMAD.WIDE R4, R76, 0x4, R70 ;  /* 0x000000044c047825 */ /* 0x002fe200078e0246 */
[----:B------:R-:W-:Y:S01]  /*b19c0*/  LOP3.LUT P5, RZ, R74, 0x800, RZ, 0xc0, !PT ;  /* 0x000008004aff7812 */ /* 0x000fe200078ac0ff */
[----:B------:R-:W4:Y:S04]  /*b19d0*/  LDL.LU R75, [R1+0x35b0] ;  /* 0x0035b000014b7983 */ /* 0x000f280000300800 */
[----:B------:R1:W-:Y:S02]  /*b19e0*/  @P0 STG.E desc[UR76][R4.64], R73 ;  /* 0x0000004904000986 */ /* 0x0003e4000c10194c */
[----:B-1----:R-:W-:-:S05]  /*b19f0*/  IMAD.WIDE R4, R76, 0x4, R68 ;  /* 0x000000044c047825 */ /* 0x002fca00078e0244 */
        /* <DEDUP_REMOVED lines=35> */
[----:B--2---:R-:W-:-:S05]  /*b1c30*/  IMAD.WIDE R4, R77, 0x4, R70 ;  /* 0x000000044d047825 */ /* 0x004fca00078e0246 */
[----:B------:R1:W-:Y:S02]  /*b1c40*/  @P3 STG.E desc[UR76][R4.64], R80 ;  /* 0x0000005004003986 */ /* 0x0003e4000c10194c */
[----:B-1----:R-:W-:-:S05]  /*b1c50*/  IMAD.WIDE R4, R77, 0x4, R68 ;  /* 0x000000044d047825 */ /* 0x002fca00078e0244 */
[----:B------:R1:W-:Y:S02]  /*b1c60*/  @P2 STG.E desc[UR76][R4.64], R79 ;  /* 0x0000004f04002986 */ /* 0x0003e4000c10194c */
[----:B-1----:R-:W-:-:S05]  /*b1c70*/  IMAD.WIDE R4, R77, 0x4, R66 ;  /* 0x000000044d047825 */ /* 0x002fca00078e0242 */
[----:B---3--:R1:W-:Y:S02]  /*b1c80*/  @P1 STG.E desc[UR76][R4.64], R78 ;  /* 0x0000004e04001986 */ /* 0x0083e4000c10194c */
[----:B-1----:R-:W-:Y:S02]  /*b1c90*/  IMAD.WIDE R4, R77, 0x4, R64 ;  /* 0x000000044d047825 */ /* 0x002fe400078e0240 */
[----:B------:R-:W2:Y:S04]  /*b1ca0*/  LDL.LU R77, [R1+0x170] ;  /* 0x00017000014d7983 */ /* 0x000ea80000300800 */
[----:B------:R-:W3:Y:S04]  /*b1cb0*/  LDL.LU R80, [R1+0xa0] ;  /* 0x0000a00001507983 */ /* 0x000ee80000300800 */
[----:B------:R-:W2:Y:S04]  /*b1cc0*/  LDL.LU R79, [R1+0x50] ;  /* 0x00005000014f7983 */ /* 0x000ea80000300800 */
[----:B------:R-:W2:Y:S01]  /*b1cd0*/  LDL.LU R78, [R1+0x1608] ;  /* 0x00160800014e7983 */ /* 0x000ea20000300800 */
[----:B------:R-:W-:-:S02]  /*b1ce0*/  LOP3.LUT P6, RZ, R74, 0x20000000, RZ, 0xc0, !PT ;  /* 0x200000004aff7812 */ /* 0x000fc400078cc0ff */
[----:B------:R-:W-:Y:S01]  /*b1cf0*/  LOP3.LUT R7, R7, 0xffffffef, RZ, 0xc0, !PT ;  /* 0xffffffef07077812 */ /* 0x000fe200078ec0ff */
[----:B------:R-:W3:Y:S10]  /*b1d00*/  LDL.LU R2, [R1+0x10] ;  /* 0x0000100001027983 */ /* 0x000ef40000300800 */
        /* <DEDUP_REMOVED lines=11> */
[----:B------:R-:W-:Y:S02]  /*b1dc0*/  LOP3.LUT P0, RZ, R74, 0x10000, RZ, 0xc0, !PT ;  /* 0x000100004aff7812 */ /* 0x000fe4000780c0ff */
[----:B------:R-:W-:-:S09]  /*b1dd0*/  LOP3.LUT R7, R7, 0xfffffeff, RZ, 0xc0, !PT ;  /* 0xfffffeff07077812 */ /* 0x000fd200078ec0ff */
[----:B------:R-:W-:Y:S02]  /*b1de0*/  @P6 LOP3.LUT R7, R7, 0x100, RZ, 0xfc, !PT ;  /* 0x0000010007076812 */ /* 0x000fe400078efcff */
[C---:B------:R-:W-:Y:S02]  /*b1df0*/  LOP3.LUT P6, RZ, R74.reuse, 0x1000000, RZ, 0xc0, !PT ;  /* 0x010000004aff7812 */ /* 0x040fe400078cc0ff */
[----:B------:R-:W-:Y:S01]  /*b1e00*/  LOP3.LUT R7, R7, 0xfffffdff, RZ, 0xc0, !PT ;  /* 0xfffffdff07077812 */ /* 0x000fe200078ec0ff */
[----:B----4-:R1:W-:Y:S01]  /*b1e10*/  @P0 STG.E desc[UR76][R4.64], R76 ;  /* 0x0000004c04000986 */ /* 0x0103e2000c10194c */
[----:B------:R-:W-:-:S09]  /*b1e20*/  LOP3.LUT P3, RZ, R74, 0x20000, RZ, 0xc0, !PT ;  /* 0x000200004aff7812 */ /* 0x000fd2000786c0ff */
[----:B------:R-:W-:Y:S01]  /*b1e30*/  @P6 LOP3.LUT R7, R7, 0x200, RZ, 0xfc, !PT ;  /* 0x0000020007076812 */ /* 0x000fe200078efcff */
[----:B-1----:R-:W4:Y:S04]  /*b1e40*/  LDL.LU R76, [R1+0x6c4] ;  /* 0x0006c400014c7983 */ /* 0x002f280000300800 */
[----:B------:R-:W4:Y:S01]  /*b1e50*/  LDL.LU R73, [R1+0x160c] ;  /* 0x00160c0001497983 */ /* 0x000f220000300800 */
[----:B------:R-:W-:Y:S02]  /*b1e60*/  LOP3.LUT P6, RZ, R74, 0x800000, RZ, 0xc0, !PT ;  /* 0x008000004aff7812 */ /* 0x000fe400078cc0ff */
[----:B------:R-:W-:-:S11]  /*b1e70*/  LOP3.LUT R7, R7, 0xfffffbff, RZ, 0xc0, !PT ;  /* 0xfffffbff07077812 */ /* 0x000fd600078ec0ff */
[----:B------:R-:W-:Y:S02]  /*b1e80*/  @P6 LOP3.LUT R7, R7, 0x400, RZ, 0xfc, !PT ;  /* 0x0000040007076812 */ /* 0x000fe400078efcff */
[C---:B------:R-:W-:Y:S02]  /*b1e90*/  LOP3.LUT P6, RZ, R74.reuse, 0x400000, RZ, 0xc0, !PT ;  /* 0x004000004aff7812 */ /* 0x040fe400078cc0ff */
[----:B------:R-:W-:Y:S02]  /*b1ea0*/  LOP3.LUT R7, R7, 0xfffff7ff, RZ, 0xc0, !PT ;  /* 0xfffff7ff07077812 */ /* 0x000fe400078ec0ff */
[C---:B------:R-:W-:Y:S02]  /*b1eb0*/  LOP3.LUT P2, RZ, R74.reuse, 0x40000, RZ, 0xc0, !PT ;  /* 0x000400004aff7812 */ /* 0x040fe4000784c0ff */
[C---:B------:R-:W-:Y:S02]  /*b1ec0*/  LOP3.LUT P1, RZ, R74.reuse, 0x80000, RZ, 0xc0, !PT ;  /* 0x000800004aff7812 */ /* 0x040fe4000782c0ff */
[----:B------:R-:W-:-:S02]  /*b1ed0*/  LOP3.LUT P0, RZ, R74, 0x100000, RZ, 0xc0, !PT ;  /* 0x001000004aff7812 */ /* 0x000fc4000780c0ff */
[C---:B------:R-:W-:Y:S02]  /*b1ee0*/  LOP3.LUT P5, RZ, R74.reuse, 0x40000000, RZ, 0xc0, !PT ;  /* 0x400000004aff7812 */ /* 0x040fe400078ac0ff */
[C---:B------:R-:W-:Y:S02]  /*b1ef0*/  LOP3.LUT P4, RZ, R74.reuse, 0x80000000, RZ, 0xc0, !PT ;  /* 0x800000004aff7812 */ /* 0x040fe4000788c0ff */
[----:B------:R-:W-:Y:S02]  /*b1f00*/  @P6 LOP3.LUT R7, R7, 0x800, RZ, 0xfc, !PT ;  /* 0x0000080007076812 */ /* 0x000fe400078efcff */
[----:B------:R-:W-:Y:S01]  /*b1f10*/  LOP3.LUT P6, RZ, R74, 0x200000, RZ, 0xc0, !PT ;  /* 0x002000004aff7812 */ /* 0x000fe200078cc0ff */
[----:B--2---:R-:W-:-:S05]  /*b1f20*/  IMAD.WIDE R4, R78, 0x4, R70 ;  /* 0x000000044e047825 */ /* 0x004fca00078e0246 */
[----:B------:R1:W-:Y:S04]  /*b1f30*/  @P3 STG.E desc[UR76][R4.64], R77 ;  /* 0x0000004d04003986 */ /* 0x0003e8000c10194c */
        /* <DEDUP_REMOVED lines=13> */
[----:B---3--:R1:W-:Y:S02]  /*b2010*/  @P2 STG.E desc[UR76][R4.64], R80 ;  /* 0x0000005004002986 */ /* 0x0083e4000c10194c */
[C---:B-1----:R-:W-:Y:S02]  /*b2020*/  IMAD.WIDE R4, R78.reuse, 0x4, R66 ;  /* 0x000000044e047825 */ /* 0x042fe400078e0242 */
[----:B------:R-:W3:Y:S04]  /*b2030*/  LDL.LU R80, [R1+0x178] ;  /* 0x0001780001507983 */ /* 0x000ee80000300800 */
[----:B------:R1:W-:Y:S02]  /*b2040*/  @P1 STG.E desc[UR76][R4.64], R79 ;  /* 0x0000004f04001986 */ /* 0x0003e4000c10194c */
[----:B-1----:R-:W-:-:S02]  /*b2050*/  IMAD.WIDE R4, R78, 0x4, R64 ;  /* 0x000000044e047825 */ /* 0x002fc400078e0240 */
[----:B------:R-:W3:Y:S04]  /*b2060*/  LDL.LU R79, [R1+0xa8] ;  /* 0x0000a800014f7983 */ /* 0x000ee80000300800 */
[----:B------:R-:W3:Y:S04]  /*b2070*/  LDL.LU R78, [R1+0x58] ;  /* 0x00005800014e7983 */ /* 0x000ee80000300800 */
[----:B------:R-:W3:Y:S04]  /*b2080*/  LDL.LU R152, [R1+0x1618] ;  /* 0x0016180001987983 */ /* 0x000ee80000300800 */
[----:B------:R4:W-:Y:S02]  /*b2090*/  @P0 STG.E desc[UR76][R4.64], R2 ;  /* 0x0000000204000986 */ /* 0x0009e4000c10194c */
[----:B----4-:R-:W-:Y:S01]  /*b20a0*/  IMAD.WIDE R4, R73, 0x4, R70 ;  /* 0x0000000449047825 */ /* 0x010fe200078e0246 */
[----:B------:R-:W-:Y:S01]  /*b20b0*/  LOP3.LUT P3, RZ, R75, 0x1, RZ, 0xc0, !PT ;  /* 0x000000014bff7812 */ /* 0x000fe2000786c0ff */
[----:B------:R-:W4:Y:S04]  /*b20c0*/  LDL.LU R2, [R1+0x35ac] ;  /* 0x0035ac0001027983 */ /* 0x000f280000300800 */
[----:B------:R1:W-:Y:S01]  /*b20d0*/  @P6 STG.E desc[UR76][R4.64], R76 ;  /* 0x0000004c04006986 */ /* 0x0003e2000c10194c */
[----:B------:R-:W-:Y:S01]  /*b20e0*/  LOP3.LUT P6, RZ, R7, 0x800, RZ, 0xc0, !PT ;  /* 0x0000080007ff7812 */ /* 0x000fe200078cc0ff */
[----:B-1----:R-:W-:Y:S01]  /*b20f0*/  IMAD.WIDE R4, R73, 0x4, R68 ;  /* 0x0000000449047825 */ /* 0x002fe200078e0244 */
[C---:B------:R-:W-:Y:S01]  /*b2100*/  LOP3.LUT P2, RZ, R75.reuse, 0x2, RZ, 0xc0, !PT ;  /* 0x000000024bff7812 */ /* 0x040fe2000784c0ff */
[----:B------:R-:W3:Y:S01]  /*b2110*/  LDL.LU R76, [R1+0x35a8] ;  /* 0x0035a800014c7983 */ /* 0x000ee20000300800 */
[----:B------:R-:W-:-:S02]  /*b2120*/  LOP3.LUT P1, RZ, R75, 0x4, RZ, 0xc0, !PT ;  /* 0x000000044bff7812 */ /* 0x000fc4000782c0ff */
[----:B------:R-:W-:-:S07]  /*b2130*/  LOP3.LUT P0, RZ, R75, 0x8, RZ, 0xc0, !PT ;  /* 0x000000084bff7812 */ /* 0x000fce000780c0ff */
[----:B--2---:R1:W-:Y:S01]  /*b2140*/  @P6 STG.E desc[UR76][R4.64], R77 ;  /* 0x0000004d04006986 */ /* 0x0043e2000c10194c */
[----:B------:R-:W-:Y:S01]  /*b2150*/  LOP3.LUT P6, RZ, R7, 0x400, RZ, 0xc0, !PT ;  /* 0x0000040007ff7812 */ /* 0x000fe200078cc0ff */
[----:B-1----:R-:W-:Y:S02]  /*b2160*/  IMAD.WIDE R4, R73, 0x4, R66 ;  /* 0x0000000449047825 */ /* 0x002fe400078e0242 */
[----:B------:R-:W2:Y:S10]  /*b2170*/  LDL.LU R77, [R1+0x35a4] ;  /* 0x0035a400014d7983 */ /* 0x000eb40000300800 */
        /* <DEDUP_REMOVED lines=29> */
[----:B------:R1:W-:Y:S02]  /*b2350*/  @P1 STG.E desc[UR76][R4.64], R79 ;  /* 0x0000004f04001986 */ /* 0x0003e4000c10194c */
[----:B-1----:R-:W-:-:S05]  /*b2360*/  IMAD.WIDE R4, R152, 0x4, R66 ;  /* 0x0000000498047825 */ /* 0x002fca00078e0242 */
[----:B------:R1:W-:Y:S04]  /*b2370*/  @P0 STG.E desc[UR76][R4.64], R78 ;  /* 0x0000004e04000986 */ /* 0x0003e8000c10194c */
[----:B-1----:R-:W3:Y:S04]  /*b2380*/  LDL.LU R78, [R1+0x18] ;  /* 0x00001800014e7983 */ /* 0x002ee80000300800 */
[----:B------:R-:W2:Y:S04]  /*b2390*/  LDL.LU R153, [R1+0x6cc] ;  /* 0x0006cc0001997983 */ /* 0x000ea80000300800 */
[----:B------:R-:W2:Y:S04]  /*b23a0*/  LDL.LU R154, [R1+0x6bc] ;  /* 0x0006bc00019a7983 */ /* 0x000ea80000300800 */
[----:B------:R-:W2:Y:S04]  /*b23b0*/  LDL.LU R155, [R1+0x6ac] ;  /* 0x0006ac00019b7983 */ /* 0x000ea80000300800 */
[----:B------:R-:W2:Y:S04]  /*b23c0*/  LDL.LU R81, [R1+0x161c] ;  /* 0x00161c0001517983 */ /* 0x000ea80000300800 */
[----:B------:R-:W2:Y:S01]  /*b23d0*/  LDL.LU R80, [R1+0x29c] ;  /* 0x00029c0001507983 */ /* 0x000ea20000300800 */
[----:B------:R-:W-:-:S03]  /*b23e0*/  LOP3.LUT P3, RZ, R75, 0x10, RZ, 0xc0, !PT ;  /* 0x000000104bff7812 */ /* 0x000fc6000786c0ff */
[----:B------:R-:W2:Y:S01]  /*b23f0*/  LDL.LU R79, [R1+0x17c] ;  /* 0x00017c00014f7983 */ /* 0x000ea20000300800 */
[----:B------:R-:W-:Y:S01]  /*b2400*/  IMAD.WIDE R4, R152, 0x4, R64 ;  /* 0x0000000498047825 */ /* 0x000fe200078e0240 */
        /* <DEDUP_REMOVED lines=14> */
[C---:B------:R-:W-:Y:S02]  /*b24f0*/  LOP3.LUT P6, RZ, R75.reuse, 0x1000, RZ, 0xc0, !PT ;  /* 0x000010004bff7812 */ /* 0x040fe400078cc0ff */
[----:B------:R-:W-:Y:S01]  /*b2500*/  LOP3.LUT P0, RZ, R75, 0x80, RZ, 0xc0, !PT ;  /* 0x000000804bff7812 */ /* 0x000fe2000780c0ff */
[----:B---3--:R1:W-:Y:S04]  /*b2510*/  @P3 STG.E desc[UR76][R4.64], R78 ;  /* 0x0000004e04003986 */ /* 0x0083e8000c10194c */
[----:B-1----:R-:W3:Y:S04]  /*b2520*/  LDL.LU R78, [R1+0xac] ;  /* 0x0000ac00014e7983 */ /* 0x002ee80000300800 */
[----:B------:R-:W4:Y:S04]  /*b2530*/  LDL.LU R73, [R1+0x5c] ;  /* 0x00005c0001497983 */ /* 0x000f280000300800 */
[----:B------:R-:W4:Y:S04]  /*b2540*/  LDL.LU R72, [R1+0x1c] ;  /* 0x00001c0001487983 */ /* 0x000f280000300800 */
[----:B------:R-:W4:Y:S04]  /*b2550*/  LDL.LU R23, [R1+0x1624] ;  /* 0x0016240001177983 */ /* 0x000f280000300800 */
[----:B------:R-:W4:Y:S04]  /*b2560*/  LDL.LU R63, [R1+0x6f0] ;  /* 0x0006f000013f7983 */ /* 0x000f280000300800 */
[----:B------:R-:W4:Y:S01]  /*b2570*/  LDL.LU R82, [R1+0x6e0] ;  /* 0x0006e00001527983 */ /* 0x000f220000300800 */
[----:B--2---:R-:W-:Y:S01]  /*b2580*/  IMAD.WIDE R4, R81, 0x4, R70 ;  /* 0x0000000451047825 */ /* 0x004fe200078e0246 */
[----:B------:R-:W-:-:S02]  /*b2590*/  LOP3.LUT R7, R7, 0xfffffffe, RZ, 0xc0, !PT ;  /* 0xfffffffe07077812 */ /* 0x000fc400078ec0ff */
[----:B------:R-:W2:Y:S04]  /*b25a0*/  LDL.LU R83, [R1+0x6d0] ;  /* 0x0006d00001537983 */ /* 0x000ea80000300800 */
[----:B------:R1:W-:Y:S01]  /*b25b0*/  @P2 STG.E desc[UR76][R4.64], R153 ;  /* 0x0000009904002986 */ /* 0x0003e2000c10194c */
[----:B------:R-:W-:Y:S02]  /*b25c0*/  @P6 LOP3.LUT R7, R7, 0x1, RZ, 0xfc, !PT ;  /* 0x0000000107076812 */ /* 0x000fe400078efcff */
[----:B------:R-:W-:Y:S01]  /*b25d0*/  LOP3.LUT P6, RZ, R75, 0x800, RZ, 0xc0, !PT ;  /* 0x000008004bff7812 */ /* 0x000fe200078cc0ff */
[----:B-1----:R-:W-:-:S05]  /*b25e0*/  IMAD.WIDE R4, R81, 0x4, R68 ;  /* 0x0000000451047825 */ /* 0x002fca00078e0244 */
[----:B------:R1:W-:Y:S01]  /*b25f0*/  @P1 STG.E desc[UR76][R4.64], R154 ;  /* 0x0000009a04001986 */ /* 0x0003e2000c10194c */
[----:B------:R-:W-:Y:S01]  /*b2600*/  LOP3.LUT R7, R7, 0xfffffffd, RZ, 0xc0, !PT ;  /* 0xfffffffd07077812 */ /* 0x000fe200078ec0ff */
[----:B-1----:R-:W-:-:S05]  /*b2610*/  IMAD.WIDE R4, R81, 0x4, R66 ;  /* 0x0000000451047825 */ /* 0x002fca00078e0242 */
[----:B------:R1:W-:Y:S01]  /*b2620*/  @P0 STG.E desc[UR76][R4.64], R155 ;  /* 0x0000009b04000986 */ /* 0x0003e2000c10194c */
[----:B------:R-:W-:Y:S02]  /*b2630*/  @P6 LOP3.LUT R7, R7, 0x2, RZ, 0xfc, !PT ;  /* 0x0000000207076812 */ /* 0x000fe400078efcff */
[----:B------:R-:W-:Y:S01]  /*b2640*/  LOP3.LUT P6, RZ, R75, 0x400, RZ, 0xc0, !PT ;  /* 0x000004004bff7812 */ /* 0x000fe200078cc0ff */
[----:B-1----:R-:W2:Y:S04]  /*b2650*/  LDL.LU R155, [R1+0x1628] ;  /* 0x00162800019b7983 */ /* 0x002ea80000300800 */
[----:B------:R-:W2:Y:S04]  /*b2660*/  LDL.LU R252, [R1+0x1e0] ;  /* 0x0001e00001fc7983 */ /* 0x000ea80000300800 */
[----:B------:R-:W2:Y:S01]  /*b2670*/  LDL.LU R152, [R1+0x190] ;  /* 0x0001900001987983 */ /* 0x000ea20000300800 */
[----:B------:R-:W-:-:S03]  /*b2680*/  LOP3.LUT R7, R7, 0xfffffffb, RZ, 0xc0, !PT ;  /* 0xfffffffb07077812 */ /* 0x000fc600078ec0ff */
[----:B------:R-:W2:Y:S01]  /*b2690*/  LDL.LU R153, [R1+0x90] ;  /* 0x0000900001997983 */ /* 0x000ea20000300800 */
[----:B------:R-:W-:Y:S02]  /*b26a0*/  @P6 LOP3.LUT R7, R7, 0x4, RZ, 0xfc, !PT ;  /* 0x0000000407076812 */ /* 0x000fe400078efcff */
[----:B------:R-:W-:Y:S01]  /*b26b0*/  LOP3.LUT P6, RZ, R75, 0x200, RZ, 0xc0, !PT ;  /* 0x000002004bff7812 */ /* 0x000fe200078cc0ff */
[----:B------:R-:W-:Y:S01]  /*b26c0*/  IMAD.WIDE R4, R81, 0x4, R64 ;  /* 0x0000000451047825 */ /* 0x000fe200078e0240 */
[----:B------:R-:W-:Y:S01]  /*b26d0*/  LOP3.LUT R7, R7, 0xfffffff7, RZ, 0xc0, !PT ;  /* 0xfffffff707077812 */ /* 0x000fe200078ec0ff */
[----:B------:R-:W2:Y:S10]  /*b26e0*/  LDL.LU R154, [R1+0x80] ;  /* 0x00008000019a7983 */ /* 0x000eb40000300800 */
[----:B------:R-:W-:-:S02]  /*b26f0*/  @P6 LOP3.LUT R7, R7, 0x8, RZ, 0xfc, !PT ;  /* 0x0000000807076812 */ /* 0x000fc400078efcff */
[----:B------:R-:W-:-:S13]  /*b2700*/  LOP3.LUT P6, RZ, R75, 0x100, RZ, 0xc0, !PT ;  /* 0x000001004bff7812 */ /* 0x000fda00078cc0ff */
[----:B------:R1:W-:Y:S01]  /*b2710*/  @P6 STG.E desc[UR76][R4.64], R80 ;  /* 0x0000005004006986 */ /* 0x0003e2000c10194c */
[C---:B------:R-:W-:Y:S01]  /*b2720*/  LOP3.LUT P6, RZ, R7.reuse, 0x8, RZ, 0xc0, !PT ;  /* 0x0000000807ff7812 */ /* 0x040fe200078cc0ff */
[----:B-1----:R-:W-:Y:S02]  /*b2730*/  IMAD.WIDE R4, R6, 0x4, R70 ;  /* 0x0000000406047825 */ /* 0x002fe400078e0246 */
[----:B------:R-:W2:Y:S10]  /*b2740*/  LDL.LU R80, [R1+0x40] ;  /* 0x0000400001507983 */ /* 0x000eb40000300800 */
[----:B------:R1:W-:Y:S01]  /*b2750*/  @P6 STG.E desc[UR76][R4.64], R79 ;  /* 0x0000004f04006986 */ /* 0x0003e2000c10194c */
[----:B------:R-:W-:-:S03]  /*b2760*/  LOP3.LUT P6, RZ, R7, 0x4, RZ, 0xc0, !PT ;  /* 0x0000000407ff7812 */ /* 0x000fc600078cc0ff */
[----:B-1----:R-:W2:Y:S04]  /*b2770*/  LDL.LU R79, [R1+0x6f4] ;  /* 0x0006f400014f7983 */ /* 0x002ea80000300800 */
[----:B------:R-:W2:Y:S01]  /*b2780*/  LDL.LU R81, [R1+0x162c] ;  /* 0x00162c0001517983 */ /* 0x000ea20000300800 */
[----:B------:R-:W-:-:S05]  /*b2790*/  IMAD.WIDE R4, R6, 0x4, R68 ;  /* 0x0000000406047825 */ /* 0x000fca00078e0244 */
[----:B---3--:R1:W-:Y:S04]  /*b27a0*/  @P6 STG.E desc[UR76][R4.64], R78 ;  /* 0x0000004e04006986 */ /* 0x0083e8000c10194c */
[----:B-1----:R-:W3:Y:S01]  /*b27b0*/  LDL.LU R78, [R1+0x6e4] ;  /* 0x0006e400014e7983 */ /* 0x002ee20000300800 */
[----:B------:R-:W-:Y:S01]  /*b27c0*/  LOP3.LUT P6, RZ, R7, 0x2, RZ, 0xc0, !PT ;  /* 0x0000000207ff7812 */ /* 0x000fe200078cc0ff */
[----:B------:R-:W-:-:S12]  /*b27d0*/  IMAD.WIDE R4, R6, 0x4, R66 ;  /* 0x0000000406047825 */ /* 0x000fd800078e0242 */
[----:B----4-:R1:W-:Y:S01]  /*b27e0*/  @P6 STG.E desc[UR76][R4.64], R73 ;  /* 0x0000004904006986 */ /* 0x0103e2000c10194c */
        /* <DEDUP_REMOVED lines=13> */
[----:B--2---:R1:W-:Y:S01]  /*b28c0*/  @P6 STG.E desc[UR76][R4.64], R83 ;  /* 0x0000005304006986 */ /* 0x0043e2000c10194c */
[----:B------:R-:W-:Y:S02]  /*b28d0*/  LOP3.LUT P6, RZ, R20, 0x10000000, RZ, 0xc0, !PT ;  /* 0x1000000014ff7812 */ /* 0x000fe400078cc0ff */
[----:B------:R-:W-:Y:S01]  /*b28e0*/  LOP3.LUT P4, RZ, R75, 0x40000, RZ, 0xc0, !PT ;  /* 0x000400004bff7812 */ /* 0x000fe2000788c0ff */
[----:B-1----:R-:W-:-:S10]  /*b28f0*/  IMAD.WIDE R4, R23, 0x4, R64 ;  /* 0x0000000417047825 */ /* 0x002fd400078e0240 */
[----:B------:R1:W-:Y:S02]  /*b2900*/  @P6 STG.E desc[UR76][R4.64], R252 ;  /* 0x000000fc04006986 */ /* 0x0003e4000c10194c */
[----:B-1----:R-:W-:-:S05]  /*b2910*/  IMAD.WIDE R4, R155, 0x4, R70 ;  /* 0x000000049b047825 */ /* 0x002fca00078e0246 */
[----:B------:R1:W-:Y:S02]  /*b2920*/  @P5 STG.E desc[UR76][R4.64], R152 ;  /* 0x0000009804005986 */ /* 0x0003e4000c10194c */
[----:B-1----:R-:W-:-:S05]  /*b2930*/  IMAD.WIDE R4, R155, 0x4, R68 ;  /* 0x000000049b047825 */ /* 0x002fca00078e0244 */
[----:B------:R1:W-:Y:S04]  /*b2940*/  @P4 STG.E desc[UR76][R4.64], R153 ;  /* 0x0000009904004986 */ /* 0x0003e8000c10194c */
[----:B-1----:R-:W2:Y:S01]  /*b2950*/  LDL.LU R153, [R1+0x6d4] ;  /* 0x0006d40001997983 */ /* 0x002ea20000300800 */
[C---:B------:R-:W-:Y:S02]  /*b2960*/  LOP3.LUT P3, RZ, R75.reuse, 0x80000, RZ, 0xc0, !PT ;  /* 0x000800004bff7812 */ /* 0x040fe4000786c0ff */
[----:B------:R-:W-:Y:S01]  /*b2970*/  LOP3.LUT P2, RZ, R75, 0x100000, RZ, 0xc0, !PT ;  /* 0x001000004bff7812 */ /* 0x000fe2000784c0ff */
[----:B------:R-:W-:Y:S01]  /*b2980*/  IMAD.WIDE R4, R155, 0x4, R66 ;  /* 0x000000049b047825 */ /* 0x000fe200078e0242 */
[C---:B------:R-:W-:Y:S02]  /*b2990*/  LOP3.LUT P1, RZ, R75.reuse, 0x200000, RZ, 0xc0, !PT ;  /* 0x002000004bff7812 */ /* 0x040fe4000782c0ff */
[----:B------:R-:W-:-:S07]  /*b29a0*/  LOP3.LUT P0, RZ, R75, 0x400000, RZ, 0xc0, !PT ;  /* 0x004000004bff7812 */ /* 0x000fce000780c0ff */
[----:B------:R1:W-:Y:S02]  /*b29b0*/  @P3 STG.E desc[UR76][R4.64], R154 ;  /* 0x0000009a04003986 */ /* 0x0003e4000c10194c */
        /* <DEDUP_REMOVED lines=9> */
[----:B---3--:R1:W-:Y:S04]  /*b2a50*/  @P0 STG.E desc[UR76][R4.64], R78 ;  /* 0x0000004e04000986 */ /* 0x0083e8000c10194c */
[----:B-1----:R-:W3:Y:S04]  /*b2a60*/  LDL.LU R78, [R1+0x1630] ;  /* 0x00163000014e7983 */ /* 0x002ee80000300800 */
[----:B------:R-:W3:Y:S01]  /*b2a70*/  LDL.LU R7, [R1+0x44] ;  /* 0x0000440001077983 */ /* 0x000ee20000300800 */
[----:B------:R-:W-:-:S03]  /*b2a80*/  LOP3.LUT P6, RZ, R76, 0x8, RZ, 0xc0, !PT ;  /* 0x000000084cff7812 */ /* 0x000fc600078cc0ff */
[----:B------:R-:W3:Y:S01]  /*b2a90*/  LDL.LU R74, [R1+0x6f8] ;  /* 0x0006f800014a7983 */ /* 0x000ee20000300800 */
[----:B------:R-:W-:-:S03]  /*b2aa0*/  LOP3.LUT R20, R20, 0xffefffff, RZ, 0xc0, !PT ;  /* 0xffefffff14147812 */ /* 0x000fc600078ec0ff */
[----:B------:R-:W3:Y:S01]  /*b2ab0*/  LDL.LU R73, [R1+0x6e8] ;  /* 0x0006e80001497983 */ /* 0x000ee20000300800 */
[----:B------:R-:W-:-:S03]  /*b2ac0*/  LOP3.LUT P3, RZ, R75, 0x800000, RZ, 0xc0, !PT ;  /* 0x008000004bff7812 */ /* 0x000fc6000786c0ff */
[----:B------:R-:W3:Y:S02]  /*b2ad0*/  LDL.LU R6, [R1+0x6d8] ;  /* 0x0006d80001067983 */ /* 0x000ee40000300800 */
[----:B------:R-:W-:Y:S02]  /*b2ae0*/  @P6 LOP3.LUT R20, R20, 0x100000, RZ, 0xfc, !PT ;  /* 0x0010000014146812 */ /* 0x000fe400078efcff */
[----:B------:R-:W-:Y:S01]  /*b2af0*/  LOP3.LUT P6, RZ, R76, 0x4, RZ, 0xc0, !PT ;  /* 0x000000044cff7812 */ /* 0x000fe200078cc0ff */
[----:B------:R-:W-:Y:S01]  /*b2b00*/  IMAD.WIDE R4, R81, 0x4, R66 ;  /* 0x0000000451047825 */ /* 0x000fe200078e0242 */
[----:B------:R-:W-:Y:S01]  /*b2b10*/  LOP3.LUT R20, R20, 0xffdfffff, RZ, 0xc0, !PT ;  /* 0xffdfffff14147812 */ /* 0x000fe200078ec0ff */
[----:B------:R-:W3:Y:S04]  /*b2b20*/  LDL.LU R82, [R1+0x198] ;  /* 0x0001980001527983 */ /* 0x000ee80000300800 */
[----:B------:R-:W3:Y:S04]  /*b2b30*/  LDL.LU R83, [R1+0x98] ;  /* 0x0000980001537983 */ /* 0x000ee80000300800 */
[----:B------:R-:W3:Y:S02]  /*b2b40*/  LDL.LU R23, [R1+0x88] ;  /* 0x0000880001177983 */ /* 0x000ee40000300800 */
[----:B------:R-:W-:-:S02]  /*b2b50*/  @P6 LOP3.LUT R20, R20, 0x200000, RZ, 0xfc, !PT ;  /* 0x0020000014146812 */ /* 0x000fc400078efcff */
[----:B------:R-:W-:Y:S01]  /*b2b60*/  LOP3.LUT P6, RZ, R76, 0x2, RZ, 0xc0, !PT ;  /* 0x000000024cff7812 */ /* 0x000fe200078cc0ff */
[----:B------:R-:W3:Y:S01]  /*b2b70*/  LDL.LU R252, [R1+0x1638] ;  /* 0x0016380001fc7983 */ /* 0x000ee20000300800 */
[----:B------:R-:W-:-:S03]  /*b2b80*/  LOP3.LUT R20, R20, 0xffbfffff, RZ, 0xc0, !PT ;  /* 0xffbfffff14147812 */ /* 0x000fc600078ec0ff */
[----:B------:R-:W3:Y:S08]  /*b2b90*/  LDL.LU R152, [R1+0x48] ;  /* 0x0000480001987983 */ /* 0x000ef00000300800 */
[----:B------:R-:W-:Y:S02]  /*b2ba0*/  @P6 LOP3.LUT R20, R20, 0x400000, RZ, 0xfc, !PT ;  /* 0x0040000014146812 */ /* 0x000fe400078efcff */
        /* <DEDUP_REMOVED lines=11> */
[----:B-1----:R-:W-:Y:S02]  /*b2c60*/  IMAD.WIDE R4, R81, 0x4, R64 ;  /* 0x0000000451047825 */ /* 0x002fe400078e0240 */
[----:B------:R-:W2:Y:S04]  /*b2c70*/  LDL.LU R81, [R1+0x163c] ;  /* 0x00163c0001517983 */ /* 0x000ea80000300800 */
[----:B------:R-:W2:Y:S01]  /*b2c80*/  LDL.LU R63, [R1+0x1e8] ;  /* 0x0001e800013f7983 */ /* 0x000ea20000300800 */
[----:B------:R-:W-:-:S02]  /*b2c90*/  LOP3.LUT R20, R20, 0xfbffffff, RZ, 0xc0, !PT ;  /* 0xfbffffff14147812 */ /* 0x000fc400078ec0ff */
[C---:B------:R-:W-:Y:S01]  /*b2ca0*/  LOP3.LUT P2, RZ, R75.reuse, 0x1000000, RZ, 0xc0, !PT ;  /* 0x010000004bff7812 */ /* 0x040fe2000784c0ff */
[----:B------:R-:W2:Y:S01]  /*b2cb0*/  LDL.LU R153, [R1+0x6fc] ;  /* 0x0006fc0001997983 */ /* 0x000ea20000300800 */
[----:B------:R-:W-:Y:S02]  /*b2cc0*/  @P6 LOP3.LUT R20, R20, 0x4000000, RZ, 0xfc, !PT ;  /* 0x0400000014146812 */ /* 0x000fe400078efcff */
[C---:B------:R-:W-:Y:S02]  /*b2cd0*/  LOP3.LUT P6, RZ, R75.reuse, 0x10000000, RZ, 0xc0, !PT ;  /* 0x100000004bff7812 */ /* 0x040fe400078cc0ff */
[C---:B------:R-:W-:Y:S02]  /*b2ce0*/  LOP3.LUT P1, RZ, R75.reuse, 0x2000000, RZ, 0xc0, !PT ;  /* 0x020000004bff7812 */ /* 0x040fe4000782c0ff */
[----:B------:R-:W-:Y:S02]  /*b2cf0*/  LOP3.LUT P0, RZ, R75, 0x4000000, RZ, 0xc0, !PT ;  /* 0x040000004bff7812 */ /* 0x000fe4000780c0ff */
[----:B------:R-:W-:-:S03]  /*b2d00*/  LOP3.LUT R20, R20, 0xf7ffffff, RZ, 0xc0, !PT ;  /* 0xf7ffffff14147812 */ /* 0x000fc600078ec0ff */
[----:B----4-:R1:W-:Y:S04]  /*b2d10*/  @P2 STG.E desc[UR76][R4.64], R154 ;  /* 0x0000009a04002986 */ /* 0x0103e8000c10194c */
[----:B------:R-:W-:Y:S02]  /*b2d20*/  @P6 LOP3.LUT R20, R20, 0x8000000, RZ, 0xfc, !PT ;  /* 0x0800000014146812 */ /* 0x000fe400078efcff */
[----:B------:R-:W-:Y:S01]  /*b2d30*/  LOP3.LUT P6, RZ, R75, 0x8000000, RZ, 0xc0, !PT ;  /* 0x080000004bff7812 */ /* 0x000fe200078cc0ff */
[----:B-1----:R-:W4:Y:S01]  /*b2d40*/  LDL.LU R154, [R1+0x6ec] ;  /* 0x0006ec00019a7983 */ /* 0x002f220000300800 */
[----:B---3--:R-:W-:-:S05]  /*b2d50*/  IMAD.WIDE R4, R78, 0x4, R70 ;  /* 0x000000044e047825 */ /* 0x008fca00078e0246 */
[----:B------:R1:W-:Y:S02]  /*b2d60*/  @P1 STG.E desc[UR76][R4.64], R155 ;  /* 0x0000009b04001986 */ /* 0x0003e4000c10194c */
[C---:B-1----:R-:W-:Y:S02]  /*b2d70*/  IMAD.WIDE R4, R78.reuse, 0x4, R68 ;  /* 0x000000044e047825 */ /* 0x042fe400078e0244 */
[----:B------:R-:W3:Y:S04]  /*b2d80*/  LDL.LU R155, [R1+0x6dc] ;  /* 0x0006dc00019b7983 */ /* 0x000ee80000300800 */
[----:B------:R1:W-:Y:S02]  /*b2d90*/  @P0 STG.E desc[UR76][R4.64], R80 ;  /* 0x0000005004000986 */ /* 0x0003e4000c10194c */
[----:B-1----:R-:W-:-:S05]  /*b2da0*/  IMAD.WIDE R4, R78, 0x4, R66 ;  /* 0x000000044e047825 */ /* 0x002fca00078e0242 */
[----:B------:R1:W-:Y:S04]  /*b2db0*/  @P6 STG.E desc[UR76][R4.64], R79 ;  /* 0x0000004f04006986 */ /* 0x0003e8000c10194c */
[----:B-1----:R-:W3:Y:S01]  /*b2dc0*/  LDL.LU R79, [R1+0x1ec] ;  /* 0x0001ec00014f7983 */ /* 0x002ee20000300800 */
[----:B------:R-:W-:-:S03]  /*b2dd0*/  IMAD.WIDE R4, R78, 0x4, R64 ;  /* 0x000000044e047825 */ /* 0x000fc600078e0240 */
[----:B------:R-:W3:Y:S04]  /*b2de0*/  LDL.LU R78, [R1+0x19c] ;  /* 0x00019c00014e7983 */ /* 0x000ee80000300800 */
[----:B------:R-:W3:Y:S01]  /*b2df0*/  LDL.LU R80, [R1+0x1640] ;  /* 0x0016400001507983 */ /* 0x000ee20000300800 */
        /* <DEDUP_REMOVED lines=13> */
[----:B--2---:R1:W-:Y:S01]  /*b2ed0*/  @P6 STG.E desc[UR76][R4.64], R63 ;  /* 0x0000003f04006986 */ /* 0x0043e2000c10194c */
        /* <DEDUP_REMOVED lines=19> */
[----:B----4-:R1:W-:Y:S02]  /*b3010*/  @P3 STG.E desc[UR76][R4.64], R154 ;  /* 0x0000009a04003986 */ /* 0x0103e4000c10194c */
[----:B-1----:R-:W-:-:S05]  /*b3020*/  IMAD.WIDE R4, R81, 0x4, R66 ;  /* 0x0000000451047825 */ /* 0x002fca00078e0242 */
[----:B---3--:R1:W-:Y:S04]  /*b3030*/  @P2 STG.E desc[UR76][R4.64], R155 ;  /* 0x0000009b04002986 */ /* 0x0083e8000c10194c */
[----:B-1----:R-:W2:Y:S01]  /*b3040*/  LDL.LU R155, [R1+0x9c] ;  /* 0x00009c00019b7983 */ /* 0x002ea20000300800 */
[----:B------:R-:W-:-:S03]  /*b3050*/  IMAD.WIDE R4, R81, 0x4, R64 ;  /* 0x0000000451047825 */ /* 0x000fc600078e0240 */
[----:B------:R-:W3:Y:S04]  /*b3060*/  LDL.LU R81, [R1+0x8c] ;  /* 0x00008c0001517983 */ /* 0x000ee80000300800 */
[----:B------:R1:W-:Y:S04]  /*b3070*/  @P1 STG.E desc[UR76][R4.64], R79 ;  /* 0x0000004f04001986 */ /* 0x0003e8000c10194c */
[----:B-1----:R-:W4:Y:S01]  /*b3080*/  LDL.LU R79, [R1+0x4c] ;  /* 0x00004c00014f7983 */ /* 0x002f220000300800 */
[----:B------:R-:W-:Y:S01]  /*b3090*/  LOP3.LUT P0, RZ, R76, 0x200, RZ, 0xc0, !PT ;  /* 0x000002004cff7812 */ /* 0x000fe2000780c0ff */
[----:B------:R-:W-:-:S02]  /*b30a0*/  IMAD.WIDE R4, R80, 0x4, R70 ;  /* 0x0000000450047825 */ /* 0x000fc400078e0246 */
[----:B------:R-:W4:Y:S04]  /*b30b0*/  LDL.LU R75, [R1+0x720] ;  /* 0x00072000014b7983 */ /* 0x000f280000300800 */
[----:B------:R-:W4:Y:S06]  /*b30c0*/  LDL.LU R7, [R1+0x710] ;  /* 0x0007100001077983 */ /* 0x000f2c0000300800 */
        /* <DEDUP_REMOVED lines=13> */
[----:B------:R-:W-:-:S02]  /*b31a0*/  LOP3.LUT P3, RZ, R76, 0x400, RZ, 0xc0, !PT ;  /* 0x000004004cff7812 */ /* 0x000fc4000786c0ff */
[C---:B------:R-:W-:Y:S02]  /*b31b0*/  LOP3.LUT P6, RZ, R76.reuse, 0x400000, RZ, 0xc0, !PT ;  /* 0x004000004cff7812 */ /* 0x040fe400078cc0ff */
[----:B------:R-:W-:Y:S01]  /*b31c0*/  LOP3.LUT P2, RZ, R76, 0x800, RZ, 0xc0, !PT ;  /* 0x000008004cff7812 */ /* 0x000fe2000784c0ff */
[----:B------:R-:W-:Y:S01]  /*b31d0*/  IMAD.WIDE R4, R80, 0x4, R68 ;  /* 0x0000000450047825 */ /* 0x000fe200078e0244 */
[----:B------:R-:W-:Y:S01]  /*b31e0*/  LOP3.LUT R20, R20, 0xffffefff, RZ, 0xc0, !PT ;  /* 0xffffefff14147812 */ /* 0x000fe200078ec0ff */
[----:B------:R-:W4:Y:S01]  /*b31f0*/  LDL.LU R154, [R1+0x3f4] ;  /* 0x0003f400019a7983 */ /* 0x000f220000300800 */
[----:B------:R-:W-:-:S07]  /*b3200*/  LOP3.LUT P1, RZ, R76, 0x1000, RZ, 0xc0, !PT ;  /* 0x000010004cff7812 */ /* 0x000fce000782c0ff */
        /* <DEDUP_REMOVED lines=27> */
[----:B----4-:R1:W-:Y:S04]  /*b33c0*/  @P1 STG.E desc[UR76][R4.64], R79 ;  /* 0x0000004f04001986 */ /* 0x0103e8000c10194c */
[----:B------:R-:W4:Y:S04]  /*b33d0*/  LDL.LU R80, [R1+0x1f4] ;  /* 0x0001f40001507983 */ /* 0x000f280000300800 */
[----:B-1----:R-:W2:Y:S01]  /*b33e0*/  LDL.LU R79, [R1+0x1650] ;  /* 0x00165000014f7983 */ /* 0x002ea20000300800 */
[----:B------:R-:W-:-:S04]  /*b33f0*/  LOP3.LUT R20, R20, 0xfff7ffff, RZ, 0xc0, !PT ;  /* 0xfff7ffff14147812 */ /* 0x000fc800078ec0ff */
[----:B------:R-:W-:Y:S02]  /*b3400*/  @P6 LOP3.LUT R20, R20, 0x80000, RZ, 0xfc, !PT ;  /* 0x0008000014146812 */ /* 0x000fe400078efcff */
[----:B------:R-:W-:Y:S01]  /*b3410*/  LOP3.LUT P6, RZ, R76, 0x4000, RZ, 0xc0, !PT ;  /* 0x000040004cff7812 */ /* 0x000fe200078cc0ff */
[----:B------:R-:W-:-:S05]  /*b3420*/  IMAD.WIDE R4, R78, 0x4, R70 ;  /* 0x000000044e047825 */ /* 0x000fca00078e0246 */
[----:B------:R1:W-:Y:S02]  /*b3430*/  @P0 STG.E desc[UR76][R4.64], R75 ;  /* 0x0000004b04000986 */ /* 0x0003e4000c10194c */
[----:B-1----:R-:W-:-:S05]  /*b3440*/  IMAD.WIDE R4, R78, 0x4, R68 ;  /* 0x000000044e047825 */ /* 0x002fca00078e0244 */
        /* <DEDUP_REMOVED lines=20> */
[----:B------:R-:W4:Y:S10]  /*b3590*/  LDL.LU R63, [R1+0x165c] ;  /* 0x00165c00013f7983 */ /* 0x000f340000300800 */
        /* <DEDUP_REMOVED lines=14> */
[----:B------:R-:W-:-:S03]  /*b3680*/  LOP3.LUT P1, RZ, R76, 0x8000000, RZ, 0xc0, !PT ;  /* 0x080000004cff7812 */ /* 0x000fc6000782c0ff */
[----:B-1----:R-:W4:Y:S01]  /*b3690*/  LDL.LU R154, [R1+0x728] ;  /* 0x00072800019a7983 */ /* 0x002f220000300800 */
[----:B--2---:R-:W-:-:S05]  /*b36a0*/  IMAD.WIDE R4, R79, 0x4, R70 ;  /* 0x000000044f047825 */ /* 0x004fca00078e0246 */
[----:B------:R1:W-:Y:S02]  /*b36b0*/  @P3 STG.E desc[UR76][R4.64], R155 ;  /* 0x0000009b04003986 */ /* 0x0003e4000c10194c */
[C---:B-1----:R-:W-:Y:S02]  /*b36c0*/  IMAD.WIDE R4, R79.reuse, 0x4, R68 ;  /* 0x000000044f047825 */ /* 0x042fe400078e0244 */
[----:B------:R-:W2:Y:S04]  /*b36d0*/  LDL.LU R155, [R1+0x718] ;  /* 0x00071800019b7983 */ /* 0x000ea80000300800 */
[----:B---3--:R1:W-:Y:S02]  /*b36e0*/  @P2 STG.E desc[UR76][R4.64], R81 ;  /* 0x0000005104002986 */ /* 0x0083e4000c10194c */
[----:B-1----:R-:W-:-:S02]  /*b36f0*/  IMAD.WIDE R4, R79, 0x4, R66 ;  /* 0x000000044f047825 */ /* 0x002fc400078e0242 */
[----:B------:R-:W3:Y:S04]  /*b3700*/  LDL.LU R81, [R1+0x708] ;  /* 0x0007080001517983 */ /* 0x000ee80000300800 */
[----:B----4-:R1:W-:Y:S04]  /*b3710*/  @P1 STG.E desc[UR76][R4.64], R80 ;  /* 0x0000005004001986 */ /* 0x0103e8000c10194c */
[----:B-1----:R-:W4:Y:S01]  /*b3720*/  LDL.LU R80, [R1+0x1654] ;  /* 0x0016540001507983 */ /* 0x002f220000300800 */
[----:B------:R-:W-:Y:S01]  /*b3730*/  LOP3.LUT P0, RZ, R76, 0x10000000, RZ, 0xc0, !PT ;  /* 0x100000004cff7812 */ /* 0x000fe2000780c0ff */
[----:B------:R-:W-:-:S12]  /*b3740*/  IMAD.WIDE R4, R79, 0x4, R64 ;  /* 0x000000044f047825 */ /* 0x000fd800078e0240 */
[----:B------:R1:W-:Y:S04]  /*b3750*/  @P0 STG.E desc[UR76][R4.64], R78 ;  /* 0x0000004e04000986 */ /* 0x0003e8000c10194c */
[----:B-1----:R-:W3:Y:S04]  /*b3760*/  LDL.LU R78, [R1+0x3f8] ;  /* 0x0003f800014e7983 */ /* 0x002ee80000300800 */
[----:B------:R-:W3:Y:S04]  /*b3770*/  LDL.LU R79, [R1+0x278] ;  /* 0x00027800014f7983 */ /* 0x000ee80000300800 */
[----:B------:R-:W3:Y:S01]  /*b3780*/  LDL.LU R7, [R1+0x1658] ;  /* 0x0016580001077983 */ /* 0x000ee20000300800 */
[----:B------:R-:W-:-:S02]  /*b3790*/  LOP3.LUT P3, RZ, R76, 0x20000000, RZ, 0xc0, !PT ;  /* 0x200000004cff7812 */ /* 0x000fc4000786c0ff */
[C---:B------:R-:W-:Y:S02]  /*b37a0*/  LOP3.LUT P2, RZ, R76.reuse, 0x40000000, RZ, 0xc0, !PT ;  /* 0x400000004cff7812 */ /* 0x040fe4000784c0ff */
[----:B------:R-:W-:Y:S02]  /*b37b0*/  LOP3.LUT P1, RZ, R76, 0x80000000, RZ, 0xc0, !PT ;  /* 0x800000004cff7812 */ /* 0x000fe4000782c0ff */
        /* <DEDUP_REMOVED lines=37> */
[----:B------:R-:W-:Y:S01]  /*b3a10*/  LOP3.LUT P6, RZ, R77, 0x2, RZ, 0xc0, !PT ;  /* 0x000000024dff7812 */ /* 0x000fe200078cc0ff */
[----:B----4-:R-:W-:-:S05]  /*b3a20*/  IMAD.WIDE R4, R80, 0x4, R70 ;  /* 0x0000000450047825 */ /* 0x010fca00078e0246 */
[----:B------:R1:W-:Y:S02]  /*b3a30*/  @P3 STG.E desc[UR76][R4.64], R154 ;  /* 0x0000009a04003986 */ /* 0x0003e4000c10194c */
[C---:B-1----:R-:W-:Y:S02]  /*b3a40*/  IMAD.WIDE R4, R80.reuse, 0x4, R68 ;  /* 0x0000000450047825 */ /* 0x042fe400078e0244 */
[----:B------:R-:W4:Y:S04]  /*b3a50*/  LDL.LU R154, [R1+0x780] ;  /* 0x00078000019a7983 */ /* 0x000f280000300800 */
[----:B--2---:R1:W-:Y:S02]  /*b3a60*/  @P2 STG.E desc[UR76][R4.64], R155 ;  /* 0x0000009b04002986 */ /* 0x0043e4000c10194c */
[----:B-1----:R-:W-:-:S02]  /*b3a70*/  IMAD.WIDE R4, R80, 0x4, R66 ;  /* 0x0000000450047825 */ /* 0x002fc400078e0242 */
[----:B------:R-:W2:Y:S04]  /*b3a80*/  LDL.LU R155, [R1+0x770] ;  /* 0x00077000019b7983 */ /* 0x000ea80000300800 */
[----:B---3--:R1:W-:Y:S02]  /*b3a90*/  @P1 STG.E desc[UR76][R4.64], R81 ;  /* 0x0000005104001986 */ /* 0x0083e4000c10194c */
[----:B-1----:R-:W-:Y:S02]  /*b3aa0*/  IMAD.WIDE R4, R80, 0x4, R64 ;  /* 0x0000000450047825 */ /* 0x002fe400078e0240 */
[----:B------:R-:W3:Y:S04]  /*b3ab0*/  LDL.LU R81, [R1+0x760] ;  /* 0x0007600001517983 */ /* 0x000ee80000300800 */
[----:B------:R-:W2:Y:S04]  /*b3ac0*/  LDL.LU R80, [R1+0x1664] ;  /* 0x0016640001507983 */ /* 0x000ea80000300800 */
[----:B------:R1:W-:Y:S02]  /*b3ad0*/  @P0 STG.E desc[UR76][R4.64], R78 ;  /* 0x0000004e04000986 */ /* 0x0003e4000c10194c */
[----:B-1----:R-:W-:Y:S01]  /*b3ae0*/  IMAD.WIDE R4, R7, 0x4, R70 ;  /* 0x0000000407047825 */ /* 0x002fe200078e0246 */
[----:B------:R-:W-:Y:S01]  /*b3af0*/  LOP3.LUT P5, RZ, R77, 0x400, RZ, 0xc0, !PT ;  /* 0x000004004dff7812 */ /* 0x000fe200078ac0ff */
        /* <DEDUP_REMOVED lines=31> */
[----:B------:R1:W-:Y:S04]  /*b3cf0*/  @P4 STG.E desc[UR76][R4.64], R252 ;  /* 0x000000fc04004986 */ /* 0x0003e8000c10194c */
[----:B-1----:R-:W3:Y:S01]  /*b3d00*/  LDL.LU R252, [R1+0x750] ;  /* 0x0007500001fc7983 */ /* 0x002ee20000300800 */
[C---:B------:R-:W-:Y:S02]  /*b3d10*/  LOP3.LUT P3, RZ, R77.reuse, 0x1000, RZ, 0xc0, !PT ;  /* 0x000010004dff7812 */ /* 0x040fe4000786c0ff */
[C---:B------:R-:W-:Y:S01]  /*b3d20*/  LOP3.LUT P2, RZ, R77.reuse, 0x2000, RZ, 0xc0, !PT ;  /* 0x000020004dff7812 */ /* 0x040fe2000784c0ff */
[----:B------:R-:W-:Y:S01]  /*b3d30*/  IMAD.WIDE R4, R152, 0x4, R64 ;  /* 0x0000000498047825 */ /* 0x000fe200078e0240 */
[C---:B------:R-:W-:Y:S01]  /*b3d40*/  LOP3.LUT P1, RZ, R77.reuse, 0x4000, RZ, 0xc0, !PT ;  /* 0x000040004dff7812 */ /* 0x040fe2000782c0ff */
[----:B------:R-:W3:Y:S01]  /*b3d50*/  LDL.LU R152, [R1+0x740] ;  /* 0x0007400001987983 */ /* 0x000ee20000300800 */
[----:B------:R-:W-:-:S07]  /*b3d60*/  LOP3.LUT P0, RZ, R77, 0x8000, RZ, 0xc0, !PT ;  /* 0x000080004dff7812 */ /* 0x000fce000780c0ff */
[----:B------:R2:W-:Y:S02]  /*b3d70*/  @P3 STG.E desc[UR76][R4.64], R153 ;  /* 0x0000009904003986 */ /* 0x0005e4000c10194c */
[----:B--2---:R-:W-:-:S05]  /*b3d80*/  IMAD.WIDE R4, R80, 0x4, R70 ;  /* 0x0000000450047825 */ /* 0x004fca00078e0246 */
[----:B----4-:R1:W-:Y:S02]  /*b3d90*/  @P2 STG.E desc[UR76][R4.64], R154 ;  /* 0x0000009a04002986 */ /* 0x0103e4000c10194c */
[C---:B-1----:R-:W-:Y:S02]  /*b3da0*/  IMAD.WIDE R4, R80.reuse, 0x4, R68 ;  /* 0x0000000450047825 */ /* 0x042fe400078e0244 */
[----:B------:R-:W2:Y:S04]  /*b3db0*/  LDL.LU R154, [R1+0x730] ;  /* 0x00073000019a7983 */ /* 0x000ea80000300800 */
[----:B------:R1:W-:Y:S02]  /*b3dc0*/  @P1 STG.E desc[UR76][R4.64], R155 ;  /* 0x0000009b04001986 */ /* 0x0003e4000c10194c */
[----:B-1----:R-:W-:-:S02]  /*b3dd0*/  IMAD.WIDE R4, R80, 0x4, R66 ;  /* 0x0000000450047825 */ /* 0x002fc400078e0242 */
[----:B------:R-:W4:Y:S04]  /*b3de0*/  LDL.LU R155, [R1+0x3e0] ;  /* 0x0003e000019b7983 */ /* 0x000f280000300800 */
[----:B---3--:R1:W-:Y:S04]  /*b3df0*/  @P0 STG.E desc[UR76][R4.64], R81 ;  /* 0x0000005104000986 */ /* 0x0083e8000c10194c */
[----:B-1----:R-:W3:Y:S01]  /*b3e00*/  LDL.LU R81, [R1+0x1668] ;  /* 0x0016680001517983 */ /* 0x002ee20000300800 */
        /* <DEDUP_REMOVED lines=19> */
[----:B------:R-:W-:Y:S01]  /*b3f40*/  LOP3.LUT R20, R20, 0xfffffffb, RZ, 0xc0, !PT ;  /* 0xfffffffb14147812 */ /* 0x000fe200078ec0ff */
[----:B------:R-:W-:Y:S01]  /*b3f50*/  IMAD.WIDE R4, R80, 0x4, R64 ;  /* 0x0000000450047825 */ /* 0x000fe200078e0240 */
[C---:B------:R-:W-:Y:S01]  /*b3f60*/  LOP3.LUT P3, RZ, R77.reuse, 0x10000, RZ, 0xc0, !PT ;  /* 0x000100004dff7812 */ /* 0x040fe2000786c0ff */
        /* <DEDUP_REMOVED lines=9> */
[C---:B------:R-:W-:Y:S02]  /*b4000*/  LOP3.LUT P1, RZ, R77.reuse, 0x40000, RZ, 0xc0, !PT ;  /* 0x000400004dff7812 */ /* 0x040fe4000782c0ff */
[C---:B------:R-:W-:Y:S01]  /*b4010*/  LOP3.LUT P0, RZ, R77.reuse, 0x80000, RZ, 0xc0, !PT ;  /* 0x000800004dff7812 */ /* 0x040fe2000780c0ff */
[----:B------:R-:W4:Y:S01]  /*b4020*/  LDL.LU R75, [R1+0x764] ;  /* 0x00076400014b7983 */ /* 0x000f220000300800 */
[C---:B------:R-:W-:Y:S02]  /*b4030*/  LOP3.LUT P5, RZ, R77.reuse, 0x20000000, RZ, 0xc0, !PT ;  /* 0x200000004dff7812 */ /* 0x040fe400078ac0ff */
[----:B------:R-:W-:Y:S01]  /*b4040*/  @P6 LOP3.LUT R20, R20, 0x8, RZ, 0xfc, !PT ;  /* 0x0000000814146812 */ /* 0x000fe200078efcff */
[----:B------:R-:W4:Y:S01]  /*b4050*/  LDL.LU R74, [R1+0x754] ;  /* 0x00075400014a7983 */ /* 0x000f220000300800 */
[C---:B------:R-:W-:Y:S02]  /*b4060*/  LOP3.LUT P6, RZ, R77.reuse, 0x100000, RZ, 0xc0, !PT ;  /* 0x001000004dff7812 */ /* 0x040fe400078cc0ff */
[C---:B------:R-:W-:Y:S01]  /*b4070*/  LOP3.LUT P4, RZ, R77.reuse, 0x40000000, RZ, 0xc0, !PT ;  /* 0x400000004dff7812 */ /* 0x040fe2000788c0ff */
[----:B------:R1:W-:Y:S01]  /*b4080*/  @P3 STG.E desc[UR76][R4.64], R252 ;  /* 0x000000fc04003986 */ /* 0x0003e2000c10194c */
[----:B------:R-:W-:-:S03]  /*b4090*/  LOP3.LUT P3, RZ, R77, 0x80000000, RZ, 0xc0, !PT ;  /* 0x800000004dff7812 */ /* 0x000fc6000786c0ff */
[----:B------:R-:W4:Y:S04]  /*b40a0*/  LDL.LU R77, [R1+0x784] ;  /* 0x00078400014d7983 */ /* 0x000f280000300800 */
[----:B------:R-:W4:Y:S04]  /*b40b0*/  LDL.LU R73, [R1+0x744] ;  /* 0x0007440001497983 */ /* 0x000f280000300800 */
[----:B------:R-:W4:Y:S04]  /*b40c0*/  LDL.LU R6, [R1+0x734] ;  /* 0x0007340001067983 */ /* 0x000f280000300800 */
[----:B------:R-:W4:Y:S04]  /*b40d0*/  LDL.LU R72, [R1+0x3e4] ;  /* 0x0003e40001487983 */ /* 0x000f280000300800 */
[----:B------:R-:W4:Y:S04]  /*b40e0*/  LDL.LU R82, [R1+0x254] ;  /* 0x0002540001527983 */ /* 0x000f280000300800 */
[----:B------:R-:W4:Y:S04]  /*b40f0*/  LDL.LU R23, [R1+0x788] ;  /* 0x0007880001177983 */ /* 0x000f280000300800 */
[----:B-1----:R-:W4:Y:S01]  /*b4100*/  LDL.LU R252, [R1+0x778] ;  /* 0x0007780001fc7983 */ /* 0x002f220000300800 */
[----:B---3--:R-:W-:-:S05]  /*b4110*/  IMAD.WIDE R4, R81, 0x4, R70 ;  /* 0x0000000451047825 */ /* 0x008fca00078e0246 */
[----:B------:R1:W-:Y:S02]  /*b4120*/  @P2 STG.E desc[UR76][R4.64], R152 ;  /* 0x0000009804002986 */ /* 0x0003e4000c10194c */
[C---:B-1----:R-:W-:Y:S02]  /*b4130*/  IMAD.WIDE R4, R81.reuse, 0x4, R68 ;  /* 0x0000000451047825 */ /* 0x042fe400078e0244 */
[----:B------:R-:W3:Y:S04]  /*b4140*/  LDL.LU R152, [R1+0x768] ;  /* 0x0007680001987983 */ /* 0x000ee80000300800 */
[----:B--2---:R1:W-:Y:S02]  /*b4150*/  @P1 STG.E desc[UR76][R4.64], R154 ;  /* 0x0000009a04001986 */ /* 0x0043e4000c10194c */
[----:B-1----:R-:W-:-:S02]  /*b4160*/  IMAD.WIDE R4, R81, 0x4, R66 ;  /* 0x0000000451047825 */ /* 0x002fc400078e0242 */
[----:B------:R-:W2:Y:S04]  /*b4170*/  LDL.LU R154, [R1+0x758] ;  /* 0x00075800019a7983 */ /* 0x000ea80000300800 */
[----:B----4-:R1:W-:Y:S02]  /*b4180*/  @P0 STG.E desc[UR76][R4.64], R155 ;  /* 0x0000009b04000986 */ /* 0x0103e4000c10194c */
[----:B-1----:R-:W-:Y:S02]  /*b4190*/  IMAD.WIDE R4, R81, 0x4, R64 ;  /* 0x0000000451047825 */ /* 0x002fe400078e0240 */
[----:B------:R-:W4:Y:S04]  /*b41a0*/  LDL.LU R155, [R1+0x748] ;  /* 0x00074800019b7983 */ /* 0x000f280000300800 */
[----:B------:R-:W4:Y:S04]  /*b41b0*/  LDL.LU R81, [R1+0x738] ;  /* 0x0007380001517983 */ /* 0x000f280000300800 */
[----:B------:R-:W4:Y:S04]  /*b41c0*/  LDL.LU R83, [R1+0x1678] ;  /* 0x0016780001537983 */ /* 0x000f280000300800 */
[----:B------:R1:W-:Y:S01]  /*b41d0*/  @P6 STG.E desc[UR76][R4.64], R80 ;  /* 0x0000005004006986 */ /* 0x0003e2000c10194c */
[----:B------:R-:W-:Y:S01]  /*b41e0*/  LOP3.LUT P6, RZ, R20, 0x8, RZ, 0xc0, !PT ;  /* 0x0000000814ff7812 */ /* 0x000fe200078cc0ff */
[C---:B-1----:R-:W-:Y:S01]  /*b41f0*/  IMAD.WIDE R4, R7.reuse, 0x4, R70 ;  /* 0x0000000407047825 */ /* 0x042fe200078e0246 */
        /* <DEDUP_REMOVED lines=29> */
[----:B------:R1:W-:Y:S01]  /*b43d0*/  @P4 STG.E desc[UR76][R4.64], R252 ;  /* 0x000000fc04004986 */ /* 0x0003e2000c10194c */
[----:B------:R-:W-:Y:S01]  /*b43e0*/  LOP3.LUT P0, RZ, R78, 0x4, RZ, 0xc0, !PT ;  /* 0x000000044eff7812 */ /* 0x000fe2000780c0ff */
[----:B-1----:R-:W-:-:S05]  /*b43f0*/  IMAD.WIDE R4, R153, 0x4, R66 ;  /* 0x0000000499047825 */ /* 0x002fca00078e0242 */
[----:B---3--:R1:W-:Y:S02]  /*b4400*/  @P3 STG.E desc[UR76][R4.64], R152 ;  /* 0x0000009804003986 */ /* 0x0083e4000c10194c */
[----:B-1----:R-:W-:-:S05]  /*b4410*/  IMAD.WIDE R4, R153, 0x4, R64 ;  /* 0x0000000499047825 */ /* 0x002fca00078e0240 */
[----:B--2---:R4:W-:Y:S02]  /*b4420*/  @P2 STG.E desc[UR76][R4.64], R154 ;  /* 0x0000009a04002986 */ /* 0x0049e4000c10194c */
[----:B----4-:R-:W-:-:S05]  /*b4430*/  IMAD.WIDE R4, R83, 0x4, R70 ;  /* 0x0000000453047825 */ /* 0x010fca00078e0246 */
        /* <DEDUP_REMOVED lines=38> */
[----:B-1----:R-:W-:-:S05]  /*b46a0*/  IMAD.WIDE R4, R154, 0x4, R70 ;  /* 0x000000049a047825 */ /* 0x002fca00078e0246 */
[----:B----4-:R1:W-:Y:S02]  /*b46b0*/  @P1 STG.E desc[UR76][R4.64], R252 ;  /* 0x000000fc04001986 */ /* 0x0103e4000c10194c */
[----:B-1----:R-:W-:-:S05]  /*b46c0*/  IMAD.WIDE R4, R154, 0x4, R68 ;  /* 0x000000049a047825 */ /* 0x002fca00078e0244 */
[----:B------:R1:W-:Y:S04]  /*b46d0*/  @P0 STG.E desc[UR76][R4.64], R153 ;  /* 0x0000009904000986 */ /* 0x0003e8000c10194c */
[----:B-1----:R-:W3:Y:S04]  /*b46e0*/  LDL.LU R153, [R1+0x1688] ;  /* 0x0016880001997983 */ /* 0x002ee80000300800 */
[----:B------:R-:W4:Y:S01]  /*b46f0*/  LDL.LU R63, [R1+0x7c0] ;  /* 0x0007c000013f7983 */ /* 0x000f220000300800 */
[----:B------:R-:W-:Y:S01]  /*b4700*/  LOP3.LUT R21, R21, 0xfeffffff, RZ, 0xc0, !PT ;  /* 0xfeffffff15157812 */ /* 0x000fe200078ec0ff */
[----:B------:R-:W-:-:S02]  /*b4710*/  IMAD.WIDE R4, R154, 0x4, R66 ;  /* 0x000000049a047825 */ /* 0x000fc400078e0242 */
[----:B------:R-:W3:Y:S01]  /*b4720*/  LDL.LU R83, [R1+0x7b0] ;  /* 0x0007b00001537983 */ /* 0x000ee20000300800 */
[----:B------:R-:W-:Y:S02]  /*b4730*/  @P6 LOP3.LUT R21, R21, 0x1000000, RZ, 0xfc, !PT ;  /* 0x0100000015156812 */ /* 0x000fe400078efcff */
        /* <DEDUP_REMOVED lines=11> */
[----:B------:R-:W-:-:S13]  /*b47f0*/  LOP3.LUT P6, RZ, R78, 0x80, RZ, 0xc0, !PT ;  /* 0x000000804eff7812 */ /* 0x000fda00078cc0ff */
[----:B------:R1:W-:Y:S01]  /*b4800*/  @P6 STG.E desc[UR76][R4.64], R152 ;  /* 0x0000009804006986 */ /* 0x0003e2000c10194c */
[C---:B------:R-:W-:Y:S01]  /*b4810*/  LOP3.LUT P6, RZ, R21.reuse, 0x8000000, RZ, 0xc0, !PT ;  /* 0x0800000015ff7812 */ /* 0x040fe200078cc0ff */
[----:B-1----:R-:W-:Y:S02]  /*b4820*/  IMAD.WIDE R4, R154, 0x4, R64 ;  /* 0x000000049a047825 */ /* 0x002fe400078e0240 */
[----:B------:R-:W3:Y:S10]  /*b4830*/  LDL.LU R152, [R1+0x3d0] ;  /* 0x0003d00001987983 */ /* 0x000ef40000300800 */
[----:B------:R1:W-:Y:S01]  /*b4840*/  @P6 STG.E desc[UR76][R4.64], R155 ;  /* 0x0000009b04006986 */ /* 0x0003e2000c10194c */
[----:B------:R-:W-:Y:S01]  /*b4850*/  LOP3.LUT P6, RZ, R21, 0x4000000, RZ, 0xc0, !PT ;  /* 0x0400000015ff7812 */ /* 0x000fe200078cc0ff */
[----:B-1----:R-:W-:-:S02]  /*b4860*/  IMAD.WIDE R4, R74, 0x4, R70 ;  /* 0x000000044a047825 */ /* 0x002fc400078e0246 */
[----:B------:R-:W3:Y:S10]  /*b4870*/  LDL.LU R155, [R1+0x240] ;  /* 0x00024000019b7983 */ /* 0x000ef40000300800 */
        /* <DEDUP_REMOVED lines=22> */
[----:B----4-:R1:W-:Y:S01]  /*b49e0*/  @P6 STG.E desc[UR76][R4.64], R63 ;  /* 0x0000003f04006986 */ /* 0x0103e2000c10194c */
        /* <DEDUP_REMOVED lines=11> */
[----:B------:R-:W-:Y:S01]  /*b4aa0*/  LOP3.LUT P4, RZ, R78, 0x20000, RZ, 0xc0, !PT ;  /* 0x000200004eff7812 */ /* 0x000fe2000788c0ff */
[----:B-1----:R-:W-:-:S08]  /*b4ab0*/  IMAD.WIDE R4, R82, 0x4, R64 ;  /* 0x0000000452047825 */ /* 0x002fd000078e0240 */
[----:B------:R-:W-:Y:S02]  /*b4ac0*/  @P6 LOP3.LUT R21, R21, 0x8000, RZ, 0xfc, !PT ;  /* 0x0000800015156812 */ /* 0x000fe400078efcff */
[C---:B------:R-:W-:Y:S02]  /*b4ad0*/  LOP3.LUT P6, RZ, R78.reuse, 0x40000000, RZ, 0xc0, !PT ;  /* 0x400000004eff7812 */ /* 0x040fe400078cc0ff */
[----:B------:R-:W-:Y:S01]  /*b4ae0*/  LOP3.LUT R21, R21, 0xfffeffff, RZ, 0xc0, !PT ;  /* 0xfffeffff15157812 */ /* 0x000fe200078ec0ff */
[----:B---3--:R1:W-:Y:S01]  /*b4af0*/  @P5 STG.E desc[UR76][R4.64], R83 ;  /* 0x0000005304005986 */ /* 0x0083e2000c10194c */
[C---:B------:R-:W-:Y:S02]  /*b4b00*/  LOP3.LUT P3, RZ, R78.reuse, 0x40000, RZ, 0xc0, !PT ;  /* 0x000400004eff7812 */ /* 0x040fe4000786c0ff */
[----:B------:R-:W-:-:S07]  /*b4b10*/  LOP3.LUT P2, RZ, R78, 0x80000, RZ, 0xc0, !PT ;  /* 0x000800004eff7812 */ /* 0x000fce000784c0ff */
[----:B------:R-:W-:Y:S01]  /*b4b20*/  @P6 LOP3.LUT R21, R21, 0x10000, RZ, 0xfc, !PT ;  /* 0x0001000015156812 */ /* 0x000fe200078efcff */
[----:B-1----:R-:W-:Y:S01]  /*b4b30*/  IMAD.WIDE R4, R153, 0x4, R70 ;  /* 0x0000000499047825 */ /* 0x002fe200078e0246 */
[----:B------:R-:W-:-:S04]  /*b4b40*/  LOP3.LUT P6, RZ, R78, 0x20000000, RZ, 0xc0, !PT ;  /* 0x200000004eff7812 */ /* 0x000fc800078cc0ff */
[----:B------:R1:W-:Y:S01]  /*b4b50*/  @P4 STG.E desc[UR76][R4.64], R23 ;  /* 0x0000001704004986 */ /* 0x0003e2000c10194c */
[----:B------:R-:W-:Y:S01]  /*b4b60*/  LOP3.LUT R21, R21, 0xfffdffff, RZ, 0xc0, !PT ;  /* 0xfffdffff15157812 */ /* 0x000fe200078ec0ff */
[----:B-1----:R-:W-:-:S07]  /*b4b70*/  IMAD.WIDE R4, R153, 0x4, R68 ;  /* 0x0000000499047825 */ /* 0x002fce00078e0244 */
[----:B------:R-:W-:Y:S01]  /*b4b80*/  @P6 LOP3.LUT R21, R21, 0x20000, RZ, 0xfc, !PT ;  /* 0x0002000015156812 */ /* 0x000fe200078efcff */
[----:B------:R1:W-:Y:S01]  /*b4b90*/  @P3 STG.E desc[UR76][R4.64], R252 ;  /* 0x000000fc04003986 */ /* 0x0003e2000c10194c */
[C---:B------:R-:W-:Y:S02]  /*b4ba0*/  LOP3.LUT P6, RZ, R78.reuse, 0x10000000, RZ, 0xc0, !PT ;  /* 0x100000004eff7812 */ /* 0x040fe400078cc0ff */
[----:B------:R-:W-:Y:S01]  /*b4bb0*/  LOP3.LUT P1, RZ, R78, 0x100000, RZ, 0xc0, !PT ;  /* 0x001000004eff7812 */ /* 0x000fe2000782c0ff */
[----:B-1----:R-:W-:-:S05]  /*b4bc0*/  IMAD.WIDE R4, R153, 0x4, R66 ;  /* 0x0000000499047825 */ /* 0x002fca00078e0242 */
[----:B------:R1:W-:Y:S01]  /*b4bd0*/  @P2 STG.E desc[UR76][R4.64], R152 ;  /* 0x0000009804002986 */ /* 0x0003e2000c10194c */
[----:B------:R-:W-:Y:S02]  /*b4be0*/  LOP3.LUT P0, RZ, R78, 0x200000, RZ, 0xc0, !PT ;  /* 0x002000004eff7812 */ /* 0x000fe4000780c0ff */
[----:B------:R-:W-:Y:S01]  /*b4bf0*/  LOP3.LUT R21, R21, 0xfffbffff, RZ, 0xc0, !PT ;  /* 0xfffbffff15157812 */ /* 0x000fe200078ec0ff */
[----:B-1----:R-:W3:Y:S01]  /*b4c00*/  LDL.LU R152, [R1+0x7d4] ;  /* 0x0007d40001987983 */ /* 0x002ee20000300800 */
[----:B------:R-:W-:-:S03]  /*b4c10*/  IMAD.WIDE R4, R153, 0x4, R64 ;  /* 0x0000000499047825 */ /* 0x000fc600078e0240 */
[----:B------:R-:W4:Y:S01]  /*b4c20*/  LDL.LU R153, [R1+0x7c4] ;  /* 0x0007c40001997983 */ /* 0x000f220000300800 */
[----:B------:R-:W-:Y:S02]  /*b4c30*/  @P6 LOP3.LUT R21, R21, 0x40000, RZ, 0xfc, !PT ;  /* 0x0004000015156812 */ /* 0x000fe400078efcff */
[C---:B------:R-:W-:Y:S01]  /*b4c40*/  LOP3.LUT P6, RZ, R78.reuse, 0x8000000, RZ, 0xc0, !PT ;  /* 0x080000004eff7812 */ /* 0x040fe200078cc0ff */
[----:B------:R2:W-:Y:S01]  /*b4c50*/  @P1 STG.E desc[UR76][R4.64], R155 ;  /* 0x0000009b04001986 */ /* 0x0005e2000c10194c */
[----:B------:R-:W-:Y:S02]  /*b4c60*/  LOP3.LUT R21, R21, 0xfff7ffff, RZ, 0xc0, !PT ;  /* 0xfff7ffff15157812 */ /* 0x000fe400078ec0ff */
[C---:B------:R-:W-:Y:S02]  /*b4c70*/  LOP3.LUT P3, RZ, R78.reuse, 0x400000, RZ, 0xc0, !PT ;  /* 0x004000004eff7812 */ /* 0x040fe4000786c0ff */
[C---:B------:R-:W-:Y:S02]  /*b4c80*/  LOP3.LUT P2, RZ, R78.reuse, 0x800000, RZ, 0xc0, !PT ;  /* 0x008000004eff7812 */ /* 0x040fe4000784c0ff */
[----:B------:R-:W-:-:S05]  /*b4c90*/  LOP3.LUT P1, RZ, R78, 0x1000000, RZ, 0xc0, !PT ;  /* 0x010000004eff7812 */ /* 0x000fca000782c0ff */
[----:B------:R-:W-:Y:S02]  /*b4ca0*/  @P6 LOP3.LUT R21, R21, 0x80000, RZ, 0xfc, !PT ;  /* 0x0008000015156812 */ /* 0x000fe400078efcff */
[----:B------:R-:W-:Y:S01]  /*b4cb0*/  LOP3.LUT P6, RZ, R78, 0x4000000, RZ, 0xc0, !PT ;  /* 0x040000004eff7812 */ /* 0x000fe200078cc0ff */
[----:B--2---:R-:W-:-:S05]  /*b4cc0*/  IMAD.WIDE R4, R154, 0x4, R70 ;  /* 0x000000049a047825 */ /* 0x004fca00078e0246 */
[----:B------:R1:W-:Y:S01]  /*b4cd0*/  @P0 STG.E desc[UR76][R4.64], R81 ;  /* 0x0000005104000986 */ /* 0x0003e2000c10194c */
[----:B------:R-:W-:-:S03]  /*b4ce0*/  LOP3.LUT P0, RZ, R78, 0x2000000, RZ, 0xc0, !PT ;  /* 0x020000004eff7812 */ /* 0x000fc6000780c0ff */
        /* <DEDUP_REMOVED lines=25> */
[----:B-1----:R-:W-:-:S02]  /*b4e80*/  IMAD.WIDE R4, R155, 0x4, R70 ;  /* 0x000000049b047825 */ /* 0x002fc400078e0246 */
[----:B------:R-:W2:Y:S04]  /*b4e90*/  LDL.LU R81, [R1+0x3594] ;  /* 0x0035940001517983 */ /* 0x000ea80000300800 */
[----:B------:R1:W-:Y:S02]  /*b4ea0*/  @P0 STG.E desc[UR76][R4.64], R78 ;  /* 0x0000004e04000986 */ /* 0x0003e4000c10194c */
[----:B-1----:R-:W-:-:S05]  /*b4eb0*/  IMAD.WIDE R4, R155, 0x4, R68 ;  /* 0x000000049b047825 */ /* 0x002fca00078e0244 */
[----:B------:R1:W-:Y:S01]  /*b4ec0*/  @P6 STG.E desc[UR76][R4.64], R20 ;  /* 0x0000001404006986 */ /* 0x0003e2000c10194c */
[----:B------:R-:W-:Y:S01]  /*b4ed0*/  LOP3.LUT P6, RZ, R21, 0x80000, RZ, 0xc0, !PT ;  /* 0x0008000015ff7812 */ /* 0x000fe200078cc0ff */
[----:B-1----:R-:W-:-:S12]  /*b4ee0*/  IMAD.WIDE R4, R155, 0x4, R66 ;  /* 0x000000049b047825 */ /* 0x002fd800078e0242 */
[----:B------:R1:W-:Y:S02]  /*b4ef0*/  @P6 STG.E desc[UR76][R4.64], R77 ;  /* 0x0000004d04006986 */ /* 0x0003e4000c10194c */
[----:B-1----:R-:W-:Y:S02]  /*b4f00*/  IMAD.WIDE R4, R155, 0x4, R64 ;  /* 0x000000049b047825 */ /* 0x002fe400078e0240 */
[----:B------:R-:W2:Y:S01]  /*b4f10*/  LDL.LU R155, [R1+0x7bc] ;  /* 0x0007bc00019b7983 */ /* 0x000ea20000300800 */
        /* <DEDUP_REMOVED lines=29> */
[----:B---3--:R-:W-:-:S05]  /*b50f0*/  IMAD.WIDE R4, R154, 0x4, R70 ;  /* 0x000000049a047825 */ /* 0x008fca00078e0246 */
[----:B------:R1:W-:Y:S02]  /*b5100*/  @P3 STG.E desc[UR76][R4.64], R252 ;  /* 0x000000fc04003986 */ /* 0x0003e4000c10194c */
[C---:B-1----:R-:W-:Y:S02]  /*b5110*/  IMAD.WIDE R4, R154.reuse, 0x4, R68 ;  /* 0x000000049a047825 */ /* 0x042fe400078e0244 */
[----:B------:R-:W3:Y:S04]  /*b5120*/  LDL.LU R252, [R1+0x7ac] ;  /* 0x0007ac0001fc7983 */ /* 0x000ee80000300800 */
[----:B------:R1:W-:Y:S02]  /*b5130*/  @P2 STG.E desc[UR76][R4.64], R152 ;  /* 0x0000009804002986 */ /* 0x0003e4000c10194c */
[----:B-1----:R-:W-:-:S02]  /*b5140*/  IMAD.WIDE R4, R154, 0x4, R66 ;  /* 0x000000049a047825 */ /* 0x002fc400078e0242 */
[----:B------:R-:W3:Y:S04]  /*b5150*/  LDL.LU R152, [R1+0x79c] ;  /* 0x00079c0001987983 */ /* 0x000ee80000300800 */
[----:B----4-:R1:W-:Y:S01]  /*b5160*/  @P1 STG.E desc[UR76][R4.64], R153 ;  /* 0x0000009904001986 */ /* 0x0103e2000c10194c */
[C---:B------:R-:W-:Y:S01]  /*b5170*/  LOP3.LUT P0, RZ, R79.reuse, 0x100, RZ, 0xc0, !PT ;  /* 0x000001004fff7812 */ /* 0x040fe2000780c0ff */
[----:B-1----:R-:W-:Y:S02]  /*b5180*/  IMAD.WIDE R4, R154, 0x4, R64 ;  /* 0x000000049a047825 */ /* 0x002fe400078e0240 */
[----:B------:R-:W4:Y:S04]  /*b5190*/  LDL.LU R153, [R1+0x3dc] ;  /* 0x0003dc0001997983 */ /* 0x000f280000300800 */
[----:B------:R-:W3:Y:S06]  /*b51a0*/  LDL.LU R154, [R1+0x16a0] ;  /* 0x0016a000019a7983 */ /* 0x000eec0000300800 */
        /* <DEDUP_REMOVED lines=12> */
[----:B------:R-:W2:Y:S01]  /*b5270*/  LDL.LU R72, [R1+0x230] ;  /* 0x0002300001487983 */ /* 0x000ea20000300800 */
[----:B------:R-:W-:-:S03]  /*b5280*/  LOP3.LUT P2, RZ, R79, 0x400, RZ, 0xc0, !PT ;  /* 0x000004004fff7812 */ /* 0x000fc6000784c0ff */
[----:B------:R-:W2:Y:S04]  /*b5290*/  LDL.LU R63, [R1+0x844] ;  /* 0x00084400013f7983 */ /* 0x000ea80000300800 */
[----:B------:R-:W2:Y:S04]  /*b52a0*/  LDL.LU R82, [R1+0x834] ;  /* 0x0008340001527983 */ /* 0x000ea80000300800 */
[----:B------:R-:W2:Y:S01]  /*b52b0*/  LDL.LU R83, [R1+0x824] ;  /* 0x0008240001537983 */ /* 0x000ea20000300800 */
[----:B------:R-:W-:-:S03]  /*b52c0*/  LOP3.LUT P1, RZ, R79, 0x800, RZ, 0xc0, !PT ;  /* 0x000008004fff7812 */ /* 0x000fc6000782c0ff */
[----:B------:R-:W2:Y:S01]  /*b52d0*/  LDL.LU R23, [R1+0x16ac] ;  /* 0x0016ac0001177983 */ /* 0x000ea20000300800 */
        /* <DEDUP_REMOVED lines=13> */
[----:B-1----:R-:W-:-:S05]  /*b53b0*/  IMAD.WIDE R4, R154, 0x4, R68 ;  /* 0x000000049a047825 */ /* 0x002fca00078e0244 */
[----:B------:R1:W-:Y:S02]  /*b53c0*/  @P2 STG.E desc[UR76][R4.64], R152 ;  /* 0x0000009804002986 */ /* 0x0003e4000c10194c */
[C---:B-1----:R-:W-:Y:S02]  /*b53d0*/  IMAD.WIDE R4, R154.reuse, 0x4, R66 ;  /* 0x000000049a047825 */ /* 0x042fe400078e0242 */
[----:B------:R-:W3:Y:S04]  /*b53e0*/  LDL.LU R152, [R1+0x814] ;  /* 0x0008140001987983 */ /* 0x000ee80000300800 */
[----:B----4-:R1:W-:Y:S02]  /*b53f0*/  @P1 STG.E desc[UR76][R4.64], R153 ;  /* 0x0000009904001986 */ /* 0x0103e4000c10194c */
[----:B-1----:R-:W-:-:S02]  /*b5400*/  IMAD.WIDE R4, R154, 0x4, R64 ;  /* 0x000000049a047825 */ /* 0x002fc400078e0240 */
[----:B------:R-:W4:Y:S04]  /*b5410*/  LDL.LU R153, [R1+0x804] ;  /* 0x0008040001997983 */ /* 0x000f280000300800 */
[----:B------:R-:W4:Y:S04]  /*b5420*/  LDL.LU R154, [R1+0x7f4] ;  /* 0x0007f400019a7983 */ /* 0x000f280000300800 */
[----:B--2---:R1:W-:Y:S04]  /*b5430*/  @P0 STG.E desc[UR76][R4.64], R155 ;  /* 0x0000009b04000986 */ /* 0x0043e8000c10194c */
[----:B-1----:R-:W2:Y:S04]  /*b5440*/  LDL.LU R155, [R1+0x3c4] ;  /* 0x0003c400019b7983 */ /* 0x002ea80000300800 */
        /* <DEDUP_REMOVED lines=14> */
[----:B------:R-:W-:-:S10]  /*b5530*/  IMAD.WIDE R4, R76, 0x4, R70 ;  /* 0x000000044c047825 */ /* 0x000fd400078e0246 */
[----:B------:R-:W-:Y:S02]  /*b5540*/  @P6 LOP3.LUT R21, R21, 0x800, RZ, 0xfc, !PT ;  /* 0x0000080015156812 */ /* 0x000fe400078efcff */
        /* <DEDUP_REMOVED lines=35> */
[----:B-1----:R-:W-:Y:S01]  /*b5780*/  IMAD.WIDE R4, R23, 0x4, R64 ;  /* 0x0000000417047825 */ /* 0x002fe200078e0240 */
[----:B------:R-:W-:Y:S01]  /*b5790*/  LOP3.LUT P0, RZ, R79, 0x8000000, RZ, 0xc0, !PT ;  /* 0x080000004fff7812 */ /* 0x000fe2000780c0ff */
[----:B------:R-:W4:Y:S04]  /*b57a0*/  LDL.LU R23, [R1+0x234] ;  /* 0x0002340001177983 */ /* 0x000f280000300800 */
[----:B---3--:R1:W-:Y:S04]  /*b57b0*/  @P3 STG.E desc[UR76][R4.64], R152 ;  /* 0x0000009804003986 */ /* 0x0083e8000c10194c */
[----:B-1----:R-:W3:Y:S01]  /*b57c0*/  LDL.LU R152, [R1+0x848] ;  /* 0x0008480001987983 */ /* 0x002ee20000300800 */
[----:B--2---:R-:W-:-:S05]  /*b57d0*/  IMAD.WIDE R4, R252, 0x4, R70 ;  /* 0x00000004fc047825 */ /* 0x004fca00078e0246 */
[----:B----4-:R1:W-:Y:S02]  /*b57e0*/  @P2 STG.E desc[UR76][R4.64], R153 ;  /* 0x0000009904002986 */ /* 0x0103e4000c10194c */
[C---:B-1----:R-:W-:Y:S02]  /*b57f0*/  IMAD.WIDE R4, R252.reuse, 0x4, R68 ;  /* 0x00000004fc047825 */ /* 0x042fe400078e0244 */
[----:B------:R-:W2:Y:S04]  /*b5800*/  LDL.LU R153, [R1+0x838] ;  /* 0x0008380001997983 */ /* 0x000ea80000300800 */
[----:B------:R1:W-:Y:S02]  /*b5810*/  @P1 STG.E desc[UR76][R4.64], R154 ;  /* 0x0000009a04001986 */ /* 0x0003e4000c10194c */
[----:B-1----:R-:W-:-:S02]  /*b5820*/  IMAD.WIDE R4, R252, 0x4, R66 ;  /* 0x00000004fc047825 */ /* 0x002fc400078e0242 */
[----:B------:R-:W4:Y:S04]  /*b5830*/  LDL.LU R154, [R1+0x828] ;  /* 0x00082800019a7983 */ /* 0x000f280000300800 */
[----:B------:R1:W-:Y:S04]  /*b5840*/  @P0 STG.E desc[UR76][R4.64], R155 ;  /* 0x0000009b04000986 */ /* 0x0003e8000c10194c */
[----:B-1----:R-:W2:Y:S04]  /*b5850*/  LDL.LU R155, [R1+0x16b4] ;  /* 0x0016b400019b7983 */ /* 0x002ea80000300800 */
[----:B------:R-:W3:Y:S01]  /*b5860*/  LDL.LU R78, [R1+0x818] ;  /* 0x00081800014e7983 */ /* 0x000ee20000300800 */
[----:B------:R-:W-:-:S03]  /*b5870*/  IMAD.WIDE R4, R252, 0x4, R64 ;  /* 0x00000004fc047825 */ /* 0x000fc600078e0240 */
        /* <DEDUP_REMOVED lines=15> */
[C---:B------:R-:W-:Y:S02]  /*b5970*/  LOP3.LUT P1, RZ, R79.reuse, 0x40000000, RZ, 0xc0, !PT ;  /* 0x400000004fff7812 */ /* 0x040fe4000782c0ff */
[----:B------:R-:W-:Y:S02]  /*b5980*/  LOP3.LUT P0, RZ, R79, 0x80000000, RZ, 0xc0, !PT ;  /* 0x800000004fff7812 */ /* 0x000fe4000780c0ff */
        /* <DEDUP_REMOVED lines=14> */
[----:B------:R1:W-:Y:S04]  /*b5a70*/  @P3 STG.E desc[UR76][R4.64], R23 ;  /* 0x0000001704003986 */ /* 0x0003e8000c10194c */
[----:B-1----:R-:W4:Y:S01]  /*b5a80*/  LDL.LU R23, [R1+0x3cc] ;  /* 0x0003cc0001177983 */ /* 0x002f220000300800 */
[----:B--2---:R-:W-:-:S05]  /*b5a90*/  IMAD.WIDE R4, R155, 0x4, R70 ;  /* 0x000000049b047825 */ /* 0x004fca00078e0246 */
[----:B---3--:R1:W-:Y:S02]  /*b5aa0*/  @P2 STG.E desc[UR76][R4.64], R152 ;  /* 0x0000009804002986 */ /* 0x0083e4000c10194c */
[C---:B-1----:R-:W-:Y:S02]  /*b5ab0*/  IMAD.WIDE R4, R155.reuse, 0x4, R68 ;  /* 0x000000049b047825 */ /* 0x042fe400078e0244 */
[----:B------:R-:W2:Y:S04]  /*b5ac0*/  LDL.LU R152, [R1+0x23c] ;  /* 0x00023c0001987983 */ /* 0x000ea80000300800 */
[----:B------:R1:W-:Y:S02]  /*b5ad0*/  @P1 STG.E desc[UR76][R4.64], R153 ;  /* 0x0000009904001986 */ /* 0x0003e4000c10194c */
[----:B-1----:R-:W-:-:S05]  /*b5ae0*/  IMAD.WIDE R4, R155, 0x4, R66 ;  /* 0x000000049b047825 */ /* 0x002fca00078e0242 */
[----:B----4-:R1:W-:Y:S02]  /*b5af0*/  @P0 STG.E desc[UR76][R4.64], R154 ;  /* 0x0000009a04000986 */ /* 0x0103e4000c10194c */
[----:B-1----:R-:W-:Y:S02]  /*b5b00*/  IMAD.WIDE R4, R155, 0x4, R64 ;  /* 0x000000049b047825 */ /* 0x002fe400078e0240 */
[----:B------:R-:W3:Y:S04]  /*b5b10*/  LDL.LU R154, [R1+0x8e0] ;  /* 0x0008e000019a7983 */ /* 0x000ee80000300800 */
[----:B------:R-:W4:Y:S04]  /*b5b20*/  LDL.LU R155, [R1+0x8d0] ;  /* 0x0008d000019b7983 */ /* 0x000f280000300800 */
        /* <DEDUP_REMOVED lines=44> */
[----:B-1----:R-:W4:Y:S01]  /*b5df0*/  LDL.LU R83, [R1+0x8a0] ;  /* 0x0008a00001537983 */ /* 0x002f220000300800 */
        /* <DEDUP_REMOVED lines=8> */
[----:B--2---:R1:W-:Y:S04]  /*b5e80*/  @P2 STG.E desc[UR76][R4.64], R152 ;  /* 0x0000009804002986 */ /* 0x0043e8000c10194c */
[----:B------:R-:W2:Y:S04]  /*b5e90*/  LDL.LU R252, [R1+0x860] ;  /* 0x0008600001fc7983 */ /* 0x000ea80000300800 */
[----:B-1----:R-:W2:Y:S01]  /*b5ea0*/  LDL.LU R152, [R1+0x850] ;  /* 0x0008500001987983 */ /* 0x002ea20000300800 */
[----:B---3--:R-:W-:-:S05]  /*b5eb0*/  IMAD.WIDE R4, R153, 0x4, R70 ;  /* 0x0000000499047825 */ /* 0x008fca00078e0246 */
[----:B------:R1:W-:Y:S02]  /*b5ec0*/  @P1 STG.E desc[UR76][R4.64], R154 ;  /* 0x0000009a04001986 */ /* 0x0003e4000c10194c */
[----:B-1----:R-:W-:Y:S02]  /*b5ed0*/  IMAD.WIDE R4, R153, 0x4, R68 ;  /* 0x0000000499047825 */ /* 0x002fe400078e0244 */
[----:B------:R-:W3:Y:S04]  /*b5ee0*/  LDL.LU R154, [R1+0x3b0] ;  /* 0x0003b000019a7983 */ /* 0x000ee80000300800 */
[----:B----4-:R1:W-:Y:S04]  /*b5ef0*/  @P0 STG.E desc[UR76][R4.64], R155 ;  /* 0x0000009b04000986 */ /* 0x0103e8000c10194c */
[----:B-1----:R-:W4:Y:S04]  /*b5f00*/  LDL.LU R155, [R1+0x16c8] ;  /* 0x0016c800019b7983 */ /* 0x002f280000300800 */
[----:B------:R-:W2:Y:S01]  /*b5f10*/  LDL.LU R20, [R1+0x220] ;  /* 0x0002200001147983 */ /* 0x000ea20000300800 */
        /* <DEDUP_REMOVED lines=38> */
[----:B------:R1:W-:Y:S02]  /*b6180*/  @P3 STG.E desc[UR76][R4.64], R83 ;  /* 0x0000005304003986 */ /* 0x0003e4000c10194c */
[----:B-1----:R-:W-:Y:S02]  /*b6190*/  IMAD.WIDE R4, R153, 0x4, R64 ;  /* 0x0000000499047825 */ /* 0x002fe400078e0240 */
[----:B------:R-:W3:Y:S04]  /*b61a0*/  LDL.LU R153, [R1+0x16d4] ;  /* 0x0016d40001997983 */ /* 0x000ee80000300800 */
[----:B------:R-:W3:Y:S04]  /*b61b0*/  LDL.LU R74, [R1+0x884] ;  /* 0x00088400014a7983 */ /* 0x000ee80000300800 */
[----:B------:R-:W3:Y:S04]  /*b61c0*/  LDL.LU R83, [R1+0x8e8] ;  /* 0x0008e80001537983 */ /* 0x000ee80000300800 */
[----:B------:R1:W-:Y:S04]  /*b61d0*/  @P2 STG.E desc[UR76][R4.64], R23 ;  /* 0x0000001704002986 */ /* 0x0003e8000c10194c */
[----:B-1----:R-:W3:Y:S01]  /*b61e0*/  LDL.LU R23, [R1+0x8d8] ;  /* 0x0008d80001177983 */ /* 0x002ee20000300800 */
[----:B----4-:R-:W-:-:S05]  /*b61f0*/  IMAD.WIDE R4, R155, 0x4, R70 ;  /* 0x000000049b047825 */ /* 0x010fca00078e0246 */
[----:B--2---:R1:W-:Y:S02]  /*b6200*/  @P1 STG.E desc[UR76][R4.64], R252 ;  /* 0x000000fc04001986 */ /* 0x0043e4000c10194c */
[----:B-1----:R-:W-:-:S05]  /*b6210*/  IMAD.WIDE R4, R155, 0x4, R68 ;  /* 0x000000049b047825 */ /* 0x002fca00078e0244 */
[----:B------:R1:W-:Y:S02]  /*b6220*/  @P0 STG.E desc[UR76][R4.64], R152 ;  /* 0x0000009804000986 */ /* 0x0003e4000c10194c */
[C---:B-1----:R-:W-:Y:S02]  /*b6230*/  IMAD.WIDE R4, R155.reuse, 0x4, R66 ;  /* 0x000000049b047825 */ /* 0x042fe400078e0242 */
[----:B------:R-:W2:Y:S04]  /*b6240*/  LDL.LU R152, [R1+0x8a8] ;  /* 0x0008a80001987983 */ /* 0x000ea80000300800 */
[----:B---3--:R1:W-:Y:S02]  /*b6250*/  @P6 STG.E desc[UR76][R4.64], R154 ;  /* 0x0000009a04006986 */ /* 0x0083e4000c10194c */
[----:B-1----:R-:W-:-:S02]  /*b6260*/  IMAD.WIDE R4, R155, 0x4, R64 ;  /* 0x000000049b047825 */ /* 0x002fc400078e0240 */
[----:B------:R-:W3:Y:S04]  /*b6270*/  LDL.LU R154, [R1+0x888] ;  /* 0x00088800019a7983 */ /* 0x000ee80000300800 */
[----:B------:R-:W4:Y:S04]  /*b6280*/  LDL.LU R155, [R1+0x868] ;  /* 0x00086800019b7983 */ /* 0x000f280000300800 */
        /* <DEDUP_REMOVED lines=14> */
[C---:B------:R-:W-:Y:S02]  /*b6370*/  LOP3.LUT P5, RZ, R80.reuse, 0x10000000, RZ, 0xc0, !PT ;  /* 0x1000000050ff7812 */ /* 0x040fe400078ac0ff */
[C---:B------:R-:W-:Y:S02]  /*b6380*/  LOP3.LUT P4, RZ, R80.reuse, 0x20000000, RZ, 0xc0, !PT ;  /* 0x2000000050ff7812 */ /* 0x040fe4000788c0ff */
[C---:B------:R-:W-:Y:S02]  /*b6390*/  LOP3.LUT P3, RZ, R80.reuse, 0x40000000, RZ, 0xc0, !PT ;  /* 0x4000000050ff7812 */ /* 0x040fe4000786c0ff */
[----:B------:R-:W-:Y:S02]  /*b63a0*/  LOP3.LUT P2, RZ, R80, 0x80000000, RZ, 0xc0, !PT ;  /* 0x8000000050ff7812 */ /* 0x000fe4000784c0ff */
[----:B------:R-:W-:-:S02]  /*b63b0*/  LOP3.LUT P1, RZ, R81, 0x1, RZ, 0xc0, !PT ;  /* 0x0000000151ff7812 */ /* 0x000fc4000782c0ff */
[----:B------:R-:W-:Y:S01]  /*b63c0*/  LOP3.LUT P0, RZ, R81, 0x2, RZ, 0xc0, !PT ;  /* 0x0000000251ff7812 */ /* 0x000fe2000780c0ff */
        /* <DEDUP_REMOVED lines=8> */
[C---:B-1----:R-:W-:Y:S02]  /*b6450*/  IMAD.WIDE R4, R63.reuse, 0x4, R66 ;  /* 0x000000043f047825 */ /* 0x042fe400078e0242 */
[----:B------:R-:W4:Y:S10]  /*b6460*/  LDL.LU R6, [R1+0x16e0] ;  /* 0x0016e00001067983 */ /* 0x000f340000300800 */
[----:B------:R1:W-:Y:S02]  /*b6470*/  @P6 STG.E desc[UR76][R4.64], R72 ;  /* 0x0000004804006986 */ /* 0x0003e4000c10194c */
[----:B-1----:R-:W-:-:S05]  /*b6480*/  IMAD.WIDE R4, R63, 0x4, R64 ;  /* 0x000000043f047825 */ /* 0x002fca00078e0240 */
[----:B------:R1:W-:Y:S02]  /*b6490*/  @P5 STG.E desc[UR76][R4.64], R82 ;  /* 0x0000005204005986 */ /* 0x0003e4000c10194c */
[----:B-1----:R-:W-:-:S05]  /*b64a0*/  IMAD.WIDE R4, R153, 0x4, R70 ;  /* 0x0000000499047825 */ /* 0x002fca00078e0246 */
[----:B------:R1:W-:Y:S02]  /*b64b0*/  @P4 STG.E desc[UR76][R4.64], R83 ;  /* 0x0000005304004986 */ /* 0x0003e4000c10194c */
[C---:B-1----:R-:W-:Y:S02]  /*b64c0*/  IMAD.WIDE R4, R153.reuse, 0x4, R68 ;  /* 0x0000000499047825 */ /* 0x042fe400078e0244 */
[----:B------:R-:W4:Y:S04]  /*b64d0*/  LDL.LU R83, [R1+0x858] ;  /* 0x0008580001537983 */ /* 0x000f280000300800 */
[----:B------:R1:W-:Y:S04]  /*b64e0*/  @P3 STG.E desc[UR76][R4.64], R23 ;  /* 0x0000001704003986 */ /* 0x0003e8000c10194c */
[----:B-1----:R-:W4:Y:S01]  /*b64f0*/  LDL.LU R23, [R1+0x3b8] ;  /* 0x0003b80001177983 */ /* 0x002f220000300800 */
[----:B------:R-:W-:-:S05]  /*b6500*/  IMAD.WIDE R4, R153, 0x4, R66 ;  /* 0x0000000499047825 */ /* 0x000fca00078e0242 */
[----:B--2---:R1:W-:Y:S02]  /*b6510*/  @P2 STG.E desc[UR76][R4.64], R152 ;  /* 0x0000009804002986 */ /* 0x0043e4000c10194c */
[----:B-1----:R-:W-:Y:S02]  /*b6520*/  IMAD.WIDE R4, R153, 0x4, R64 ;  /* 0x0000000499047825 */ /* 0x002fe400078e0240 */
[----:B------:R-:W2:Y:S04]  /*b6530*/  LDL.LU R152, [R1+0x228] ;  /* 0x0002280001987983 */ /* 0x000ea80000300800 */
[----:B---3--:R1:W-:Y:S02]  /*b6540*/  @P1 STG.E desc[UR76][R4.64], R154 ;  /* 0x0000009a04001986 */ /* 0x0083e4000c10194c */
[----:B-1----:R-:W-:-:S05]  /*b6550*/  IMAD.WIDE R4, R252, 0x4, R70 ;  /* 0x00000004fc047825 */ /* 0x002fca00078e0246 */
[----:B----4-:R1:W-:Y:S04]  /*b6560*/  @P0 STG.E desc[UR76][R4.64], R155 ;  /* 0x0000009b04000986 */ /* 0x0103e8000c10194c */
[----:B-1----:R-:W3:Y:S04]  /*b6570*/  LDL.LU R155, [R1+0x8ec] ;  /* 0x0008ec00019b7983 */ /* 0x002ee80000300800 */
[----:B------:R-:W4:Y:S04]  /*b6580*/  LDL.LU R153, [R1+0x8dc] ;  /* 0x0008dc0001997983 */ /* 0x000f280000300800 */
[----:B------:R-:W3:Y:S04]  /*b6590*/  LDL.LU R154, [R1+0x8ac] ;  /* 0x0008ac00019a7983 */ /* 0x000ee80000300800 */
[----:B------:R-:W3:Y:S01]  /*b65a0*/  LDL.LU R76, [R1+0x16dc] ;  /* 0x0016dc00014c7983 */ /* 0x000ee20000300800 */
        /* <DEDUP_REMOVED lines=18> */
[----:B------:R-:W-:Y:S02]  /*b66d0*/  LOP3.LUT R22, R22, 0xfffeffff, RZ, 0xc0, !PT ;  /* 0xfffeffff16167812 */ /* 0x000fe400078ec0ff */
[----:B------:R-:W-:Y:S01]  /*b66e0*/  LOP3.LUT P2, RZ, R81, 0x8, RZ, 0xc0, !PT ;  /* 0x0000000851ff7812 */ /* 0x000fe2000784c0ff */
[----:B------:R-:W-:-:S08]  /*b66f0*/  IMAD.WIDE R4, R252, 0x4, R68 ;  /* 0x00000004fc047825 */ /* 0x000fd000078e0244 */
        /* <DEDUP_REMOVED lines=14> */
[----:B-1----:R-:W-:-:S05]  /*b67e0*/  IMAD.WIDE R4, R252, 0x4, R66 ;  /* 0x00000004fc047825 */ /* 0x002fca00078e0242 */
[----:B------:R1:W-:Y:S04]  /*b67f0*/  @P2 STG.E desc[UR76][R4.64], R23 ;  /* 0x0000001704002986 */ /* 0x0003e8000c10194c */
[----:B-1----:R-:W4:Y:S04]  /*b6800*/  LDL.LU R23, [R1+0x16e4] ;  /* 0x0016e40001177983 */ /* 0x002f280000300800 */
[----:B------:R-:W4:Y:S04]  /*b6810*/  LDL.LU R72, [R1+0x22c] ;  /* 0x00022c0001487983 */ /* 0x000f280000300800 */
[----:B------:R-:W4:Y:S01]  /*b6820*/  LDL.LU R63, [R1+0x930] ;  /* 0x00093000013f7983 */ /* 0x000f220000300800 */
[----:B------:R-:W-:-:S03]  /*b6830*/  IMAD.WIDE R4, R252, 0x4, R64 ;  /* 0x00000004fc047825 */ /* 0x000fc600078e0240 */
[----:B------:R-:W4:Y:S04]  /*b6840*/  LDL.LU R82, [R1+0x920] ;  /* 0x0009200001527983 */ /* 0x000f280000300800 */
[----:B--2---:R3:W-:Y:S04]  /*b6850*/  @P1 STG.E desc[UR76][R4.64], R152 ;  /* 0x0000009804001986 */ /* 0x0047e8000c10194c */
[----:B------:R-:W2:Y:S01]  /*b6860*/  LDL.LU R83, [R1+0x910] ;  /* 0x0009100001537983 */ /* 0x000ea20000300800 */
[----:B---3--:R-:W-:-:S05]  /*b6870*/  IMAD.WIDE R4, R76, 0x4, R70 ;  /* 0x000000044c047825 */ /* 0x008fca00078e0246 */
[----:B------:R1:W-:Y:S02]  /*b6880*/  @P0 STG.E desc[UR76][R4.64], R155 ;  /* 0x0000009b04000986 */ /* 0x0003e4000c10194c */
[----:B-1----:R-:W-:Y:S02]  /*b6890*/  IMAD.WIDE R4, R76, 0x4, R68 ;  /* 0x000000044c047825 */ /* 0x002fe400078e0244 */
[----:B------:R-:W3:Y:S04]  /*b68a0*/  LDL.LU R155, [R1+0x16e8] ;  /* 0x0016e800019b7983 */ /* 0x000ee80000300800 */
[----:B------:R-:W3:Y:S04]  /*b68b0*/  LDL.LU R252, [R1+0x900] ;  /* 0x0009000001fc7983 */ /* 0x000ee80000300800 */
[----:B----4-:R1:W-:Y:S01]  /*b68c0*/  @P6 STG.E desc[UR76][R4.64], R153 ;  /* 0x0000009904006986 */ /* 0x0103e2000c10194c */
[----:B------:R-:W-:-:S03]  /*b68d0*/  LOP3.LUT P6, RZ, R22, 0x80000, RZ, 0xc0, !PT ;  /* 0x0008000016ff7812 */ /* 0x000fc600078cc0ff */
[----:B------:R-:W4:Y:S04]  /*b68e0*/  LDL.LU R152, [R1+0x8f0] ;  /* 0x0008f00001987983 */ /* 0x000f280000300800 */
[----:B-1----:R-:W4:Y:S01]  /*b68f0*/  LDL.LU R153, [R1+0x870] ;  /* 0x0008700001997983 */ /* 0x002f220000300800 */
[----:B------:R-:W-:-:S05]  /*b6900*/  IMAD.WIDE R4, R76, 0x4, R66 ;  /* 0x000000044c047825 */ /* 0x000fca00078e0242 */
[----:B------:R1:W-:Y:S04]  /*b6910*/  @P6 STG.E desc[UR76][R4.64], R154 ;  /* 0x0000009a04006986 */ /* 0x0003e8000c10194c */
[----:B-1----:R-:W4:Y:S01]  /*b6920*/  LDL.LU R154, [R1+0x3a0] ;  /* 0x0003a000019a7983 */ /* 0x002f220000300800 */
        /* <DEDUP_REMOVED lines=17> */
[C---:B------:R-:W-:Y:S02]  /*b6a40*/  LOP3.LUT P2, RZ, R81.reuse, 0x40000, RZ, 0xc0, !PT ;  /* 0x0004000051ff7812 */ /* 0x040fe4000784c0ff */
[----:B------:R-:W-:-:S02]  /*b6a50*/  LOP3.LUT P1, RZ, R81, 0x80000, RZ, 0xc0, !PT ;  /* 0x0008000051ff7812 */ /* 0x000fc4000782c0ff */
[----:B------:R-:W-:Y:S01]  /*b6a60*/  LOP3.LUT P0, RZ, R81, 0x100000, RZ, 0xc0, !PT ;  /* 0x0010000051ff7812 */ /* 0x000fe2000780c0ff */
[----:B------:R1:W-:Y:S01]  /*b6a70*/  @P6 STG.E desc[UR76][R4.64], R72 ;  /* 0x0000004804006986 */ /* 0x0003e2000c10194c */
[C---:B------:R-:W-:Y:S01]  /*b6a80*/  LOP3.LUT P6, RZ, R22.reuse, 0x2000, RZ, 0xc0, !PT ;  /* 0x0000200016ff7812 */ /* 0x040fe200078cc0ff */
[C---:B-1----:R-:W-:Y:S02]  /*b6a90*/  IMAD.WIDE R4, R23.reuse, 0x4, R70 ;  /* 0x0000000417047825 */ /* 0x042fe400078e0246 */
[----:B------:R-:W4:Y:S10]  /*b6aa0*/  LDL.LU R72, [R1+0x16f8] ;  /* 0x0016f80001487983 */ /* 0x000f340000300800 */
[----:B------:R1:W-:Y:S01]  /*b6ab0*/  @P6 STG.E desc[UR76][R4.64], R63 ;  /* 0x0000003f04006986 */ /* 0x0003e2000c10194c */
[----:B------:R-:W-:Y:S01]  /*b6ac0*/  LOP3.LUT P6, RZ, R22, 0x1000, RZ, 0xc0, !PT ;  /* 0x0000100016ff7812 */ /* 0x000fe200078cc0ff */
[----:B-1----:R-:W-:-:S12]  /*b6ad0*/  IMAD.WIDE R4, R23, 0x4, R68 ;  /* 0x0000000417047825 */ /* 0x002fd800078e0244 */
[----:B------:R1:W-:Y:S02]  /*b6ae0*/  @P6 STG.E desc[UR76][R4.64], R82 ;  /* 0x0000005204006986 */ /* 0x0003e4000c10194c */
[----:B-1----:R-:W-:-:S05]  /*b6af0*/  IMAD.WIDE R4, R23, 0x4, R66 ;  /* 0x0000000417047825 */ /* 0x002fca00078e0242 */
[----:B--2---:R1:W-:Y:S02]  /*b6b00*/  @P5 STG.E desc[UR76][R4.64], R83 ;  /* 0x0000005304005986 */ /* 0x0043e4000c10194c */
[----:B-1----:R-:W-:-:S05]  /*b6b10*/  IMAD.WIDE R4, R23, 0x4, R64 ;  /* 0x0000000417047825 */ /* 0x002fca00078e0240 */
[----:B---3--:R1:W-:Y:S02]  /*b6b20*/  @P4 STG.E desc[UR76][R4.64], R252 ;  /* 0x000000fc04004986 */ /* 0x0083e4000c10194c */
[----:B-1----:R-:W-:-:S05]  /*b6b30*/  IMAD.WIDE R4, R155, 0x4, R70 ;  /* 0x000000049b047825 */ /* 0x002fca00078e0246 */
[----:B----4-:R1:W-:Y:S02]  /*b6b40*/  @P3 STG.E desc[UR76][R4.64], R152 ;  /* 0x0000009804003986 */ /* 0x0103e4000c10194c */
[----:B-1----:R-:W-:-:S05]  /*b6b50*/  IMAD.WIDE R4, R155, 0x4, R68 ;  /* 0x000000049b047825 */ /* 0x002fca00078e0244 */
[----:B------:R1:W-:Y:S02]  /*b6b60*/  @P2 STG.E desc[UR76][R4.64], R153 ;  /* 0x0000009904002986 */ /* 0x0003e4000c10194c */
[----:B-1----:R-:W-:-:S05]  /*b6b70*/  IMAD.WIDE R4, R155, 0x4, R66 ;  /* 0x000000049b047825 */ /* 0x002fca00078e0242 */
[----:B------:R1:W-:Y:S02]  /*b6b80*/  @P1 STG.E desc[UR76][R4.64], R154 ;  /* 0x0000009a04001986 */ /* 0x0003e4000c10194c */
[----:B-1----:R-:W-:-:S05]  /*b6b90*/  IMAD.WIDE R4, R155, 0x4, R64 ;  /* 0x000000049b047825 */ /* 0x002fca00078e0240 */
[----:B------:R1:W-:Y:S04]  /*b6ba0*/  @P0 STG.E desc[UR76][R4.64], R2 ;  /* 0x0000000204000986 */ /* 0x0003e8000c10194c */
[----:B-1----:R-:W2:Y:S04]  /*b6bb0*/  LDL.LU R2, [R1+0x3590] ;  /* 0x0035900001027983 */ /* 0x002ea80000300800 */
[----:B------:R-:W3:Y:S04]  /*b6bc0*/  LDL.LU R152, [R1+0x934] ;  /* 0x0009340001987983 */ /* 0x000ee80000300800 */
[----:B------:R-:W4:Y:S04]  /*b6bd0*/  LDL.LU R153, [R1+0x924] ;  /* 0x0009240001997983 */ /* 0x000f280000300800 */
        /* <DEDUP_REMOVED lines=11> */
[----:B------:R-:W-:-:S03]  /*b6c90*/  LOP3.LUT P3, RZ, R81, 0x200000, RZ, 0xc0, !PT ;  /* 0x0020000051ff7812 */ /* 0x000fc6000786c0ff */
[----:B------:R-:W4:Y:S04]  /*b6ca0*/  LDL.LU R63, [R1+0x908] ;  /* 0x00090800013f7983 */ /* 0x000f280000300800 */
[----:B------:R-:W4:Y:S04]  /*b6cb0*/  LDL.LU R82, [R1+0x8f8] ;  /* 0x0008f80001527983 */ /* 0x000f280000300800 */
[----:B------:R-:W4:Y:S01]  /*b6cc0*/  LDL.LU R83, [R1+0x878] ;  /* 0x0008780001537983 */ /* 0x000f220000300800 */
[----:B------:R-:W-:-:S03]  /*b6cd0*/  LOP3.LUT P2, RZ, R81, 0x400000, RZ, 0xc0, !PT ;  /* 0x0040000051ff7812 */ /* 0x000fc6000784c0ff */
[----:B------:R-:W4:Y:S01]  /*b6ce0*/  LDL.LU R23, [R1+0x3a8] ;  /* 0x0003a80001177983 */ /* 0x000f220000300800 */
[C---:B------:R-:W-:Y:S02]  /*b6cf0*/  LOP3.LUT P1, RZ, R81.reuse, 0x800000, RZ, 0xc0, !PT ;  /* 0x0080000051ff7812 */ /* 0x040fe4000782c0ff */
[----:B------:R-:W-:Y:S02]  /*b6d00*/  LOP3.LUT R22, R22, 0xffffffef, RZ, 0xc0, !PT ;  /* 0xffffffef16167812 */ /* 0x000fe400078ec0ff */
[----:B------:R-:W-:Y:S01]  /*b6d10*/  LOP3.LUT P0, RZ, R81, 0x1000000, RZ, 0xc0, !PT ;  /* 0x0100000051ff7812 */ /* 0x000fe2000780c0ff */
[----:B--2---:R-:W-:-:S05]  /*b6d20*/  IMAD.WIDE R4, R155, 0x4, R70 ;  /* 0x000000049b047825 */ /* 0x004fca00078e0246 */
[----:B---3--:R1:W-:Y:S04]  /*b6d30*/  @P3 STG.E desc[UR76][R4.64], R152 ;  /* 0x0000009804003986 */ /* 0x0083e8000c10194c */
[----:B-1----:R-:W2:Y:S01]  /*b6d40*/  LDL.LU R152, [R1+0x16fc] ;  /* 0x0016fc0001987983 */ /* 0x002ea20000300800 */
[----:B------:R-:W-:-:S05]  /*b6d50*/  IMAD.WIDE R4, R155, 0x4, R68 ;  /* 0x000000049b047825 */ /* 0x000fca00078e0244 */
[----:B----4-:R1:W-:Y:S02]  /*b6d60*/  @P2 STG.E desc[UR76][R4.64], R153 ;  /* 0x0000009904002986 */ /* 0x0103e4000c10194c */
[C---:B-1----:R-:W-:Y:S02]  /*b6d70*/  IMAD.WIDE R4, R155.reuse, 0x4, R66 ;  /* 0x000000049b047825 */ /* 0x042fe400078e0242 */
[----:B------:R-:W3:Y:S04]  /*b6d80*/  LDL.LU R153, [R1+0x93c] ;  /* 0x00093c0001997983 */ /* 0x000ee80000300800 */
[----:B------:R1:W-:Y:S02]  /*b6d90*/  @P1 STG.E desc[UR76][R4.64], R154 ;  /* 0x0000009a04001986 */ /* 0x0003e4000c10194c */
[----:B-1----:R-:W-:-:S02]  /*b6da0*/  IMAD.WIDE R4, R155, 0x4, R64 ;  /* 0x000000049b047825 */ /* 0x002fc400078e0240 */
[----:B------:R-:W4:Y:S04]  /*b6db0*/  LDL.LU R154, [R1+0x92c] ;  /* 0x00092c00019a7983 */ /* 0x000f280000300800 */
[----:B------:R-:W3:Y:S04]  /*b6dc0*/  LDL.LU R155, [R1+0x91c] ;  /* 0x00091c00019b7983 */ /* 0x000ee80000300800 */
[----:B------:R-:W3:Y:S01]  /*b6dd0*/  LDL.LU R252, [R1+0x1700] ;  /* 0x0017000001fc7983 */ /* 0x000ee20000300800 */
[----:B------:R-:W-:-:S13]  /*b6de0*/  LOP3.LUT P6, RZ, R2, 0x2, RZ, 0xc0, !PT ;  /* 0x0000000202ff7812 */ /* 0x000fda00078cc0ff */
        /* <DEDUP_REMOVED lines=50> */
[----:B--2---:R-:W-:-:S08]  /*b7110*/  IMAD.WIDE R4, R152, 0x4, R70 ;  /* 0x0000000498047825 */ /* 0x004fd000078e0246 */
        /* <DEDUP_REMOVED lines=11> */
[C---:B---3--:R-:W-:Y:S02]  /*b71d0*/  IMAD.WIDE R4, R252.reuse, 0x4, R70 ;  /* 0x00000004fc047825 */ /* 0x048fe400078e0246 */
[----:B------:R-:W2:Y:S04]  /*b71e0*/  LDL.LU R3, [R1+0x358c] ;  /* 0x00358c0001037983 */ /* 0x000ea80000300800 */
[----:B------:R1:W-:Y:S02]  /*b71f0*/  @P2 STG.E desc[UR76][R4.64], R153 ;  /* 0x0000009904002986 */ /* 0x0003e4000c10194c */
[----:B-1----:R-:W-:-:S05]  /*b7200*/  IMAD.WIDE R4, R252, 0x4, R68 ;  /* 0x00000004fc047825 */ /* 0x002fca00078e0244 */
[----:B----4-:R1:W-:Y:S02]  /*b7210*/  @P1 STG.E desc[UR76][R4.64], R154 ;  /* 0x0000009a04001986 */ /* 0x0103e4000c10194c */
[----:B-1----:R-:W-:-:S05]  /*b7220*/  IMAD.WIDE R4, R252, 0x4, R66 ;  /* 0x00000004fc047825 */ /* 0x002fca00078e0242 */
[----:B------:R1:W-:Y:S04]  /*b7230*/  @P0 STG.E desc[UR76][R4.64], R155 ;  /* 0x0000009b04000986 */ /* 0x0003e8000c10194c */
[----:B-1----:R-:W3:Y:S04]  /*b7240*/  LDL.LU R155, [R1+0x90c] ;  /* 0x00090c00019b7983 */ /* 0x002ee80000300800 */
[----:B------:R-:W4:Y:S04]  /*b7250*/  LDL.LU R63, [R1+0x8fc] ;  /* 0x0008fc00013f7983 */ /* 0x000f280000300800 */
[----:B------:R-:W2:Y:S04]  /*b7260*/  LDL.LU R23, [R1+0x87c] ;  /* 0x00087c0001177983 */ /* 0x000ea80000300800 */
[----:B------:R-:W2:Y:S04]  /*b7270*/  LDL.LU R82, [R1+0x3ac] ;  /* 0x0003ac0001527983 */ /* 0x000ea80000300800 */
[----:B------:R-:W2:Y:S04]  /*b7280*/  LDL.LU R153, [R1+0x1704] ;  /* 0x0017040001997983 */ /* 0x000ea80000300800 */
[----:B------:R-:W4:Y:S04]  /*b7290*/  LDL.LU R154, [R1+0x21c] ;  /* 0x00021c00019a7983 */ /* 0x000f280000300800 */
[----:B------:R-:W4:Y:S04]  /*b72a0*/  LDL.LU R83, [R1+0x990] ;  /* 0x0009900001537983 */ /* 0x000f280000300800 */
[----:B------:R-:W4:Y:S01]  /*b72b0*/  LDL.LU R152, [R1+0x1708] ;  /* 0x0017080001987983 */ /* 0x000f220000300800 */
[----:B------:R-:W-:Y:S01]  /*b72c0*/  IMAD.WIDE R4, R252, 0x4, R64 ;  /* 0x00000004fc047825 */ /* 0x000fe200078e0240 */
[----:B------:R-:W-:-:S02]  /*b72d0*/  LOP3.LUT P1, RZ, R2, 0x100, RZ, 0xc0, !PT ;  /* 0x0000010002ff7812 */ /* 0x000fc4000782c0ff */
[----:B------:R-:W4:Y:S01]  /*b72e0*/  LDL.LU R252, [R1+0x980] ;  /* 0x0009800001fc7983 */ /* 0x000f220000300800 */
[C---:B------:R-:W-:Y:S02]  /*b72f0*/  LOP3.LUT P6, RZ, R2.reuse, 0x800, RZ, 0xc0, !PT ;  /* 0x0000080002ff7812 */ /* 0x040fe400078cc0ff */
[----:B------:R-:W-:Y:S02]  /*b7300*/  LOP3.LUT P4, RZ, R2, 0x20000, RZ, 0xc0, !PT ;  /* 0x0002000002ff7812 */ /* 0x000fe4000788c0ff */
[----:B------:R-:W-:Y:S02]  /*b7310*/  LOP3.LUT R22, R22, 0xfffffff7, RZ, 0xc0, !PT ;  /* 0xfffffff716167812 */ /* 0x000fe400078ec0ff */
[----:B------:R-:W-:-:S07]  /*b7320*/  LOP3.LUT P2, RZ, R2, 0x200, RZ, 0xc0, !PT ;  /* 0x0000020002ff7812 */ /* 0x000fce000784c0ff */
[----:B------:R-:W-:Y:S02]  /*b7330*/  @P6 LOP3.LUT R22, R22, 0x8, RZ, 0xfc, !PT ;  /* 0x0000000816166812 */ /* 0x000fe400078efcff */
[C---:B------:R-:W-:Y:S02]  /*b7340*/  LOP3.LUT P6, RZ, R2.reuse, 0x400, RZ, 0xc0, !PT ;  /* 0x0000040002ff7812 */ /* 0x040fe400078cc0ff */
[----:B------:R-:W-:-:S04]  /*b7350*/  LOP3.LUT R2, R2, 0xbfffffff, RZ, 0xc0, !PT ;  /* 0xbfffffff02027812 */ /* 0x000fc800078ec0ff */
[----:B------:R-:W-:-:S04]  /*b7360*/  @P4 LOP3.LUT R2, R2, 0x40000000, RZ, 0xfc, !PT ;  /* 0x4000000002024812 */ /* 0x000fc800078efcff */
[C---:B------:R-:W-:Y:S02]  /*b7370*/  LOP3.LUT P4, RZ, R2.reuse, 0x10000, RZ, 0xc0, !PT ;  /* 0x0001000002ff7812 */ /* 0x040fe4000788c0ff */
[----:B------:R-:W-:-:S11]  /*b7380*/  LOP3.LUT R2, R2, 0x7fffffff, RZ, 0xc0, !PT ;  /* 0x7fffffff02027812 */ /* 0x000fd600078ec0ff */
[----:B------:R-:W-:-:S04]  /*b7390*/  @P4 LOP3.LUT R2, R2, 0x80000000, RZ, 0xfc, !PT ;  /* 0x8000000002024812 */ /* 0x000fc800078efcff */
[----:B------:R-:W-:Y:S02]  /*b73a0*/  LOP3.LUT P4, RZ, R2, 0x8000, RZ, 0xc0, !PT ;  /* 0x0000800002ff7812 */ /* 0x000fe4000788c0ff */
[----:B------:R-:W-:-:S11]  /*b73b0*/  LOP3.LUT R22, R22, 0xfffffffe, RZ, 0xc0, !PT ;  /* 0xfffffffe16167812 */ /* 0x000fd600078ec0ff */
[----:B------:R-:W-:Y:S02]  /*b73c0*/  @P4 LOP3.LUT R22, R22, 0x1, RZ, 0xfc, !PT ;  /* 0x0000000116164812 */ /* 0x000fe400078efcff */
[----:B------:R-:W-:Y:S01]  /*b73d0*/  LOP3.LUT P4, RZ, R2, 0x4000, RZ, 0xc0, !PT ;  /* 0x0000400002ff7812 */ /* 0x000fe2000788c0ff */
[----:B---3--:R1:W-:Y:S04]  /*b73e0*/  @P1 STG.E desc[UR76][R4.64], R155 ;  /* 0x0000009b04001986 */ /* 0x0083e8000c10194c */
[----:B-1----:R-:W3:Y:S04]  /*b73f0*/  LDL.LU R155, [R1+0x970] ;  /* 0x00097000019b7983 */ /* 0x002ee80000300800 */
[----:B------:R-:W3:Y:S01]  /*b7400*/  LDL.LU R72, [R1+0x960] ;  /* 0x0009600001487983 */ /* 0x000ee20000300800 */
[----:B--2---:R-:W-:-:S05]  /*b7410*/  IMAD.WIDE R4, R153, 0x4, R70 ;  /* 0x0000000499047825 */ /* 0x004fca00078e0246 */
[----:B----4-:R1:W-:Y:S02]  /*b7420*/  @P2 STG.E desc[UR76][R4.64], R63 ;  /* 0x0000003f04002986 */ /* 0x0103e4000c10194c */
[----:B-1----:R-:W-:-:S05]  /*b7430*/  IMAD.WIDE R4, R153, 0x4, R68 ;  /* 0x0000000499047825 */ /* 0x002fca00078e0244 */
[----:B------:R1:W-:Y:S04]  /*b7440*/  @P6 STG.E desc[UR76][R4.64], R23 ;  /* 0x0000001704006986 */ /* 0x0003e8000c10194c */
[----:B-1----:R-:W2:Y:S04]  /*b7450*/  LDL.LU R23, [R1+0x170c] ;  /* 0x00170c0001177983 */ /* 0x002ea80000300800 */
[----:B------:R-:W4:Y:S01]  /*b7460*/  LDL.LU R74, [R1+0x950] ;  /* 0x00095000014a7983 */ /* 0x000f220000300800 */
[----:B------:R-:W-:-:S03]  /*b7470*/  LOP3.LUT R22, R22, 0xfffffffd, RZ, 0xc0, !PT ;  /* 0xfffffffd16167812 */ /* 0x000fc600078ec0ff */
[----:B------:R-:W4:Y:S01]  /*b7480*/  LDL.LU R63, [R1+0x940] ;  /* 0x00094000013f7983 */ /* 0x000f220000300800 */
[----:B------:R-:W-:Y:S02]  /*b7490*/  @P4 LOP3.LUT R22, R22, 0x2, RZ, 0xfc, !PT ;  /* 0x0000000216164812 */ /* 0x000fe400078efcff */
[----:B------:R-:W-:Y:S01]  /*b74a0*/  LOP3.LUT P4, RZ, R2, 0x2000, RZ, 0xc0, !PT ;  /* 0x0000200002ff7812 */ /* 0x000fe2000788c0ff */
[----:B------:R-:W-:Y:S01]  /*b74b0*/  IMAD.WIDE R4, R153, 0x4, R66 ;  /* 0x0000000499047825 */ /* 0x000fe200078e0242 */
[----:B------:R-:W-:Y:S01]  /*b74c0*/  LOP3.LUT R22, R22, 0xfffffffb, RZ, 0xc0, !PT ;  /* 0xfffffffb16167812 */ /* 0x000fe200078ec0ff */
[----:B------:R-:W4:Y:S10]  /*b74d0*/  LDL.LU R73, [R1+0x890] ;  /* 0x0008900001497983 */ /* 0x000f340000300800 */
[----:B------:R-:W-:-:S04]  /*b74e0*/  @P4 LOP3.LUT R22, R22, 0x4, RZ, 0xfc, !PT ;  /* 0x0000000416164812 */ /* 0x000fc800078efcff */
[----:B------:R-:W-:Y:S02]  /*b74f0*/  LOP3.LUT P6, RZ, R22, 0x8, RZ, 0xc0, !PT ;  /* 0x0000000816ff7812 */ /* 0x000fe400078cc0ff */
[----:B------:R-:W-:-:S11]  /*b7500*/  LOP3.LUT P4, RZ, R2, 0x1000, RZ, 0xc0, !PT ;  /* 0x0000100002ff7812 */ /* 0x000fd6000788c0ff */
[----:B------:R1:W-:Y:S02]  /*b7510*/  @P6 STG.E desc[UR76][R4.64], R82 ;  /* 0x0000005204006986 */ /* 0x0003e4000c10194c */
[----:B-1----:R-:W-:-:S05]  /*b7520*/  IMAD.WIDE R4, R153, 0x4, R64 ;  /* 0x0000000499047825 */ /* 0x002fca00078e0240 */
[----:B------:R1:W-:Y:S01]  /*b7530*/  @P4 STG.E desc[UR76][R4.64], R154 ;  /* 0x0000009a04004986 */ /* 0x0003e2000c10194c */
[----:B------:R-:W-:Y:S01]  /*b7540*/  LOP3.LUT P4, RZ, R22, 0x4, RZ, 0xc0, !PT ;  /* 0x0000000416ff7812 */ /* 0x000fe2000788c0ff */
[----:B-1----:R-:W-:Y:S02]  /*b7550*/  IMAD.WIDE R4, R152, 0x4, R70 ;  /* 0x0000000498047825 */ /* 0x002fe400078e0246 */
[----:B------:R-:W4:Y:S10]  /*b7560*/  LDL.LU R154, [R1+0x1710] ;  /* 0x00171000019a7983 */ /* 0x000f340000300800 */
[----:B------:R1:W-:Y:S01]  /*b7570*/  @P4 STG.E desc[UR76][R4.64], R83 ;  /* 0x0000005304004986 */ /* 0x0003e2000c10194c */
[----:B------:R-:W-:-:S03]  /*b7580*/  LOP3.LUT P4, RZ, R22, 0x2, RZ, 0xc0, !PT ;  /* 0x0000000216ff7812 */ /* 0x000fc6000788c0ff */
[----:B------:R-:W4:Y:S04]  /*b7590*/  LDL.LU R82, [R1+0x12dc] ;  /* 0x0012dc0001527983 */ /* 0x000f280000300800 */
[----:B------:R-:W4:Y:S01]  /*b75a0*/  LDL.LU R153, [R1+0x1728] ;  /* 0x0017280001997983 */ /* 0x000f220000300800 */
[----:B-1----:R-:W-:-:S03]  /*b75b0*/  IMAD.WIDE R4, R152, 0x4, R68 ;  /* 0x0000000498047825 */ /* 0x002fc600078e0244 */
[----:B------:R-:W4:Y:S04]  /*b75c0*/  LDL.LU R75, [R1+0x390] ;  /* 0x00039000014b7983 */ /* 0x000f280000300800 */
[----:B------:R1:W-:Y:S01]  /*b75d0*/  @P4 STG.E desc[UR76][R4.64], R252 ;  /* 0x000000fc04004986 */ /* 0x0003e2000c10194c */
[----:B------:R-:W-:Y:S02]  /*b75e0*/  LOP3.LUT P4, RZ, R22, 0x1, RZ, 0xc0, !PT ;  /* 0x0000000116ff7812 */ /* 0x000fe4000788c0ff */
[----:B------:R-:W-:Y:S01]  /*b75f0*/  LOP3.LUT P0, RZ, R2, 0x100000, RZ, 0xc0, !PT ;  /* 0x0010000002ff7812 */ /* 0x000fe2000780c0ff */
[----:B------:R-:W4:Y:S01]  /*b7600*/  LDL.LU R7, [R1+0x994] ;  /* 0x0009940001077983 */ /* 0x000f220000300800 */
[----:B-1----:R-:W-:Y:S01]  /*b7610*/  IMAD.WIDE R4, R152, 0x4, R66 ;  /* 0x0000000498047825 */ /* 0x002fe200078e0242 */
[----:B------:R-:W-:-:S10]  /*b7620*/  LOP3.LUT R2, R2, 0xefffffff, RZ, 0xc0, !PT ;  /* 0xefffffff02027812 */ /* 0x000fd400078ec0ff */
[----:B------:R-:W-:-:S04]  /*b7630*/  @P0 LOP3.LUT R2, R2, 0x10000000, RZ, 0xfc, !PT ;  /* 0x1000000002020812 */ /* 0x000fc800078efcff */
[C---:B------:R-:W-:Y:S02]  /*b7640*/  LOP3.LUT P0, RZ, R2.reuse, 0x80000, RZ, 0xc0, !PT ;  /* 0x0008000002ff7812 */ /* 0x040fe4000780c0ff */
[----:B------:R-:W-:-:S11]  /*b7650*/  LOP3.LUT R2, R2, 0xdfffffff, RZ, 0xc0, !PT ;  /* 0xdfffffff02027812 */ /* 0x000fd600078ec0ff */
[----:B------:R-:W-:Y:S01]  /*b7660*/  @P0 LOP3.LUT R2, R2, 0x20000000, RZ, 0xfc, !PT ;  /* 0x2000000002020812 */ /* 0x000fe200078efcff */
[----:B---3--:R1:W-:Y:S04]  /*b7670*/  @P4 STG.E desc[UR76][R4.64], R155 ;  /* 0x0000009b04004986 */ /* 0x0083e8000c10194c */
[----:B-1----:R-:W3:Y:S04]  /*b7680*/  LDL.LU R155, [R1+0x984] ;  /* 0x00098400019b7983 */ /* 0x002ee80000300800 */
[----:B------:R-:W3:Y:S01]  /*b7690*/  LDL.LU R6, [R1+0x974] ;  /* 0x0009740001067983 */ /* 0x000ee20000300800 */
[----:B------:R-:W-:Y:S01]  /*b76a0*/  LOP3.LUT P4, RZ, R2, 0x80000000, RZ, 0xc0, !PT ;  /* 0x8000000002ff7812 */ /* 0x000fe2000788c0ff */
[----:B------:R-:W-:-:S02]  /*b76b0*/  IMAD.WIDE R4, R152, 0x4, R64 ;  /* 0x0000000498047825 */ /* 0x000fc400078e0240 */
[----:B------:R-:W3:Y:S04]  /*b76c0*/  LDL.LU R83, [R1+0x1714] ;  /* 0x0017140001537983 */ /* 0x000ee80000300800 */
[----:B------:R-:W3:Y:S04]  /*b76d0*/  LDL.LU R252, [R1+0x1720] ;  /* 0x0017200001fc7983 */ /* 0x000ee80000300800 */
[----:B------:R-:W3:Y:S04]  /*b76e0*/  LDL.LU R152, [R1+0x1724] ;  /* 0x0017240001987983 */ /* 0x000ee80000300800 */
[----:B------:R1:W-:Y:S04]  /*b76f0*/  @P4 STG.E desc[UR76][R4.64], R72 ;  /* 0x0000004804004986 */ /* 0x0003e8000c10194c */
[----:B-1----:R-:W3:Y:S01]  /*b7700*/  LDL.LU R72, [R1+0x964] ;  /* 0x0009640001487983 */ /* 0x002ee20000300800 */
[C---:B------:R-:W-:Y:S01]  /*b7710*/  LOP3.LUT P4, RZ, R2.reuse, 0x40000000, RZ, 0xc0, !PT ;  /* 0x4000000002ff7812 */ /* 0x040fe2000788c0ff */
[----:B--2---:R-:W-:Y:S01]  /*b7720*/  IMAD.WIDE R4, R23, 0x4, R70 ;  /* 0x0000000417047825 */ /* 0x004fe200078e0246 */
[----:B------:R-:W-:-:S11]  /*b7730*/  LOP3.LUT P0, RZ, R2, 0x40000, RZ, 0xc0, !PT ;  /* 0x0004000002ff7812 */ /* 0x000fd6000780c0ff */
[----:B----4-:R1:W-:Y:S04]  /*b7740*/  @P4 STG.E desc[UR76][R4.64], R74 ;  /* 0x0000004a04004986 */ /* 0x0103e8000c10194c */
[----:B-1----:R-:W2:Y:S01]  /*b7750*/  LDL.LU R74, [R1+0x954] ;  /* 0x00095400014a7983 */ /* 0x002ea20000300800 */
[----:B------:R-:W-:-:S05]  /*b7760*/  IMAD.WIDE R4, R23, 0x4, R68 ;  /* 0x0000000417047825 */ /* 0x000fca00078e0244 */
[----:B------:R1:W-:Y:S04]  /*b7770*/  @P0 STG.E desc[UR76][R4.64], R63 ;  /* 0x0000003f04000986 */ /* 0x0003e8000c10194c */
[----:B-1----:R-:W4:Y:S01]  /*b7780*/  LDL.LU R63, [R1+0x944] ;  /* 0x00094400013f7983 */ /* 0x002f220000300800 */
[----:B------:R-:W-:Y:S01]  /*b7790*/  LOP3.LUT P0, RZ, R2, 0x20000000, RZ, 0xc0, !PT ;  /* 0x2000000002ff7812 */ /* 0x000fe2000780c0ff */
[----:B------:R-:W-:-:S12]  /*b77a0*/  IMAD.WIDE R4, R23, 0x4, R66 ;  /* 0x0000000417047825 */ /* 0x000fd800078e0242 */
[----:B------:R1:W-:Y:S04]  /*b77b0*/  @P0 STG.E desc[UR76][R4.64], R73 ;  /* 0x0000004904000986 */ /* 0x0003e8000c10194c */
[----:B-1----:R-:W4:Y:S01]  /*b77c0*/  LDL.LU R73, [R1+0x894] ;  /* 0x0008940001497983 */ /* 0x002f220000300800 */
[----:B------:R-:W-:Y:S01]  /*b77d0*/  LOP3.LUT P0, RZ, R2, 0x10000000, RZ, 0xc0, !PT ;  /* 0x1000000002ff7812 */ /* 0x000fe2000780c0ff */
[----:B------:R-:W-:Y:S01]  /*b77e0*/  IMAD.WIDE R4, R23, 0x4, R64 ;  /* 0x0000000417047825 */ /* 0x000fe200078e0240 */
[C---:B------:R-:W-:Y:S01]  /*b77f0*/  LOP3.LUT P1, RZ, R3.reuse, 0x1000000, RZ, 0xc0, !PT ;  /* 0x0100000003ff7812 */ /* 0x040fe2000782c0ff */
[----:B------:R-:W4:Y:S01]  /*b7800*/  LDL.LU R23, [R1+0x1718] ;  /* 0x0017180001177983 */ /* 0x000f220000300800 */
[----:B------:R-:W-:-:S09]  /*b7810*/  LOP3.LUT P3, RZ, R3, 0x4000000, RZ, 0xc0, !PT ;  /* 0x0400000003ff7812 */ /* 0x000fd2000786c0ff */
[----:B------:R1:W-:Y:S04]  /*b7820*/  @P0 STG.E desc[UR76][R4.64], R75 ;  /* 0x0000004b04000986 */ /* 0x0003e8000c10194c */
[----:B-1----:R-:W4:Y:S01]  /*b7830*/  LDL.LU R75, [R1+0x394] ;  /* 0x00039400014b7983 */ /* 0x002f220000300800 */
[----:B------:R-:W-:-:S05]  /*b7840*/  IMAD.WIDE R4, R154, 0x4, R70 ;  /* 0x000000049a047825 */ /* 0x000fca00078e0246 */
[----:B------:R1:W-:Y:S01]  /*b7850*/  @P1 STG.E desc[UR76][R4.64], R7 ;  /* 0x0000000704001986 */ /* 0x0003e2000c10194c */
[C---:B------:R-:W-:Y:S01]  /*b7860*/  LOP3.LUT P5, RZ, R3.reuse, 0x10000000, RZ, 0xc0, !PT ;  /* 0x1000000003ff7812 */ /* 0x040fe200078ac0ff */
[----:B-1----:R-:W-:Y:S01]  /*b7870*/  IMAD.WIDE R4, R154, 0x4, R68 ;  /* 0x000000049a047825 */ /* 0x002fe200078e0244 */
[----:B------:R-:W-:-:S04]  /*b7880*/  LOP3.LUT P2, RZ, R3, 0x10, RZ, 0xc0, !PT ;  /* 0x0000001003ff7812 */ /* 0x000fc8000784c0ff */
[----:B------:R-:W-:Y:S01]  /*b7890*/  ISETP.LT.AND P2, PT, R153, UR4, !P2 ;  /* 0x0000000499007c0c */ /* 0x000fe2000d741270 */
[----:B---3--:R1:W-:Y:S04]  /*b78a0*/  @P3 STG.E desc[UR76][R4.64], R155 ;  /* 0x0000009b04003986 */ /* 0x0083e8000c10194c */
[----:B-1----:R-:W3:Y:S01]  /*b78b0*/  LDL.LU R155, [R1+0x998] ;  /* 0x00099800019b7983 */ /* 0x002ee20000300800 */
[----:B------:R-:W-:-:S05]  /*b78c0*/  IMAD.WIDE R4, R154, 0x4, R66 ;  /* 0x000000049a047825 */ /* 0x000fca00078e0242 */
[----:B------:R1:W-:Y:S04]  /*b78d0*/  @P5 STG.E desc[UR76][R4.64], R6 ;  /* 0x0000000604005986 */ /* 0x0003e8000c10194c */
[----:B-1----:R-:W3:Y:S01]  /*b78e0*/  LDL.LU R6, [R1+0x988] ;  /* 0x0009880001067983 */ /* 0x002ee20000300800 */
[----:B------:R-:W-:-:S03]  /*b78f0*/  IMAD.WIDE R4, R154, 0x4, R64 ;  /* 0x000000049a047825 */ /* 0x000fc600078e0240 */
[----:B------:R-:W3:Y:S04]  /*b7900*/  LDL.LU R154, [R1+0x171c] ;  /* 0x00171c00019a7983 */ /* 0x000ee80000300800 */
[----:B------:R1:W-:Y:S04]  /*b7910*/  @P2 STG.E desc[UR76][R4.64], R72 ;  /* 0x0000004804002986 */ /* 0x0003e8000c10194c */
[----:B-1----:R-:W3:Y:S01]  /*b7920*/  LDL.LU R72, [R1+0x978] ;  /* 0x0009780001487983 */ /* 0x002ee20000300800 */
[----:B------:R-:W-:Y:S01]  /*b7930*/  LOP3.LUT P6, RZ, R3, 0x8, RZ, 0xc0, !PT ;  /* 0x0000000803ff7812 */ /* 0x000fe200078cc0ff */
[----:B------:R-:W-:-:S02]  /*b7940*/  IMAD.WIDE R4, R83, 0x4, R70 ;  /* 0x0000000453047825 */ /* 0x000fc400078e0246 */
[----:B------:R-:W3:Y:S01]  /*b7950*/  LDL.LU R7, [R1+0x968] ;  /* 0x0009680001077983 */ /* 0x000ee20000300800 */
[----:B------:R-:W-:-:S13]  /*b7960*/  ISETP.LT.AND P2, PT, R82, UR4, !P6 ;  /* 0x0000000452007c0c */ /* 0x000fda000f741270 */
[----:B--2---:R1:W-:Y:S01]  /*b7970*/  @P2 STG.E desc[UR76][R4.64], R74 ;  /* 0x0000004a04002986 */ /* 0x0043e2000c10194c */
[----:B------:R-:W-:Y:S01]  /*b7980*/  ISETP.LT.AND P2, PT, R252, UR4, !P6 ;  /* 0x00000004fc007c0c */ /* 0x000fe2000f741270 */
[----:B-1----:R-:W-:-:S12]  /*b7990*/  IMAD.WIDE R4, R83, 0x4, R68 ;  /* 0x0000000453047825 */ /* 0x002fd800078e0244 */
[----:B----4-:R1:W-:Y:S04]  /*b79a0*/  @P2 STG.E desc[UR76][R4.64], R63 ;  /* 0x0000003f04002986 */ /* 0x0103e8000c10194c */
[----:B-1----:R-:W2:Y:S01]  /*b79b0*/  LDL.LU R63, [R1+0x958] ;  /* 0x00095800013f7983 */ /* 0x002ea20000300800 */
[----:B------:R-:W-:-:S03]  /*b79c0*/  ISETP.LT.AND P2, PT, R152, UR4, !P6 ;  /* 0x0000000498007c0c */ /* 0x000fc6000f741270 */
[----:B------:R-:W4:Y:S01]  /*b79d0*/  LDL.LU R74, [R1+0x948] ;  /* 0x00094800014a7983 */ /* 0x000f220000300800 */
[----:B------:R-:W-:-:S09]  /*b79e0*/  IMAD.WIDE R4, R83, 0x4, R66 ;  /* 0x0000000453047825 */ /* 0x000fd200078e0242 */
[----:B------:R1:W-:Y:S04]  /*b79f0*/  @P2 STG.E desc[UR76][R4.64], R73 ;  /* 0x0000004904002986 */ /* 0x0003e8000c10194c */
[----:B-1----:R-:W4:Y:S01]  /*b7a00*/  LDL.LU R73, [R1+0x898] ;  /* 0x0008980001497983 */ /* 0x002f220000300800 */
[----:B------:R-:W-:Y:S01]  /*b7a10*/  ISETP.LT.AND P6, PT, R153, UR4, !P6 ;  /* 0x0000000499007c0c */ /* 0x000fe2000f7c1270 */
[----:B------:R-:W-:Y:S01]  /*b7a20*/  IMAD.WIDE R4, R83, 0x4, R64 ;  /* 0x0000000453047825 */ /* 0x000fe200078e0240 */
[----:B------:R-:W-:Y:S01]  /*b7a30*/  LOP3.LUT P4, RZ, R3, 0x4, RZ, 0xc0, !PT ;  /* 0x0000000403ff7812 */ /* 0x000fe2000788c0ff */
[----:B------:R-:W4:Y:S10]  /*b7a40*/  LDL.LU R83, [R1+0x172c] ;  /* 0x00172c0001537983 */ /* 0x000f340000300800 */
[----:B------:R1:W-:Y:S01]  /*b7a50*/  @P6 STG.E desc[UR76][R4.64], R75 ;  /* 0x0000004b04006986 */ /* 0x0003e2000c10194c */
[----:B------:R-:W-:-:S03]  /*b7a60*/  ISETP.LT.AND P6, PT, R82, UR4, !P4 ;  /* 0x0000000452007c0c */ /* 0x000fc6000e7c1270 */
[----:B-1----:R-:W4:Y:S01]  /*b7a70*/  LDL.LU R75, [R1+0x398] ;  /* 0x00039800014b7983 */ /* 0x002f220000300800 */
[----:B------:R-:W-:-:S09]  /*b7a80*/  IMAD.WIDE R4, R23, 0x4, R70 ;  /* 0x0000000417047825 */ /* 0x000fd200078e0246 */
[----:B---3--:R1:W-:Y:S01]  /*b7a90*/  @P6 STG.E desc[UR76][R4.64], R155 ;  /* 0x0000009b04006986 */ /* 0x0083e2000c10194c */
[----:B------:R-:W-:-:S03]  /*b7aa0*/  ISETP.LT.AND P6, PT, R252, UR4, !P4 ;  /* 0x00000004fc007c0c */ /* 0x000fc6000e7c1270 */
[----:B-1----:R-:W3:Y:S01]  /*b7ab0*/  LDL.LU R155, [R1+0x99c] ;  /* 0x00099c00019b7983 */ /* 0x002ee20000300800 */
[----:B------:R-:W-:-:S09]  /*b7ac0*/  IMAD.WIDE R4, R23, 0x4, R68 ;  /* 0x0000000417047825 */ /* 0x000fd200078e0244 */
[----:B------:R1:W-:Y:S04]  /*b7ad0*/  @P6 STG.E desc[UR76][R4.64], R6 ;  /* 0x0000000604006986 */ /* 0x0003e8000c10194c */
[----:B-1----:R-:W3:Y:S01]  /*b7ae0*/  LDL.LU R6, [R1+0x98c] ;  /* 0x00098c0001067983 */ /* 0x002ee20000300800 */
[----:B------:R-:W-:Y:S01]  /*b7af0*/  ISETP.LT.AND P6, PT, R152, UR4, !P4 ;  /* 0x0000000498007c0c */ /* 0x000fe2000e7c1270 */
[----:B------:R-:W-:-:S12]  /*b7b00*/  IMAD.WIDE R4, R23, 0x4, R66 ;  /* 0x0000000417047825 */ /* 0x000fd800078e0242 */
[----:B------:R1:W-:Y:S04]  /*b7b10*/  @P6 STG.E desc[UR76][R4.64], R72 ;  /* 0x0000004804006986 */ /* 0x0003e8000c10194c */
[----:B-1----:R-:W3:Y:S01]  /*b7b20*/  LDL.LU R72, [R1+0x97c] ;  /* 0x00097c0001487983 */ /* 0x002ee20000300800 */
[----:B------:R-:W-:Y:S01]  /*b7b30*/  ISETP.LT.AND P4, PT, R153, UR4, !P4 ;  /* 0x0000000499007c0c */ /* 0x000fe2000e781270 */
[----:B------:R-:W-:Y:S01]  /*b7b40*/  IMAD.WIDE R4, R23, 0x4, R64 ;  /* 0x0000000417047825 */ /* 0x000fe200078e0240 */
[----:B------:R-:W-:Y:S01]  /*b7b50*/  LOP3.LUT P3, RZ, R3, 0x2, RZ, 0xc0, !PT ;  /* 0x0000000203ff7812 */ /* 0x000fe2000786c0ff */
[----:B------:R-:W3:Y:S10]  /*b7b60*/  LDL.LU R23, [R1+0x1730] ;  /* 0x0017300001177983 */ /* 0x000ef40000300800 */
[----:B------:R1:W-:Y:S01]  /*b7b70*/  @P4 STG.E desc[UR76][R4.64], R7 ;  /* 0x0000000704004986 */ /* 0x0003e2000c10194c */
[----:B------:R-:W-:Y:S01]  /*b7b80*/  ISETP.LT.AND P4, PT, R82, UR4, !P3 ;  /* 0x0000000452007c0c */ /* 0x000fe2000df81270 */
[----:B-1----:R-:W-:-:S12]  /*b7b90*/  IMAD.WIDE R4, R154, 0x4, R70 ;  /* 0x000000049a047825 */ /* 0x002fd800078e0246 */
[----:B--2---:R1:W-:Y:S04]  /*b7ba0*/  @P4 STG.E desc[UR76][R4.64], R63 ;  /* 0x0000003f04004986 */ /* 0x0043e8000c10194c */
[----:B-1----:R-:W2:Y:S01]  /*b7bb0*/  LDL.LU R63, [R1+0x96c] ;  /* 0x00096c00013f7983 */ /* 0x002ea20000300800 */
[----:B------:R-:W-:-:S03]  /*b7bc0*/  ISETP.LT.AND P4, PT, R252, UR4, !P3 ;  /* 0x00000004fc007c0c */ /* 0x000fc6000df81270 */
[----:B------:R-:W2:Y:S01]  /*b7bd0*/  LDL.LU R7, [R1+0x95c] ;  /* 0x00095c0001077983 */ /* 0x000ea20000300800 */
[----:B------:R-:W-:-:S09]  /*b7be0*/  IMAD.WIDE R4, R154, 0x4, R68 ;  /* 0x000000049a047825 */ /* 0x000fd200078e0244 */
[----:B----4-:R1:W-:Y:S01]  /*b7bf0*/  @P4 STG.E desc[UR76][R4.64], R74 ;  /* 0x0000004a04004986 */ /* 0x0103e2000c10194c */
[----:B------:R-:W-:-:S03]  /*b7c00*/  ISETP.LT.AND P4, PT, R152, UR4, !P3 ;  /* 0x0000000498007c0c */ /* 0x000fc6000df81270 */
[----:B-1----:R-:W4:Y:S01]  /*b7c10*/  LDL.LU R74, [R1+0x94c] ;  /* 0x00094c00014a7983 */ /* 0x002f220000300800 */
        /* <DEDUP_REMOVED lines=8> */
[----:B------:R-:W-:Y:S01]  /*b7ca0*/  ISETP.LT.AND P3, PT, R82, UR4, !P5 ;  /* 0x0000000452007c0c */ /* 0x000fe2000ef61270 */
[----:B-1----:R-:W-:-:S12]  /*b7cb0*/  IMAD.WIDE R4, R83, 0x4, R70 ;  /* 0x0000000453047825 */ /* 0x002fd800078e0246 */
        /* <DEDUP_REMOVED lines=10> */
[----:B------:R-:W-:-:S03]  /*b7d60*/  IMAD.WIDE R4, R83, 0x4, R64 ;  /* 0x0000000453047825 */ /* 0x000fc600078e0240 */
[----:B------:R-:W3:Y:S01]  /*b7d70*/  LDL.LU R83, [R1+0x9d0] ;  /* 0x0009d00001537983 */ /* 0x000ee20000300800 */
[----:B------:R-:W-:Y:S02]  /*b7d80*/  ISETP.LT.AND P5, PT, R153, UR4, !P5 ;  /* 0x0000000499007c0c */ /* 0x000fe4000efa1270 */
[----:B------:R-:W-:-:S11]  /*b7d90*/  LOP3.LUT P0, RZ, R2, 0x8000000, RZ, 0xc0, !PT ;  /* 0x0800000002ff7812 */ /* 0x000fd6000780c0ff */
[----:B--2---:R1:W-:Y:S01]  /*b7da0*/  @P5 STG.E desc[UR76][R4.64], R63 ;  /* 0x0000003f04005986 */ /* 0x0043e2000c10194c */
[----:B------:R-:W-:Y:S01]  /*b7db0*/  ISETP.LT.AND P5, PT, R82, UR4, !P0 ;  /* 0x0000000452007c0c */ /* 0x000fe2000c7a1270 */
[----:B-1----:R-:W-:Y:S02]  /*b7dc0*/  IMAD.WIDE R4, R23, 0x4, R70 ;  /* 0x0000000417047825 */ /* 0x002fe400078e0246 */
[----:B------:R-:W2:Y:S10]  /*b7dd0*/  LDL.LU R63, [R1+0x1738] ;  /* 0x00173800013f7983 */ /* 0x000eb40000300800 */
[----:B------:R1:W-:Y:S01]  /*b7de0*/  @P5 STG.E desc[UR76][R4.64], R7 ;  /* 0x0000000704005986 */ /* 0x0003e2000c10194c */
[----:B------:R-:W-:-:S03]  /*b7df0*/  ISETP.LT.AND P5, PT, R252, UR4, !P0 ;  /* 0x00000004fc007c0c */ /* 0x000fc6000c7a1270 */
[----:B-1----:R-:W2:Y:S01]  /*b7e00*/  LDL.LU R7, [R1+0x9c0] ;  /* 0x0009c00001077983 */ /* 0x002ea20000300800 */
[----:B------:R-:W-:-:S09]  /*b7e10*/  IMAD.WIDE R4, R23, 0x4, R68 ;  /* 0x0000000417047825 */ /* 0x000fd200078e0244 */
[----:B----4-:R1:W-:Y:S01]  /*b7e20*/  @P5 STG.E desc[UR76][R4.64], R74 ;  /* 0x0000004a04005986 */ /* 0x0103e2000c10194c */
[----:B------:R-:W-:-:S03]  /*b7e30*/  ISETP.LT.AND P5, PT, R152, UR4, !P0 ;  /* 0x0000000498007c0c */ /* 0x000fc6000c7a1270 */
[----:B-1----:R-:W4:Y:S01]  /*b7e40*/  LDL.LU R74, [R1+0x9b0] ;  /* 0x0009b000014a7983 */ /* 0x002f220000300800 */
[----:B------:R-:W-:-:S09]  /*b7e50*/  IMAD.WIDE R4, R23, 0x4, R66 ;  /* 0x0000000417047825 */ /* 0x000fd200078e0242 */
[----:B------:R1:W-:Y:S04]  /*b7e60*/  @P5 STG.E desc[UR76][R4.64], R73 ;  /* 0x0000004904005986 */ /* 0x0003e8000c10194c */
[----:B-1----:R-:W4:Y:S01]  /*b7e70*/  LDL.LU R73, [R1+0x9a0] ;  /* 0x0009a00001497983 */ /* 0x002f220000300800 */
[----:B------:R-:W-:-:S03]  /*b7e80*/  IMAD.WIDE R4, R23, 0x4, R64 ;  /* 0x0000000417047825 */ /* 0x000fc600078e0240 */
[----:B------:R-:W4:Y:S01]  /*b7e90*/  LDL.LU R23, [R1+0x8b0] ;  /* 0x0008b00001177983 */ /* 0x000f220000300800 */
[----:B------:R-:W-:Y:S02]  /*b7ea0*/  ISETP.LT.AND P0, PT, R153, UR4, !P0 ;  /* 0x0000000499007c0c */ /* 0x000fe4000c701270 */
[----:B------:R-:W-:-:S11]  /*b7eb0*/  LOP3.LUT P4, RZ, R3, 0x20, RZ, 0xc0, !PT ;  /* 0x0000002003ff7812 */ /* 0x000fd6000788c0ff */
[----:B---3--:R1:W-:Y:S01]  /*b7ec0*/  @P0 STG.E desc[UR76][R4.64], R155 ;  /* 0x0000009b04000986 */ /* 0x0083e2000c10194c */
[----:B------:R-:W-:-:S03]  /*b7ed0*/  ISETP.LT.AND P0, PT, R82, UR4, !P4 ;  /* 0x0000000452007c0c */ /* 0x000fc6000e701270 */
[----:B-1----:R-:W3:Y:S04]  /*b7ee0*/  LDL.LU R155, [R1+0x173c] ;  /* 0x00173c00019b7983 */ /* 0x002ee80000300800 */
[----:B------:R-:W3:Y:S01]  /*b7ef0*/  LDL.LU R75, [R1+0x380] ;  /* 0x00038000014b7983 */ /* 0x000ee20000300800 */
[----:B------:R-:W-:-:S05]  /*b7f00*/  IMAD.WIDE R4, R154, 0x4, R70 ;  /* 0x000000049a047825 */ /* 0x000fca00078e0246 */
[----:B------:R1:W-:Y:S04]  /*b7f10*/  @P0 STG.E desc[UR76][R4.64], R6 ;  /* 0x0000000604000986 */ /* 0x0003e8000c10194c */
[----:B-1----:R-:W3:Y:S01]  /*b7f20*/  LDL.LU R6, [R1+0x9f4] ;  /* 0x0009f40001067983 */ /* 0x002ee20000300800 */
[----:B------:R-:W-:Y:S01]  /*b7f30*/  ISETP.LT.AND P0, PT, R252, UR4, !P4 ;  /* 0x00000004fc007c0c */ /* 0x000fe2000e701270 */
[----:B------:R-:W-:-:S12]  /*b7f40*/  IMAD.WIDE R4, R154, 0x4, R68 ;  /* 0x000000049a047825 */ /* 0x000fd800078e0244 */
[----:B------:R1:W-:Y:S01]  /*b7f50*/  @P0 STG.E desc[UR76][R4.64], R72 ;  /* 0x0000004804000986 */ /* 0x0003e2000c10194c */
[----:B------:R-:W-:-:S03]  /*b7f60*/  ISETP.LT.AND P0, PT, R152, UR4, !P4 ;  /* 0x0000000498007c0c */ /* 0x000fc6000e701270 */
[----:B-1----:R-:W3:Y:S01]  /*b7f70*/  LDL.LU R72, [R1+0x9e4] ;  /* 0x0009e40001487983 */ /* 0x002ee20000300800 */
[----:B------:R-:W-:-:S09]  /*b7f80*/  IMAD.WIDE R4, R154, 0x4, R66 ;  /* 0x000000049a047825 */ /* 0x000fd200078e0242 */
[----:B------:R1:W-:Y:S02]  /*b7f90*/  @P0 STG.E desc[UR76][R4.64], R83 ;  /* 0x0000005304000986 */ /* 0x0003e4000c10194c */
[----:B-1----:R-:W-:Y:S02]  /*b7fa0*/  IMAD.WIDE R4, R154, 0x4, R64 ;  /* 0x000000049a047825 */ /* 0x002fe400078e0240 */
[----:B------:R-:W3:Y:S01]  /*b7fb0*/  LDL.LU R154, [R1+0x9d4] ;  /* 0x0009d400019a7983 */ /* 0x000ee20000300800 */
[----:B------:R-:W-:Y:S02]  /*b7fc0*/  ISETP.LT.AND P0, PT, R153, UR4, !P4 ;  /* 0x0000000499007c0c */ /* 0x000fe4000e701270 */
[----:B------:R-:W-:Y:S01]  /*b7fd0*/  LOP3.LUT P3, RZ, R3, 0x80, RZ, 0xc0, !PT ;  /* 0x0000008003ff7812 */ /* 0x000fe2000786c0ff */
[----:B------:R-:W3:Y:S10]  /*b7fe0*/  LDL.LU R83, [R1+0x1740] ;  /* 0x0017400001537983 */ /* 0x000ef40000300800 */
[----:B--2---:R1:W-:Y:S01]  /*b7ff0*/  @P0 STG.E desc[UR76][R4.64], R7 ;  /* 0x0000000704000986 */ /* 0x0043e2000c10194c */
[----:B------:R-:W-:Y:S01]  /*b8000*/  ISETP.LT.AND P0, PT, R82, UR4, !P3 ;  /* 0x0000000452007c0c */ /* 0x000fe2000df01270 */
[----:B-1----:R-:W-:-:S02]  /*b8010*/  IMAD.WIDE R4, R63, 0x4, R70 ;  /* 0x000000043f047825 */ /* 0x002fc400078e0246 */
[----:B------:R-:W2:Y:S10]  /*b8020*/  LDL.LU R7, [R1+0x9c4] ;  /* 0x0009c40001077983 */ /* 0x000eb40000300800 */
[----:B----4-:R1:W-:Y:S01]  /*b8030*/  @P0 STG.E desc[UR76][R4.64], R74 ;  /* 0x0000004a04000986 */ /* 0x0103e2000c10194c */
[----:B------:R-:W-:Y:S01]  /*b8040*/  ISETP.LT.AND P0, PT, R252, UR4, !P3 ;  /* 0x00000004fc007c0c */ /* 0x000fe2000df01270 */
[----:B-1----:R-:W-:-:S02]  /*b8050*/  IMAD.WIDE R4, R63, 0x4, R68 ;  /* 0x000000043f047825 */ /* 0x002fc400078e0244 */
[----:B------:R-:W4:Y:S10]  /*b8060*/  LDL.LU R74, [R1+0x9b4] ;  /* 0x0009b400014a7983 */ /* 0x000f340000300800 */
[----:B------:R1:W-:Y:S01]  /*b8070*/  @P0 STG.E desc[UR76][R4.64], R73 ;  /* 0x0000004904000986 */ /* 0x0003e2000c10194c */
[----:B------:R-:W-:Y:S01]  /*b8080*/  ISETP.LT.AND P0, PT, R152, UR4, !P3 ;  /* 0x0000000498007c0c */ /* 0x000fe2000df01270 */
[----:B-1----:R-:W-:-:S12]  /*b8090*/  IMAD.WIDE R4, R63, 0x4, R66 ;  /* 0x000000043f047825 */ /* 0x002fd800078e0242 */
[----:B------:R1:W-:Y:S04]  /*b80a0*/  @P0 STG.E desc[UR76][R4.64], R23 ;  /* 0x0000001704000986 */ /* 0x0003e8000c10194c */
[----:B-1----:R-:W4:Y:S01]  /*b80b0*/  LDL.LU R23, [R1+0x9a4] ;  /* 0x0009a40001177983 */ /* 0x002f220000300800 */
[----:B------:R-:W-:Y:S01]  /*b80c0*/  IMAD.WIDE R4, R63, 0x4, R64 ;  /* 0x000000043f047825 */ /* 0x000fe200078e0240 */
[----:B------:R-:W-:Y:S02]  /*b80d0*/  ISETP.LT.AND P0, PT, R153, UR4, !P3 ;  /* 0x0000000499007c0c */ /* 0x000fe4000df01270 */
[----:B------:R-:W4:Y:S01]  /*b80e0*/  LDL.LU R63, [R1+0x8b4] ;  /* 0x0008b400013f7983 */ /* 0x000f220000300800 */
[----:B------:R-:W-:-:S03]  /*b80f0*/  LOP3.LUT P5, RZ, R3, 0x100, RZ, 0xc0, !PT ;  /* 0x0000010003ff7812 */ /* 0x000fc600078ac0ff */
[----:B------:R-:W4:Y:S07]  /*b8100*/  LDL.LU R73, [R1+0x1744] ;  /* 0x0017440001497983 */ /* 0x000f2e0000300800 */
        /* <DEDUP_REMOVED lines=24> */
[----:B-1----:R-:W-:-:S12]  /*b8290*/  IMAD.WIDE R4, R83, 0x4, R68 ;  /* 0x0000000453047825 */ /* 0x002fd800078e0244 */
[----:B------:R1:W-:Y:S01]  /*b82a0*/  @P0 STG.E desc[UR76][R4.64], R23 ;  /* 0x0000001704000986 */ /* 0x0003e2000c10194c */
[----:B------:R-:W-:-:S03]  /*b82b0*/  ISETP.LT.AND P0, PT, R152, UR4, !P4 ;  /* 0x0000000498007c0c */ /* 0x000fc6000e701270 */
[----:B-1----:R-:W4:Y:S01]  /*b82c0*/  LDL.LU R23, [R1+0x9b8] ;  /* 0x0009b80001177983 */ /* 0x002f220000300800 */
[----:B------:R-:W-:-:S03]  /*b82d0*/  IMAD.WIDE R4, R83, 0x4, R66 ;  /* 0x0000000453047825 */ /* 0x000fc600078e0242 */
[----:B------:R-:W4:Y:S06]  /*b82e0*/  LDL.LU R74, [R1+0x9a8] ;  /* 0x0009a800014a7983 */ /* 0x000f2c0000300800 */
[----:B------:R1:W-:Y:S01]  /*b82f0*/  @P0 STG.E desc[UR76][R4.64], R63 ;  /* 0x0000003f04000986 */ /* 0x0003e2000c10194c */
[----:B------:R-:W-:Y:S02]  /*b8300*/  ISETP.LT.AND P0, PT, R153, UR4, !P4 ;  /* 0x0000000499007c0c */ /* 0x000fe4000e701270 */
[----:B------:R-:W-:Y:S01]  /*b8310*/  LOP3.LUT P3, RZ, R3, 0x1000, RZ, 0xc0, !PT ;  /* 0x0000100003ff7812 */ /* 0x000fe2000786c0ff */
[----:B-1----:R-:W-:Y:S01]  /*b8320*/  IMAD.WIDE R4, R83, 0x4, R64 ;  /* 0x0000000453047825 */ /* 0x002fe200078e0240 */
[----:B------:R-:W4:Y:S04]  /*b8330*/  LDL.LU R63, [R1+0x8b8] ;  /* 0x0008b800013f7983 */ /* 0x000f280000300800 */
[----:B------:R-:W4:Y:S05]  /*b8340*/  LDL.LU R83, [R1+0x174c] ;  /* 0x00174c0001537983 */ /* 0x000f2a0000300800 */
[----:B---3--:R1:W-:Y:S01]  /*b8350*/  @P0 STG.E desc[UR76][R4.64], R75 ;  /* 0x0000004b04000986 */ /* 0x0083e2000c10194c */
[----:B------:R-:W-:Y:S01]  /*b8360*/  ISETP.LT.AND P0, PT, R82, UR4, !P3 ;  /* 0x0000000452007c0c */ /* 0x000fe2000df01270 */
[----:B-1----:R-:W-:-:S12]  /*b8370*/  IMAD.WIDE R4, R73, 0x4, R70 ;  /* 0x0000000449047825 */ /* 0x002fd800078e0246 */
[----:B------:R1:W-:Y:S04]  /*b8380*/  @P0 STG.E desc[UR76][R4.64], R6 ;  /* 0x0000000604000986 */ /* 0x0003e8000c10194c */
[----:B-1----:R-:W3:Y:S01]  /*b8390*/  LDL.LU R6, [R1+0x388] ;  /* 0x0003880001067983 */ /* 0x002ee20000300800 */
[----:B------:R-:W-:-:S03]  /*b83a0*/  ISETP.LT.AND P0, PT, R252, UR4, !P3 ;  /* 0x00000004fc007c0c */ /* 0x000fc6000df01270 */
[----:B------:R-:W3:Y:S01]  /*b83b0*/  LDL.LU R75, [R1+0x9fc] ;  /* 0x0009fc00014b7983 */ /* 0x000ee20000300800 */
[----:B------:R-:W-:-:S09]  /*b83c0*/  IMAD.WIDE R4, R73, 0x4, R68 ;  /* 0x0000000449047825 */ /* 0x000fd200078e0244 */
[----:B------:R1:W-:Y:S01]  /*b83d0*/  @P0 STG.E desc[UR76][R4.64], R72 ;  /* 0x0000004804000986 */ /* 0x0003e2000c10194c */
[----:B------:R-:W-:-:S03]  /*b83e0*/  ISETP.LT.AND P0, PT, R152, UR4, !P3 ;  /* 0x0000000498007c0c */ /* 0x000fc6000df01270 */
[----:B-1----:R-:W3:Y:S01]  /*b83f0*/  LDL.LU R72, [R1+0x9ec] ;  /* 0x0009ec0001487983 */ /* 0x002ee20000300800 */
[----:B------:R-:W-:-:S09]  /*b8400*/  IMAD.WIDE R4, R73, 0x4, R66 ;  /* 0x0000000449047825 */ /* 0x000fd200078e0242 */
[----:B------:R1:W-:Y:S04]  /*b8410*/  @P0 STG.E desc[UR76][R4.64], R155 ;  /* 0x0000009b04000986 */ /* 0x0003e8000c10194c */
[----:B-1----:R-:W3:Y:S01]  /*b8420*/  LDL.LU R155, [R1+0x9dc] ;  /* 0x0009dc00019b7983 */ /* 0x002ee20000300800 */
[----:B------:R-:W-:Y:S01]  /*b8430*/  ISETP.LT.AND P0, PT, R153, UR4, !P3 ;  /* 0x0000000499007c0c */ /* 0x000fe2000df01270 */
[----:B------:R-:W-:Y:S01]  /*b8440*/  IMAD.WIDE R4, R73, 0x4, R64 ;  /* 0x0000000449047825 */ /* 0x000fe200078e0240 */
        /* <DEDUP_REMOVED lines=12> */
[----:B-1----:R-:W-:-:S02]  /*b8510*/  IMAD.WIDE R4, R154, 0x4, R66 ;  /* 0x000000049a047825 */ /* 0x002fc400078e0242 */
[----:B------:R-:W4:Y:S10]  /*b8520*/  LDL.LU R74, [R1+0x9ac] ;  /* 0x0009ac00014a7983 */ /* 0x000f340000300800 */
[----:B------:R1:W-:Y:S01]  /*b8530*/  @P0 STG.E desc[UR76][R4.64], R63 ;  /* 0x0000003f04000986 */ /* 0x0003e2000c10194c */
[----:B------:R-:W-:-:S02]  /*b8540*/  ISETP.LT.AND P0, PT, R153, UR4, !P6 ;  /* 0x0000000499007c0c */ /* 0x000fc4000f701270 */
[----:B------:R-:W-:Y:S01]  /*b8550*/  LOP3.LUT P5, RZ, R3, 0x10000, RZ, 0xc0, !PT ;  /* 0x0001000003ff7812 */ /* 0x000fe200078ac0ff */
[----:B-1----:R-:W-:Y:S02]  /*b8560*/  IMAD.WIDE R4, R154, 0x4, R64 ;  /* 0x000000049a047825 */ /* 0x002fe400078e0240 */
[----:B------:R-:W4:Y:S04]  /*b8570*/  LDL.LU R154, [R1+0x8bc] ;  /* 0x0008bc00019a7983 */ /* 0x000f280000300800 */
[----:B------:R-:W4:Y:S04]  /*b8580*/  LDL.LU R63, [R1+0x1754] ;  /* 0x00175400013f7983 */ /* 0x000f280000300800 */
[----:B---3--:R1:W-:Y:S01]  /*b8590*/  @P0 STG.E desc[UR76][R4.64], R6 ;  /* 0x0000000604000986 */ /* 0x0083e2000c10194c */
[----:B------:R-:W-:Y:S01]  /*b85a0*/  ISETP.LT.AND P0, PT, R82, UR4, !P5 ;  /* 0x0000000452007c0c */ /* 0x000fe2000ef01270 */
[----:B-1----:R-:W-:-:S02]  /*b85b0*/  IMAD.WIDE R4, R83, 0x4, R70 ;  /* 0x0000000453047825 */ /* 0x002fc400078e0246 */
[----:B------:R-:W3:Y:S10]  /*b85c0*/  LDL.LU R6, [R1+0x38c] ;  /* 0x00038c0001067983 */ /* 0x000ef40000300800 */
[----:B------:R1:W-:Y:S01]  /*b85d0*/  @P0 STG.E desc[UR76][R4.64], R75 ;  /* 0x0000004b04000986 */ /* 0x0003e2000c10194c */
[----:B------:R-:W-:Y:S01]  /*b85e0*/  ISETP.LT.AND P0, PT, R252, UR4, !P5 ;  /* 0x00000004fc007c0c */ /* 0x000fe2000ef01270 */
[----:B-1----:R-:W-:-:S12]  /*b85f0*/  IMAD.WIDE R4, R83, 0x4, R68 ;  /* 0x0000000453047825 */ /* 0x002fd800078e0244 */
[----:B------:R1:W-:Y:S01]  /*b8600*/  @P0 STG.E desc[UR76][R4.64], R72 ;  /* 0x0000004804000986 */ /* 0x0003e2000c10194c */
[----:B------:R-:W-:-:S03]  /*b8610*/  ISETP.LT.AND P0, PT, R152, UR4, !P5 ;  /* 0x0000000498007c0c */ /* 0x000fc6000ef01270 */
[----:B-1----:R-:W3:Y:S01]  /*b8620*/  LDL.LU R72, [R1+0xaa0] ;  /* 0x000aa00001487983 */ /* 0x002ee20000300800 */
[----:B------:R-:W-:-:S09]  /*b8630*/  IMAD.WIDE R4, R83, 0x4, R66 ;  /* 0x0000000453047825 */ /* 0x000fd200078e0242 */
[----:B------:R1:W-:Y:S04]  /*b8640*/  @P0 STG.E desc[UR76][R4.64], R155 ;  /* 0x0000009b04000986 */ /* 0x0003e8000c10194c */
[----:B-1----:R-:W3:Y:S01]  /*b8650*/  LDL.LU R155, [R1+0xa90] ;  /* 0x000a9000019b7983 */ /* 0x002ee20000300800 */
[----:B------:R-:W-:-:S03]  /*b8660*/  IMAD.WIDE R4, R83, 0x4, R64 ;  /* 0x0000000453047825 */ /* 0x000fc600078e0240 */
[----:B------:R-:W3:Y:S01]  /*b8670*/  LDL.LU R83, [R1+0xa30] ;  /* 0x000a300001537983 */ /* 0x000ee20000300800 */
[----:B------:R-:W-:Y:S02]  /*b8680*/  ISETP.LT.AND P0, PT, R153, UR4, !P5 ;  /* 0x0000000499007c0c */ /* 0x000fe4000ef01270 */
[----:B------:R-:W-:Y:S01]  /*b8690*/  LOP3.LUT P4, RZ, R3, 0x40000, RZ, 0xc0, !PT ;  /* 0x0004000003ff7812 */ /* 0x000fe2000788c0ff */
[----:B------:R-:W3:Y:S10]  /*b86a0*/  LDL.LU R75, [R1+0xa20] ;  /* 0x000a2000014b7983 */ /* 0x000ef40000300800 */
[----:B--2---:R1:W-:Y:S01]  /*b86b0*/  @P0 STG.E desc[UR76][R4.64], R7 ;  /* 0x0000000704000986 */ /* 0x0043e2000c10194c */
[----:B------:R-:W-:Y:S01]  /*b86c0*/  ISETP.LT.AND P0, PT, R82, UR4, !P4 ;  /* 0x0000000452007c0c */ /* 0x000fe2000e701270 */
[----:B-1----:R-:W-:-:S12]  /*b86d0*/  IMAD.WIDE R4, R73, 0x4, R70 ;  /* 0x0000000449047825 */ /* 0x002fd800078e0246 */
[----:B----4-:R1:W-:Y:S01]  /*b86e0*/  @P0 STG.E desc[UR76][R4.64], R23 ;  /* 0x0000001704000986 */ /* 0x0103e2000c10194c */
[----:B------:R-:W-:Y:S01]  /*b86f0*/  ISETP.LT.AND P0, PT, R252, UR4, !P4 ;  /* 0x00000004fc007c0c */ /* 0x000fe2000e701270 */
[----:B-1----:R-:W-:Y:S02]  /*b8700*/  IMAD.WIDE R4, R73, 0x4, R68 ;  /* 0x0000000449047825 */ /* 0x002fe400078e0244 */
[----:B------:R-:W2:Y:S10]  /*b8710*/  LDL.LU R23, [R1+0x1758] ;  /* 0x0017580001177983 */ /* 0x000eb40000300800 */
[----:B------:R1:W-:Y:S01]  /*b8720*/  @P0 STG.E desc[UR76][R4.64], R74 ;  /* 0x0000004a04000986 */ /* 0x0003e2000c10194c */
[----:B------:R-:W-:-:S03]  /*b8730*/  ISETP.LT.AND P0, PT, R152, UR4, !P4 ;  /* 0x0000000498007c0c */ /* 0x000fc6000e701270 */
[----:B------:R-:W4:Y:S01]  /*b8740*/  LDL.LU R7, [R1+0xa10] ;  /* 0x000a100001077983 */ /* 0x000f220000300800 */
[----:B-1----:R-:W-:-:S09]  /*b8750*/  IMAD.WIDE R4, R73, 0x4, R66 ;  /* 0x0000000449047825 */ /* 0x002fd200078e0242 */
[----:B------:R1:W-:Y:S01]  /*b8760*/  @P0 STG.E desc[UR76][R4.64], R154 ;  /* 0x0000009a04000986 */ /* 0x0003e2000c10194c */
[----:B------:R-:W-:-:S03]  /*b8770*/  ISETP.LT.AND P0, PT, R153, UR4, !P4 ;  /* 0x0000000499007c0c */ /* 0x000fc6000e701270 */
[----:B-1----:R-:W4:Y:S01]  /*b8780*/  LDL.LU R154, [R1+0xa00] ;  /* 0x000a0000019a7983 */ /* 0x002f220000300800 */
[----:B------:R-:W-:Y:S01]  /*b8790*/  IMAD.WIDE R4, R73, 0x4, R64 ;  /* 0x0000000449047825 */ /* 0x000fe200078e0240 */
[----:B------:R-:W-:Y:S02]  /*b87a0*/  LOP3.LUT P3, RZ, R3, 0x100000, RZ, 0xc0, !PT ;  /* 0x0010000003ff7812 */ /* 0x000fe4000786c0ff */
[----:B------:R-:W4:Y:S06]  /*b87b0*/  LDL.LU R74, [R1+0x8c0] ;  /* 0x0008c000014a7983 */ /* 0x000f2c0000300800 */
[----:B---3--:R1:W-:Y:S01]  /*b87c0*/  @P0 STG.E desc[UR76][R4.64], R6 ;  /* 0x0000000604000986 */ /* 0x0083e2000c10194c */
[----:B------:R-:W-:Y:S01]  /*b87d0*/  ISETP.LT.AND P0, PT, R82, UR4, !P3 ;  /* 0x0000000452007c0c */ /* 0x000fe2000df01270 */
[----:B-1----:R-:W-:-:S02]  /*b87e0*/  IMAD.WIDE R4, R63, 0x4, R70 ;  /* 0x000000043f047825 */ /* 0x002fc400078e0246 */
[----:B------:R-:W3:Y:S04]  /*b87f0*/  LDL.LU R6, [R1+0x175c] ;  /* 0x00175c0001067983 */ /* 0x000ee80000300800 */
[----:B------:R-:W3:Y:S06]  /*b8800*/  LDL.LU R73, [R1+0x370] ;  /* 0x0003700001497983 */ /* 0x000eec0000300800 */
        /* <DEDUP_REMOVED lines=8> */
[----:B-1----:R-:W3:Y:S04]  /*b8890*/  LDL.LU R83, [R1+0xa94] ;  /* 0x000a940001537983 */ /* 0x002ee80000300800 */
[----:B------:R-:W3:Y:S01]  /*b88a0*/  LDL.LU R72, [R1+0xa34] ;  /* 0x000a340001487983 */ /* 0x000ee20000300800 */
[----:B------:R-:W-:Y:S01]  /*b88b0*/  ISETP.LT.AND P0, PT, R153, UR4, !P3 ;  /* 0x0000000499007c0c */ /* 0x000fe2000df01270 */
[----:B------:R-:W-:Y:S01]  /*b88c0*/  IMAD.WIDE R4, R63, 0x4, R64 ;  /* 0x000000043f047825 */ /* 0x000fe200078e0240 */
[----:B------:R-:W-:Y:S01]  /*b88d0*/  LOP3.LUT P5, RZ, R3, 0x400000, RZ, 0xc0, !PT ;  /* 0x0040000003ff7812 */ /* 0x000fe200078ac0ff */
[----:B------:R-:W3:Y:S10]  /*b88e0*/  LDL.LU R63, [R1+0x1760] ;  /* 0x00176000013f7983 */ /* 0x000ef40000300800 */
[----:B------:R1:W-:Y:S01]  /*b88f0*/  @P0 STG.E desc[UR76][R4.64], R75 ;  /* 0x0000004b04000986 */ /* 0x0003e2000c10194c */
[----:B------:R-:W-:-:S03]  /*b8900*/  ISETP.LT.AND P0, PT, R82, UR4, !P5 ;  /* 0x0000000452007c0c */ /* 0x000fc6000ef01270 */
[----:B-1----:R-:W3:Y:S01]  /*b8910*/  LDL.LU R75, [R1+0xa24] ;  /* 0x000a2400014b7983 */ /* 0x002ee20000300800 */
[----:B--2---:R-:W-:-:S09]  /*b8920*/  IMAD.WIDE R4, R23, 0x4, R70 ;  /* 0x0000000417047825 */ /* 0x004fd200078e0246 */
[----:B----4-:R1:W-:Y:S01]  /*b8930*/  @P0 STG.E desc[UR76][R4.64], R7 ;  /* 0x0000000704000986 */ /* 0x0103e2000c10194c */
[----:B------:R-:W-:Y:S01]  /*b8940*/  ISETP.LT.AND P0, PT, R252, UR4, !P5 ;  /* 0x00000004fc007c0c */ /* 0x000fe2000ef01270 */
[----:B-1----:R-:W-:-:S12]  /*b8950*/  IMAD.WIDE R4, R23, 0x4, R68 ;  /* 0x0000000417047825 */ /* 0x002fd800078e0244 */
[----:B------:R1:W-:Y:S01]  /*b8960*/  @P0 STG.E desc[UR76][R4.64], R154 ;  /* 0x0000009a04000986 */ /* 0x0003e2000c10194c */
[----:B------:R-:W-:-:S03]  /*b8970*/  ISETP.LT.AND P0, PT, R152, UR4, !P5 ;  /* 0x0000000498007c0c */ /* 0x000fc6000ef01270 */
[----:B-1----:R-:W2:Y:S01]  /*b8980*/  LDL.LU R154, [R1+0xa14] ;  /* 0x000a1400019a7983 */ /* 0x002ea20000300800 */
        /* <DEDUP_REMOVED lines=17> */
[----:B------:R-:W-:-:S03]  /*b8aa0*/  ISETP.LT.AND P0, PT, R152, UR4, !P4 ;  /* 0x0000000498007c0c */ /* 0x000fc6000e701270 */
[----:B------:R-:W3:Y:S01]  /*b8ab0*/  LDL.LU R73, [R1+0xa98] ;  /* 0x000a980001497983 */ /* 0x000ee20000300800 */
[----:B------:R-:W-:-:S09]  /*b8ac0*/  IMAD.WIDE R4, R6, 0x4, R66 ;  /* 0x0000000406047825 */ /* 0x000fd200078e0242 */
[----:B------:R1:W-:Y:S04]  /*b8ad0*/  @P0 STG.E desc[UR76][R4.64], R72 ;  /* 0x0000004804000986 */ /* 0x0003e8000c10194c */
[----:B-1----:R-:W3:Y:S01]  /*b8ae0*/  LDL.LU R72, [R1+0xa38] ;  /* 0x000a380001487983 */ /* 0x002ee20000300800 */
[----:B------:R-:W-:Y:S01]  /*b8af0*/  ISETP.LT.AND P0, PT, R153, UR4, !P4 ;  /* 0x0000000499007c0c */ /* 0x000fe2000e701270 */
[----:B------:R-:W-:Y:S01]  /*b8b00*/  IMAD.WIDE R4, R6, 0x4, R64 ;  /* 0x0000000406047825 */ /* 0x000fe200078e0240 */
[----:B------:R-:W-:Y:S01]  /*b8b10*/  LOP3.LUT P6, RZ, R3, 0x2000000, RZ, 0xc0, !PT ;  /* 0x0200000003ff7812 */ /* 0x000fe200078cc0ff */
[----:B------:R-:W3:Y:S10]  /*b8b20*/  LDL.LU R6, [R1+0x1768] ;  /* 0x0017680001067983 */ /* 0x000ef40000300800 */
[----:B------:R1:W-:Y:S01]  /*b8b30*/  @P0 STG.E desc[UR76][R4.64], R75 ;  /* 0x0000004b04000986 */ /* 0x0003e2000c10194c */
[----:B------:R-:W-:-:S03]  /*b8b40*/  ISETP.LT.AND P0, PT, R82, UR4, !P6 ;  /* 0x0000000452007c0c */ /* 0x000fc6000f701270 */
[----:B-1----:R-:W3:Y:S01]  /*b8b50*/  LDL.LU R75, [R1+0xa28] ;  /* 0x000a2800014b7983 */ /* 0x002ee20000300800 */
[----:B------:R-:W-:-:S09]  /*b8b60*/  IMAD.WIDE R4, R63, 0x4, R70 ;  /* 0x000000043f047825 */ /* 0x000fd200078e0246 */
[----:B--2---:R1:W-:Y:S01]  /*b8b70*/  @P0 STG.E desc[UR76][R4.64], R154 ;  /* 0x0000009a04000986 */ /* 0x0043e2000c10194c */
[----:B------:R-:W-:-:S03]  /*b8b80*/  ISETP.LT.AND P0, PT, R252, UR4, !P6 ;  /* 0x00000004fc007c0c */ /* 0x000fc6000f701270 */
[----:B-1----:R-:W2:Y:S01]  /*b8b90*/  LDL.LU R154, [R1+0xa18] ;  /* 0x000a1800019a7983 */ /* 0x002ea20000300800 */
[----:B------:R-:W-:-:S09]  /*b8ba0*/  IMAD.WIDE R4, R63, 0x4, R68 ;  /* 0x000000043f047825 */ /* 0x000fd200078e0244 */
[----:B----4-:R1:W-:Y:S01]  /*b8bb0*/  @P0 STG.E desc[UR76][R4.64], R7 ;  /* 0x0000000704000986 */ /* 0x0103e2000c10194c */
[----:B------:R-:W-:-:S03]  /*b8bc0*/  ISETP.LT.AND P0, PT, R152, UR4, !P6 ;  /* 0x0000000498007c0c */ /* 0x000fc6000f701270 */
[----:B-1----:R-:W4:Y:S01]  /*b8bd0*/  LDL.LU R7, [R1+0xa08] ;  /* 0x000a080001077983 */ /* 0x002f220000300800 */
[----:B------:R-:W-:-:S09]  /*b8be0*/  IMAD.WIDE R4, R63, 0x4, R66 ;  /* 0x000000043f047825 */ /* 0x000fd200078e0242 */
[----:B------:R1:W-:Y:S01]  /*b8bf0*/  @P0 STG.E desc[UR76][R4.64], R74 ;  /* 0x0000004a04000986 */ /* 0x0003e2000c10194c */
[----:B------:R-:W-:-:S03]  /*b8c00*/  ISETP.LT.AND P0, PT, R153, UR4, !P6 ;  /* 0x0000000499007c0c */ /* 0x000fc6000f701270 */
[----:B-1----:R-:W4:Y:S01]  /*b8c10*/  LDL.LU R74, [R1+0x8c8] ;  /* 0x0008c800014a7983 */ /* 0x002f220000300800 */
[----:B------:R-:W-:Y:S01]  /*b8c20*/  IMAD.WIDE R4, R63, 0x4, R64 ;  /* 0x000000043f047825 */ /* 0x000fe200078e0240 */
[----:B------:R-:W-:Y:S02]  /*b8c30*/  LOP3.LUT P3, RZ, R3, 0x8000000, RZ, 0xc0, !PT ;  /* 0x0800000003ff7812 */ /* 0x000fe4000786c0ff */
[----:B------:R-:W4:Y:S06]  /*b8c40*/  LDL.LU R63, [R1+0x176c] ;  /* 0x00176c00013f7983 */ /* 0x000f2c0000300800 */
[----:B---3--:R1:W-:Y:S01]  /*b8c50*/  @P0 STG.E desc[UR76][R4.64], R155 ;  /* 0x0000009b04000986 */ /* 0x0083e2000c10194c */
[----:B------:R-:W-:-:S03]  /*b8c60*/  ISETP.LT.AND P0, PT, R82, UR4, !P3 ;  /* 0x0000000452007c0c */ /* 0x000fc6000df01270 */
[----:B-1----:R-:W3:Y:S01]  /*b8c70*/  LDL.LU R155, [R1+0x378] ;  /* 0x00037800019b7983 */ /* 0x002ee20000300800 */
[----:B------:R-:W-:-:S09]  /*b8c80*/  IMAD.WIDE R4, R23, 0x4, R70 ;  /* 0x0000000417047825 */ /* 0x000fd200078e0246 */
[----:B------:R1:W-:Y:S01]  /*b8c90*/  @P0 STG.E desc[UR76][R4.64], R83 ;  /* 0x0000005304000986 */ /* 0x0003e2000c10194c */
[----:B------:R-:W-:Y:S01]  /*b8ca0*/  ISETP.LT.AND P0, PT, R252, UR4, !P3 ;  /* 0x00000004fc007c0c */ /* 0x000fe2000df01270 */
[C---:B-1----:R-:W-:Y:S02]  /*b8cb0*/  IMAD.WIDE R4, R23.reuse, 0x4, R68 ;  /* 0x0000000417047825 */ /* 0x042fe400078e0244 */
[----:B------:R-:W3:Y:S10]  /*b8cc0*/  LDL.LU R83, [R1+0xaac] ;  /* 0x000aac0001537983 */ /* 0x000ef40000300800 */
[----:B------:R1:W-:Y:S01]  /*b8cd0*/  @P0 STG.E desc[UR76][R4.64], R73 ;  /* 0x0000004904000986 */ /* 0x0003e2000c10194c */
[----:B------:R-:W-:Y:S01]  /*b8ce0*/  ISETP.LT.AND P0, PT, R152, UR4, !P3 ;  /* 0x0000000498007c0c */ /* 0x000fe2000df01270 */
[----:B-1----:R-:W-:-:S12]  /*b8cf0*/  IMAD.WIDE R4, R23, 0x4, R66 ;  /* 0x0000000417047825 */ /* 0x002fd800078e0242 */
[----:B------:R1:W-:Y:S04]  /*b8d00*/  @P0 STG.E desc[UR76][R4.64], R72 ;  /* 0x0000004804000986 */ /* 0x0003e8000c10194c */
[----:B-1----:R-:W3:Y:S01]  /*b8d10*/  LDL.LU R72, [R1+0xa9c] ;  /* 0x000a9c0001487983 */ /* 0x002ee20000300800 */
[----:B------:R-:W-:-:S03]  /*b8d20*/  IMAD.WIDE R4, R23, 0x4, R64 ;  /* 0x0000000417047825 */ /* 0x000fc600078e0240 */
[----:B------:R-:W3:Y:S01]  /*b8d30*/  LDL.LU R23, [R1+0xa3c] ;  /* 0x000a3c0001177983 */ /* 0x000ee20000300800 */
[----:B------:R-:W-:Y:S02]  /*b8d40*/  ISETP.LT.AND P0, PT, R153, UR4, !P3 ;  /* 0x0000000499007c0c */ /* 0x000fe4000df01270 */
[----:B------:R-:W-:Y:S01]  /*b8d50*/  LOP3.LUT P5, RZ, R3, 0x20000000, RZ, 0xc0, !PT ;  /* 0x2000000003ff7812 */ /* 0x000fe200078ac0ff */
[----:B------:R-:W3:Y:S10]  /*b8d60*/  LDL.LU R73, [R1+0x1770] ;  /* 0x0017700001497983 */ /* 0x000ef40000300800 */
[----:B------:R1:W-:Y:S01]  /*b8d70*/  @P0 STG.E desc[UR76][R4.64], R75 ;  /* 0x0000004b04000986 */ /* 0x0003e2000c10194c */
[----:B------:R-:W-:Y:S01]  /*b8d80*/  ISETP.LT.AND P0, PT, R82, UR4, !P5 ;  /* 0x0000000452007c0c */ /* 0x000fe2000ef01270 */
[----:B-1----:R-:W-:-:S12]  /*b8d90*/  IMAD.WIDE R4, R6, 0x4, R70 ;  /* 0x0000000406047825 */ /* 0x002fd800078e0246 */
        /* <DEDUP_REMOVED lines=12> */
[----:B------:R-:W-:-:S08]  /*b8e60*/  LOP3.LUT P4, RZ, R3, 0x40000000, RZ, 0xc0, !PT ;  /* 0x4000000003ff7812 */ /* 0x000fd0000788c0ff */
[----:B---3--:R1:W-:Y:S04]  /*b8e70*/  @P0 STG.E desc[UR76][R4.64], R155 ;  /* 0x0000009b04000986 */ /* 0x0083e8000c10194c */
[----:B-1----:R-:W3:Y:S01]  /*b8e80*/  LDL.LU R155, [R1+0x8cc] ;  /* 0x0008cc00019b7983 */ /* 0x002ee20000300800 */
[----:B------:R-:W-:Y:S01]  /*b8e90*/  ISETP.LT.AND P0, PT, R82, UR4, !P4 ;  /* 0x0000000452007c0c */ /* 0x000fe2000e701270 */
[----:B------:R-:W-:-:S12]  /*b8ea0*/  IMAD.WIDE R4, R63, 0x4, R70 ;  /* 0x000000043f047825 */ /* 0x000fd800078e0246 */
[----:B------:R1:W-:Y:S01]  /*b8eb0*/  @P0 STG.E desc[UR76][R4.64], R83 ;  /* 0x0000005304000986 */ /* 0x0003e2000c10194c */
[----:B------:R-:W-:-:S03]  /*b8ec0*/  ISETP.LT.AND P0, PT, R252, UR4, !P4 ;  /* 0x00000004fc007c0c */ /* 0x000fc6000e701270 */
[----:B-1----:R-:W3:Y:S01]  /*b8ed0*/  LDL.LU R83, [R1+0x37c] ;  /* 0x00037c0001537983 */ /* 0x002ee20000300800 */
[----:B------:R-:W-:-:S03]  /*b8ee0*/  IMAD.WIDE R4, R63, 0x4, R68 ;  /* 0x000000043f047825 */ /* 0x000fc600078e0244 */
[----:B------:R-:W3:Y:S06]  /*b8ef0*/  LDL.LU R6, [R1+0x1774] ;  /* 0x0017740001067983 */ /* 0x000eec0000300800 */
        /* <DEDUP_REMOVED lines=12> */
[C---:B-1----:R-:W-:Y:S02]  /*b8fc0*/  IMAD.WIDE R4, R73.reuse, 0x4, R70 ;  /* 0x0000000449047825 */ /* 0x042fe400078e0246 */
[----:B------:R-:W2:Y:S04]  /*b8fd0*/  LDL.LU R154, [R1+0x1778] ;  /* 0x00177800019a7983 */ /* 0x000ea80000300800 */
[----:B------:R-:W2:Y:S06]  /*b8fe0*/  LDL.LU R75, [R1+0xae0] ;  /* 0x000ae000014b7983 */ /* 0x000eac0000300800 */
[----:B----4-:R1:W-:Y:S01]  /*b8ff0*/  @P0 STG.E desc[UR76][R4.64], R7 ;  /* 0x0000000704000986 */ /* 0x0103e2000c10194c */
[----:B------:R-:W-:Y:S01]  /*b9000*/  ISETP.LT.AND P0, PT, R252, UR4, !P3 ;  /* 0x00000004fc007c0c */ /* 0x000fe2000df01270 */
[----:B-1----:R-:W-:-:S02]  /*b9010*/  IMAD.WIDE R4, R73, 0x4, R68 ;  /* 0x0000000449047825 */ /* 0x002fc400078e0244 */
[----:B------:R-:W4:Y:S10]  /*b9020*/  LDL.LU R7, [R1+0xad0] ;  /* 0x000ad00001077983 */ /* 0x000f340000300800 */
[----:B------:R1:W-:Y:S01]  /*b9030*/  @P0 STG.E desc[UR76][R4.64], R74 ;  /* 0x0000004a04000986 */ /* 0x0003e2000c10194c */
[----:B------:R-:W-:Y:S01]  /*b9040*/  ISETP.LT.AND P0, PT, R152, UR4, !P3 ;  /* 0x0000000498007c0c */ /* 0x000fe2000df01270 */
[----:B-1----:R-:W-:Y:S01]  /*b9050*/  IMAD.WIDE R4, R73, 0x4, R66 ;  /* 0x0000000449047825 */ /* 0x002fe200078e0242 */
[----:B------:R-:W-:-:S11]  /*b9060*/  LOP3.LUT P5, RZ, R56, 0x4, RZ, 0xc0, !PT ;  /* 0x0000000438ff7812 */ /* 0x000fd600078ac0ff */
[----:B---3--:R1:W-:Y:S04]  /*b9070*/  @P0 STG.E desc[UR76][R4.64], R155 ;  /* 0x0000009b04000986 */ /* 0x0083e8000c10194c */
[----:B-1----:R-:W3:Y:S01]  /*b9080*/  LDL.LU R155, [R1+0xac0] ;  /* 0x000ac000019b7983 */ /* 0x002ee20000300800 */
[----:B------:R-:W-:-:S03]  /*b9090*/  ISETP.LT.AND P0, PT, R153, UR4, !P3 ;  /* 0x0000000499007c0c */ /* 0x000fc6000df01270 */
[----:B------:R-:W3:Y:S01]  /*b90a0*/  LDL.LU R74, [R1+0xab0] ;  /* 0x000ab000014a7983 */ /* 0x000ee20000300800 */
[----:B------:R-:W-:-:S09]  /*b90b0*/  IMAD.WIDE R4, R73, 0x4, R64 ;  /* 0x0000000449047825 */ /* 0x000fd200078e0240 */
[----:B------:R1:W-:Y:S01]  /*b90c0*/  @P0 STG.E desc[UR76][R4.64], R83 ;  /* 0x0000005304000986 */ /* 0x0003e2000c10194c */
[----:B------:R-:W-:-:S03]  /*b90d0*/  ISETP.LT.AND P0, PT, R82, UR4, !P5 ;  /* 0x0000000452007c0c */ /* 0x000fc6000ef01270 */
[----:B-1----:R-:W3:Y:S04]  /*b90e0*/  LDL.LU R83, [R1+0x177c] ;  /* 0x00177c0001537983 */ /* 0x002ee80000300800 */
[----:B------:R-:W3:Y:S01]  /*b90f0*/  LDL.LU R73, [R1+0x360] ;  /* 0x0003600001497983 */ /* 0x000ee20000300800 */
[----:B------:R-:W-:-:S05]  /*b9100*/  IMAD.WIDE R4, R6, 0x4, R70 ;  /* 0x0000000406047825 */ /* 0x000fca00078e0246 */
[----:B------:R1:W-:Y:S01]  /*b9110*/  @P0 STG.E desc[UR76][R4.64], R72 ;  /* 0x0000004804000986 */ /* 0x0003e2000c10194c */
        /* <DEDUP_REMOVED lines=13> */
[----:B--2---:R1:W-:Y:S01]  /*b91f0*/  @P0 STG.E desc[UR76][R4.64], R75 ;  /* 0x0000004b04000986 */ /* 0x0043e2000c10194c */
[----:B------:R-:W-:-:S03]  /*b9200*/  ISETP.LT.AND P0, PT, R82, UR4, !P6 ;  /* 0x0000000452007c0c */ /* 0x000fc6000f701270 */
[----:B-1----:R-:W2:Y:S01]  /*b9210*/  LDL.LU R75, [R1+0xae4] ;  /* 0x000ae400014b7983 */ /* 0x002ea20000300800 */
[----:B------:R-:W-:-:S09]  /*b9220*/  IMAD.WIDE R4, R154, 0x4, R70 ;  /* 0x000000049a047825 */ /* 0x000fd200078e0246 */
[----:B----4-:R1:W-:Y:S01]  /*b9230*/  @P0 STG.E desc[UR76][R4.64], R7 ;  /* 0x0000000704000986 */ /* 0x0103e2000c10194c */
[----:B------:R-:W-:-:S03]  /*b9240*/  ISETP.LT.AND P0, PT, R252, UR4, !P6 ;  /* 0x00000004fc007c0c */ /* 0x000fc6000f701270 */
[----:B-1----:R-:W4:Y:S01]  /*b9250*/  LDL.LU R7, [R1+0xad4] ;  /* 0x000ad40001077983 */ /* 0x002f220000300800 */
[----:B------:R-:W-:Y:S01]  /*b9260*/  IMAD.WIDE R4, R154, 0x4, R68 ;  /* 0x000000049a047825 */ /* 0x000fe200078e0244 */
[----:B------:R-:W-:-:S08]  /*b9270*/  LOP3.LUT P4, RZ, R56, 0x20, RZ, 0xc0, !PT ;  /* 0x0000002038ff7812 */ /* 0x000fd0000788c0ff */
[----:B---3--:R1:W-:Y:S01]  /*b9280*/  @P0 STG.E desc[UR76][R4.64], R155 ;  /* 0x0000009b04000986 */ /* 0x0083e2000c10194c */
[----:B------:R-:W-:-:S03]  /*b9290*/  ISETP.LT.AND P0, PT, R152, UR4, !P6 ;  /* 0x0000000498007c0c */ /* 0x000fc6000f701270 */
[----:B-1----:R-:W3:Y:S01]  /*b92a0*/  LDL.LU R155, [R1+0xac4] ;  /* 0x000ac400019b7983 */ /* 0x002ee20000300800 */
[----:B------:R-:W-:-:S09]  /*b92b0*/  IMAD.WIDE R4, R154, 0x4, R66 ;  /* 0x000000049a047825 */ /* 0x000fd200078e0242 */
[----:B------:R1:W-:Y:S01]  /*b92c0*/  @P0 STG.E desc[UR76][R4.64], R74 ;  /* 0x0000004a04000986 */ /* 0x0003e2000c10194c */
[----:B------:R-:W-:-:S03]  /*b92d0*/  ISETP.LT.AND P0, PT, R153, UR4, !P6 ;  /* 0x0000000499007c0c */ /* 0x000fc6000f701270 */
[----:B-1----:R-:W3:Y:S01]  /*b92e0*/  LDL.LU R74, [R1+0xab4] ;  /* 0x000ab400014a7983 */ /* 0x002ee20000300800 */
[----:B------:R-:W-:-:S03]  /*b92f0*/  IMAD.WIDE R4, R154, 0x4, R64 ;  /* 0x000000049a047825 */ /* 0x000fc600078e0240 */
[----:B------:R-:W3:Y:S06]  /*b9300*/  LDL.LU R154, [R1+0x1784] ;  /* 0x00178400019a7983 */ /* 0x000eec0000300800 */
        /* <DEDUP_REMOVED lines=9> */
[----:B------:R-:W-:-:S03]  /*b93a0*/  ISETP.LT.AND P0, PT, R152, UR4, !P4 ;  /* 0x0000000498007c0c */ /* 0x000fc6000e701270 */
[----:B------:R-:W3:Y:S01]  /*b93b0*/  LDL.LU R72, [R1+0xb08] ;  /* 0x000b080001487983 */ /* 0x000ee20000300800 */
        /* <DEDUP_REMOVED lines=11> */
[----:B------:R-:W-:-:S03]  /*b9470*/  ISETP.LT.AND P0, PT, R252, UR4, !P3 ;  /* 0x00000004fc007c0c */ /* 0x000fc6000df01270 */
[----:B-1----:R-:W2:Y:S01]  /*b9480*/  LDL.LU R7, [R1+0xae8] ;  /* 0x000ae80001077983 */ /* 0x002ea20000300800 */
[----:B------:R-:W-:Y:S01]  /*b9490*/  IMAD.WIDE R4, R6, 0x4, R68 ;  /* 0x0000000406047825 */ /* 0x000fe200078e0244 */
[----:B------:R-:W-:-:S08]  /*b94a0*/  LOP3.LUT P5, RZ, R56, 0x200, RZ, 0xc0, !PT ;  /* 0x0000020038ff7812 */ /* 0x000fd000078ac0ff */
[----:B---3--:R1:W-:Y:S01]  /*b94b0*/  @P0 STG.E desc[UR76][R4.64], R155 ;  /* 0x0000009b04000986 */ /* 0x0083e2000c10194c */
[----:B------:R-:W-:-:S03]  /*b94c0*/  ISETP.LT.AND P0, PT, R152, UR4, !P3 ;  /* 0x0000000498007c0c */ /* 0x000fc6000df01270 */
[----:B-1----:R-:W3:Y:S01]  /*b94d0*/  LDL.LU R155, [R1+0xad8] ;  /* 0x000ad800019b7983 */ /* 0x002ee20000300800 */
[----:B------:R-:W-:-:S09]  /*b94e0*/  IMAD.WIDE R4, R6, 0x4, R66 ;  /* 0x0000000406047825 */ /* 0x000fd200078e0242 */
[----:B------:R1:W-:Y:S04]  /*b94f0*/  @P0 STG.E desc[UR76][R4.64], R74 ;  /* 0x0000004a04000986 */ /* 0x0003e8000c10194c */
[----:B-1----:R-:W4:Y:S01]  /*b9500*/  LDL.LU R74, [R1+0xac8] ;  /* 0x000ac800014a7983 */ /* 0x002f220000300800 */
[----:B------:R-:W-:Y:S01]  /*b9510*/  IMAD.WIDE R4, R6, 0x4, R64 ;  /* 0x0000000406047825 */ /* 0x000fe200078e0240 */
[----:B------:R-:W-:Y:S02]  /*b9520*/  ISETP.LT.AND P0, PT, R153, UR4, !P3 ;  /* 0x0000000499007c0c */ /* 0x000fe4000df01270 */
[----:B------:R-:W4:Y:S04]  /*b9530*/  LDL.LU R6, [R1+0xab8] ;  /* 0x000ab80001067983 */ /* 0x000f280000300800 */
[----:B------:R-:W4:Y:S07]  /*b9540*/  LDL.LU R75, [R1+0x178c] ;  /* 0x00178c00014b7983 */ /* 0x000f2e0000300800 */
[----:B------:R1:W-:Y:S01]  /*b9550*/  @P0 STG.E desc[UR76][R4.64], R73 ;  /* 0x0000004904000986 */ /* 0x0003e2000c10194c */
[----:B------:R-:W-:Y:S01]  /*b9560*/  ISETP.LT.AND P0, PT, R82, UR4, !P5 ;  /* 0x0000000452007c0c */ /* 0x000fe2000ef01270 */
[----:B-1----:R-:W-:-:S12]  /*b9570*/  IMAD.WIDE R4, R154, 0x4, R70 ;  /* 0x000000049a047825 */ /* 0x002fd800078e0246 */
[----:B------:R1:W-:Y:S04]  /*b9580*/  @P0 STG.E desc[UR76][R4.64], R23 ;  /* 0x0000001704000986 */ /* 0x0003e8000c10194c */
[----:B-1----:R-:W4:Y:S01]  /*b9590*/  LDL.LU R23, [R1+0x368] ;  /* 0x0003680001177983 */ /* 0x002f220000300800 */
[----:B------:R-:W-:-:S03]  /*b95a0*/  ISETP.LT.AND P0, PT, R252, UR4, !P5 ;  /* 0x00000004fc007c0c */ /* 0x000fc6000ef01270 */
[----:B------:R-:W4:Y:S01]  /*b95b0*/  LDL.LU R73, [R1+0xb1c] ;  /* 0x000b1c0001497983 */ /* 0x000f220000300800 */
[----:B------:R-:W-:-:S09]  /*b95c0*/  IMAD.WIDE R4, R154, 0x4, R68 ;  /* 0x000000049a047825 */ /* 0x000fd200078e0244 */
[----:B------:R1:W-:Y:S01]  /*b95d0*/  @P0 STG.E desc[UR76][R4.64], R72 ;  /* 0x0000004804000986 */ /* 0x0003e2000c10194c */
[----:B------:R-:W-:-:S03]  /*b95e0*/  ISETP.LT.AND P0, PT, R152, UR4, !P5 ;  /* 0x0000000498007c0c */ /* 0x000fc6000ef01270 */
[----:B-1----:R-:W4:Y:S01]  /*b95f0*/  LDL.LU R72, [R1+0xb0c] ;  /* 0x000b0c0001487983 */ /* 0x002f220000300800 */
[----:B------:R-:W-:-:S09]  /*b9600*/  IMAD.WIDE R4, R154, 0x4, R66 ;  /* 0x000000049a047825 */ /* 0x000fd200078e0242 */
[----:B------:R1:W-:Y:S02]  /*b9610*/  @P0 STG.E desc[UR76][R4.64], R83 ;  /* 0x0000005304000986 */ /* 0x0003e4000c10194c */
[----:B-1----:R-:W-:Y:S02]  /*b9620*/  IMAD.WIDE R4, R154, 0x4, R64 ;  /* 0x000000049a047825 */ /* 0x002fe400078e0240 */
[----:B------:R-:W4:Y:S01]  /*b9630*/  LDL.LU R154, [R1+0xafc] ;  /* 0x000afc00019a7983 */ /* 0x000f220000300800 */
[----:B------:R-:W-:Y:S02]  /*b9640*/  ISETP.LT.AND P0, PT, R153, UR4, !P5 ;  /* 0x0000000499007c0c */ /* 0x000fe4000ef01270 */
[----:B------:R-:W-:Y:S01]  /*b9650*/  LOP3.LUT P4, RZ, R56, 0x800, RZ, 0xc0, !PT ;  /* 0x0000080038ff7812 */ /* 0x000fe2000788c0ff */
[----:B------:R-:W4:Y:S10]  /*b9660*/  LDL.LU R83, [R1+0x1790] ;  /* 0x0017900001537983 */ /* 0x000f340000300800 */
[----:B--2---:R1:W-:Y:S01]  /*b9670*/  @P0 STG.E desc[UR76][R4.64], R7 ;  /* 0x0000000704000986 */ /* 0x0043e2000c10194c */
[----:B------:R-:W-:Y:S01]  /*b9680*/  ISETP.LT.AND P0, PT, R82, UR4, !P4 ;  /* 0x0000000452007c0c */ /* 0x000fe2000e701270 */
[----:B-1----:R-:W-:Y:S01]  /*b9690*/  IMAD.WIDE R4, R63, 0x4, R70 ;  /* 0x000000043f047825 */ /* 0x002fe200078e0246 */
[----:B------:R-:W-:-:S11]  /*b96a0*/  LOP3.LUT P3, RZ, R56, 0x1000, RZ, 0xc0, !PT ;  /* 0x0000100038ff7812 */ /* 0x000fd6000786c0ff */
[----:B---3--:R1:W-:Y:S01]  /*b96b0*/  @P0 STG.E desc[UR76][R4.64], R155 ;  /* 0x0000009b04000986 */ /* 0x0083e2000c10194c */
[----:B------:R-:W-:-:S03]  /*b96c0*/  ISETP.LT.AND P0, PT, R252, UR4, !P4 ;  /* 0x00000004fc007c0c */ /* 0x000fc6000e701270 */
[----:B-1----:R-:W2:Y:S01]  /*b96d0*/  LDL.LU R155, [R1+0xaec] ;  /* 0x000aec00019b7983 */ /* 0x002ea20000300800 */
[----:B------:R-:W-:-:S09]  /*b96e0*/  IMAD.WIDE R4, R63, 0x4, R68 ;  /* 0x000000043f047825 */ /* 0x000fd200078e0244 */
[----:B----4-:R1:W-:Y:S01]  /*b96f0*/  @P0 STG.E desc[UR76][R4.64], R74 ;  /* 0x0000004a04000986 */ /* 0x0103e2000c10194c */
[----:B------:R-:W-:-:S03]  /*b9700*/  ISETP.LT.AND P0, PT, R152, UR4, !P4 ;  /* 0x0000000498007c0c */ /* 0x000fc6000e701270 */
[----:B-1----:R-:W3:Y:S01]  /*b9710*/  LDL.LU R74, [R1+0xadc] ;  /* 0x000adc00014a7983 */ /* 0x002ee20000300800 */
[----:B------:R-:W-:-:S09]  /*b9720*/  IMAD.WIDE R4, R63, 0x4, R66 ;  /* 0x000000043f047825 */ /* 0x000fd200078e0242 */
[----:B------:R1:W-:Y:S04]  /*b9730*/  @P0 STG.E desc[UR76][R4.64], R6 ;  /* 0x0000000604000986 */ /* 0x0003e8000c10194c */
[----:B-1----:R-:W4:Y:S01]  /*b9740*/  LDL.LU R6, [R1+0xacc] ;  /* 0x000acc0001067983 */ /* 0x002f220000300800 */
[----:B------:R-:W-:-:S03]  /*b9750*/  ISETP.LT.AND P0, PT, R153, UR4, !P4 ;  /* 0x0000000499007c0c */ /* 0x000fc6000e701270 */
[----:B------:R-:W4:Y:S01]  /*b9760*/  LDL.LU R7, [R1+0xabc] ;  /* 0x000abc0001077983 */ /* 0x000f220000300800 */
[----:B------:R-:W-:-:S03]  /*b9770*/  IMAD.WIDE R4, R63, 0x4, R64 ;  /* 0x000000043f047825 */ /* 0x000fc600078e0240 */
[----:B------:R-:W4:Y:S06]  /*b9780*/  LDL.LU R63, [R1+0x1794] ;  /* 0x00179400013f7983 */ /* 0x000f2c0000300800 */
[----:B------:R1:W-:Y:S01]  /*b9790*/  @P0 STG.E desc[UR76][R4.64], R23 ;  /* 0x0000001704000986 */ /* 0x0003e2000c10194c */
[----:B------:R-:W-:-:S03]  /*b97a0*/  ISETP.LT.AND P0, PT, R82, UR4, !P3 ;  /* 0x0000000452007c0c */ /* 0x000fc6000df01270 */
[----:B-1----:R-:W4:Y:S01]  /*b97b0*/  LDL.LU R23, [R1+0x36c] ;  /* 0x00036c0001177983 */ /* 0x002f220000300800 */
[----:B------:R-:W-:-:S09]  /*b97c0*/  IMAD.WIDE R4, R75, 0x4, R70 ;  /* 0x000000044b047825 */ /* 0x000fd200078e0246 */
        /* <DEDUP_REMOVED lines=8> */
[----:B------:R1:W-:Y:S04]  /*b9850*/  @P0 STG.E desc[UR76][R4.64], R154 ;  /* 0x0000009a04000986 */ /* 0x0003e8000c10194c */
[----:B-1----:R-:W4:Y:S01]  /*b9860*/  LDL.LU R154, [R1+0xb60] ;  /* 0x000b6000019a7983 */ /* 0x002f220000300800 */
[----:B------:R-:W-:Y:S01]  /*b9870*/  ISETP.LT.AND P0, PT, R153, UR4, !P3 ;  /* 0x0000000499007c0c */ /* 0x000fe2000df01270 */
[----:B------:R-:W-:Y:S01]  /*b9880*/  IMAD.WIDE R4, R75, 0x4, R64 ;  /* 0x000000044b047825 */ /* 0x000fe200078e0240 */
[C---:B------:R-:W-:Y:S02]  /*b9890*/  LOP3.LUT P6, RZ, R56.reuse, 0x4000, RZ, 0xc0, !PT ;  /* 0x0000400038ff7812 */ /* 0x040fe400078cc0ff */
[----:B------:R-:W-:-:S09]  /*b98a0*/  LOP3.LUT P5, RZ, R56, 0x10000, RZ, 0xc0, !PT ;  /* 0x0001000038ff7812 */ /* 0x000fd200078ac0ff */
[----:B--2---:R1:W-:Y:S01]  /*b98b0*/  @P0 STG.E desc[UR76][R4.64], R155 ;  /* 0x0000009b04000986 */ /* 0x0043e2000c10194c */
[----:B------:R-:W-:-:S03]  /*b98c0*/  ISETP.LT.AND P0, PT, R82, UR4, !P6 ;  /* 0x0000000452007c0c */ /* 0x000fc6000f701270 */
[----:B-1----:R-:W2:Y:S04]  /*b98d0*/  LDL.LU R155, [R1+0x1798] ;  /* 0x00179800019b7983 */ /* 0x002ea80000300800 */
[----:B------:R-:W2:Y:S01]  /*b98e0*/  LDL.LU R75, [R1+0xb50] ;  /* 0x000b5000014b7983 */ /* 0x000ea20000300800 */
[----:B------:R-:W-:-:S05]  /*b98f0*/  IMAD.WIDE R4, R83, 0x4, R70 ;  /* 0x0000000453047825 */ /* 0x000fca00078e0246 */
[----:B---3--:R1:W-:Y:S01]  /*b9900*/  @P0 STG.E desc[UR76][R4.64], R74 ;  /* 0x0000004a04000986 */ /* 0x0083e2000c10194c */
[----:B------:R-:W-:-:S03]  /*b9910*/  ISETP.LT.AND P0, PT, R252, UR4, !P6 ;  /* 0x00000004fc007c0c */ /* 0x000fc6000f701270 */
[----:B-1----:R-:W3:Y:S01]  /*b9920*/  LDL.LU R74, [R1+0xb40] ;  /* 0x000b4000014a7983 */ /* 0x002ee20000300800 */
[----:B------:R-:W-:-:S09]  /*b9930*/  IMAD.WIDE R4, R83, 0x4, R68 ;  /* 0x0000000453047825 */ /* 0x000fd200078e0244 */
[----:B----4-:R1:W-:Y:S01]  /*b9940*/  @P0 STG.E desc[UR76][R4.64], R6 ;  /* 0x0000000604000986 */ /* 0x0103e2000c10194c */
[----:B------:R-:W-:-:S03]  /*b9950*/  ISETP.LT.AND P0, PT, R152, UR4, !P6 ;  /* 0x0000000498007c0c */ /* 0x000fc6000f701270 */
[----:B-1----:R-:W4:Y:S01]  /*b9960*/  LDL.LU R6, [R1+0xb30] ;  /* 0x000b300001067983 */ /* 0x002f220000300800 */
[----:B------:R-:W-:-:S09]  /*b9970*/  IMAD.WIDE R4, R83, 0x4, R66 ;  /* 0x0000000453047825 */ /* 0x000fd200078e0242 */
[----:B------:R1:W-:Y:S01]  /*b9980*/  @P0 STG.E desc[UR76][R4.64], R7 ;  /* 0x0000000704000986 */ /* 0x0003e2000c10194c */
[----:B------:R-:W-:Y:S01]  /*b9990*/  ISETP.LT.AND P0, PT, R153, UR4, !P6 ;  /* 0x0000000499007c0c */ /* 0x000fe2000f701270 */
[----:B-1----:R-:W-:Y:S02]  /*b99a0*/  IMAD.WIDE R4, R83, 0x4, R64 ;  /* 0x0000000453047825 */ /* 0x002fe400078e0240 */
[----:B------:R-:W4:Y:S10]  /*b99b0*/  LDL.LU R83, [R1+0xb20] ;  /* 0x000b200001537983 */ /* 0x000f340000300800 */
[----:B------:R1:W-:Y:S01]  /*b99c0*/  @P0 STG.E desc[UR76][R4.64], R23 ;  /* 0x0000001704000986 */ /* 0x0003e2000c10194c */
[----:B------:R-:W-:Y:S01]  /*b99d0*/  ISETP.LT.AND P0, PT, R82, UR4, !P5 ;  /* 0x0000000452007c0c */ /* 0x000fe2000ef01270 */
[----:B-1----:R-:W-:-:S02]  /*b99e0*/  IMAD.WIDE R4, R63, 0x4, R70 ;  /* 0x000000043f047825 */ /* 0x002fc400078e0246 */
[----:B------:R-:W4:Y:S10]  /*b99f0*/  LDL.LU R23, [R1+0x179c] ;  /* 0x00179c0001177983 */ /* 0x000f340000300800 */
[----:B------:R1:W-:Y:S01]  /*b9a00*/  @P0 STG.E desc[UR76][R4.64], R73 ;  /* 0x0000004904000986 */ /* 0x0003e2000c10194c */
[----:B------:R-:W-:-:S03]  /*b9a10*/  ISETP.LT.AND P0, PT, R252, UR4, !P5 ;  /* 0x00000004fc007c0c */ /* 0x000fc6000ef01270 */
[----:B------:R-:W4:Y:S01]  /*b9a20*/  LDL.LU R7, [R1+0x350] ;  /* 0x0003500001077983 */ /* 0x000f220000300800 */
[----:B-1----:R-:W-:-:S09]  /*b9a30*/  IMAD.WIDE R4, R63, 0x4, R68 ;  /* 0x000000043f047825 */ /* 0x002fd200078e0244 */
        /* <DEDUP_REMOVED lines=8> */
[C---:B------:R-:W-:Y:S01]  /*b9ac0*/  LOP3.LUT P4, RZ, R56.reuse, 0x40000, RZ, 0xc0, !PT ;  /* 0x0004000038ff7812 */ /* 0x040fe2000788c0ff */
[----:B------:R-:W4:Y:S04]  /*b9ad0*/  LDL.LU R63, [R1+0xb64] ;  /* 0x000b6400013f7983 */ /* 0x000f280000300800 */
[----:B------:R-:W4:Y:S01]  /*b9ae0*/  LDL.LU R73, [R1+0x17a0] ;  /* 0x0017a00001497983 */ /* 0x000f220000300800 */
[----:B------:R-:W-:-:S05]  /*b9af0*/  LOP3.LUT P3, RZ, R56, 0x100000, RZ, 0xc0, !PT ;  /* 0x0010000038ff7812 */ /* 0x000fca000786c0ff */
[----:B--2---:R1:W-:Y:S01]  /*b9b00*/  @P0 STG.E desc[UR76][R4.64], R75 ;  /* 0x0000004b04000986 */ /* 0x0043e2000c10194c */
[----:B------:R-:W-:Y:S01]  /*b9b10*/  ISETP.LT.AND P0, PT, R82, UR4, !P4 ;  /* 0x0000000452007c0c */ /* 0x000fe2000e701270 */
[C---:B-1----:R-:W-:Y:S02]  /*b9b20*/  IMAD.WIDE R4, R155.reuse, 0x4, R70 ;  /* 0x000000049b047825 */ /* 0x042fe400078e0246 */
[----:B------:R-:W2:Y:S10]  /*b9b30*/  LDL.LU R75, [R1+0xb54] ;  /* 0x000b5400014b7983 */ /* 0x000eb40000300800 */
[----:B---3--:R1:W-:Y:S01]  /*b9b40*/  @P0 STG.E desc[UR76][R4.64], R74 ;  /* 0x0000004a04000986 */ /* 0x0083e2000c10194c */
[----:B------:R-:W-:Y:S01]  /*b9b50*/  ISETP.LT.AND P0, PT, R252, UR4, !P4 ;  /* 0x00000004fc007c0c */ /* 0x000fe2000e701270 */
[----:B-1----:R-:W-:-:S12]  /*b9b60*/  IMAD.WIDE R4, R155, 0x4, R68 ;  /* 0x000000049b047825 */ /* 0x002fd800078e0244 */
        /* <DEDUP_REMOVED lines=11> */
[----:B------:R-:W-:Y:S01]  /*b9c20*/  ISETP.LT.AND P0, PT, R82, UR4, !P3 ;  /* 0x0000000452007c0c */ /* 0x000fe2000df01270 */
[C---:B-1----:R-:W-:Y:S02]  /*b9c30*/  IMAD.WIDE R4, R23.reuse, 0x4, R70 ;  /* 0x0000000417047825 */ /* 0x042fe400078e0246 */
[----:B------:R-:W4:Y:S10]  /*b9c40*/  LDL.LU R7, [R1+0x354] ;  /* 0x0003540001077983 */ /* 0x000f340000300800 */
[----:B------:R1:W-:Y:S01]  /*b9c50*/  @P0 STG.E desc[UR76][R4.64], R72 ;  /* 0x0000004804000986 */ /* 0x0003e2000c10194c */
[----:B------:R-:W-:Y:S01]  /*b9c60*/  ISETP.LT.AND P0, PT, R252, UR4, !P3 ;  /* 0x00000004fc007c0c */ /* 0x000fe2000df01270 */
[----:B-1----:R-:W-:-:S12]  /*b9c70*/  IMAD.WIDE R4, R23, 0x4, R68 ;  /* 0x0000000417047825 */ /* 0x002fd800078e0244 */
[----:B------:R1:W-:Y:S04]  /*b9c80*/  @P0 STG.E desc[UR76][R4.64], R154 ;  /* 0x0000009a04000986 */ /* 0x0003e8000c10194c */
[----:B-1----:R-:W4:Y:S01]  /*b9c90*/  LDL.LU R154, [R1+0xb88] ;  /* 0x000b8800019a7983 */ /* 0x002f220000300800 */
[----:B------:R-:W-:Y:S01]  /*b9ca0*/  ISETP.LT.AND P0, PT, R152, UR4, !P3 ;  /* 0x0000000498007c0c */ /* 0x000fe2000df01270 */
[----:B------:R-:W-:Y:S02]  /*b9cb0*/  IMAD.WIDE R4, R23, 0x4, R66 ;  /* 0x0000000417047825 */ /* 0x000fe400078e0242 */
[----:B------:R-:W4:Y:S10]  /*b9cc0*/  LDL.LU R72, [R1+0xb78] ;  /* 0x000b780001487983 */ /* 0x000f340000300800 */
[----:B------:R1:W-:Y:S01]  /*b9cd0*/  @P0 STG.E desc[UR76][R4.64], R63 ;  /* 0x0000003f04000986 */ /* 0x0003e2000c10194c */
[----:B------:R-:W-:-:S02]  /*b9ce0*/  ISETP.LT.AND P0, PT, R153, UR4, !P3 ;  /* 0x0000000499007c0c */ /* 0x000fc4000df01270 */
[C---:B------:R-:W-:Y:S01]  /*b9cf0*/  LOP3.LUT P6, RZ, R56.reuse, 0x200000, RZ, 0xc0, !PT ;  /* 0x0020000038ff7812 */ /* 0x040fe200078cc0ff */
[----:B-1----:R-:W-:Y:S02]  /*b9d00*/  IMAD.WIDE R4, R23, 0x4, R64 ;  /* 0x0000000417047825 */ /* 0x002fe400078e0240 */
[----:B------:R-:W4:Y:S04]  /*b9d10*/  LDL.LU R23, [R1+0xb68] ;  /* 0x000b680001177983 */ /* 0x000f280000300800 */
[----:B------:R-:W4:Y:S01]  /*b9d20*/  LDL.LU R63, [R1+0x17a8] ;  /* 0x0017a800013f7983 */ /* 0x000f220000300800 */
[----:B------:R-:W-:-:S03]  /*b9d30*/  LOP3.LUT P5, RZ, R56, 0x400000, RZ, 0xc0, !PT ;  /* 0x0040000038ff7812 */ /* 0x000fc600078ac0ff */
[----:B--2---:R1:W-:Y:S01]  /*b9d40*/  @P0 STG.E desc[UR76][R4.64], R75 ;  /* 0x0000004b04000986 */ /* 0x0043e2000c10194c */
[----:B------:R-:W-:Y:S01]  /*b9d50*/  ISETP.LT.AND P0, PT, R82, UR4, !P6 ;  /* 0x0000000452007c0c */ /* 0x000fe2000f701270 */
[----:B-1----:R-:W-:-:S12]  /*b9d60*/  IMAD.WIDE R4, R73, 0x4, R70 ;  /* 0x0000000449047825 */ /* 0x002fd800078e0246 */
        /* <DEDUP_REMOVED lines=19> */
[----:B------:R-:W-:Y:S01]  /*b9ea0*/  ISETP.LT.AND P0, PT, R252, UR4, !P5 ;  /* 0x00000004fc007c0c */ /* 0x000fe2000ef01270 */
[C---:B------:R-:W-:Y:S02]  /*b9eb0*/  IMAD.WIDE R4, R155.reuse, 0x4, R68 ;  /* 0x000000049b047825 */ /* 0x040fe400078e0244 */
[----:B------:R-:W4:Y:S10]  /*b9ec0*/  LDL.LU R7, [R1+0xb8c] ;  /* 0x000b8c0001077983 */ /* 0x000f340000300800 */
[----:B------:R1:W-:Y:S01]  /*b9ed0*/  @P0 STG.E desc[UR76][R4.64], R72 ;  /* 0x0000004804000986 */ /* 0x0003e2000c10194c */
[----:B------:R-:W-:Y:S01]  /*b9ee0*/  ISETP.LT.AND P0, PT, R152, UR4, !P5 ;  /* 0x0000000498007c0c */ /* 0x000fe2000ef01270 */
[----:B-1----:R-:W-:-:S12]  /*b9ef0*/  IMAD.WIDE R4, R155, 0x4, R66 ;  /* 0x000000049b047825 */ /* 0x002fd800078e0242 */
[----:B------:R1:W-:Y:S01]  /*b9f00*/  @P0 STG.E desc[UR76][R4.64], R23 ;  /* 0x0000001704000986 */ /* 0x0003e2000c10194c */
[----:B------:R-:W-:-:S03]  /*b9f10*/  ISETP.LT.AND P0, PT, R153, UR4, !P5 ;  /* 0x0000000499007c0c */ /* 0x000fc6000ef01270 */
[----:B-1----:R-:W4:Y:S01]  /*b9f20*/  LDL.LU R23, [R1+0xb7c] ;  /* 0x000b7c0001177983 */ /* 0x002f220000300800 */
[----:B------:R-:W-:Y:S01]  /*b9f30*/  IMAD.WIDE R4, R155, 0x4, R64 ;  /* 0x000000049b047825 */ /* 0x000fe200078e0240 */
[----:B------:R-:W-:Y:S02]  /*b9f40*/  LOP3.LUT P3, RZ, R56, 0x1000000, RZ, 0xc0, !PT ;  /* 0x0100000038ff7812 */ /* 0x000fe4000786c0ff */
[----:B------:R-:W4:Y:S04]  /*b9f50*/  LDL.LU R155, [R1+0xb6c] ;  /* 0x000b6c00019b7983 */ /* 0x000f280000300800 */
[----:B------:R-:W4:Y:S04]  /*b9f60*/  LDL.LU R72, [R1+0x17b0] ;  /* 0x0017b00001487983 */ /* 0x000f280000300800 */
[----:B--2---:R1:W-:Y:S01]  /*b9f70*/  @P0 STG.E desc[UR76][R4.64], R6 ;  /* 0x0000000604000986 */ /* 0x0043e2000c10194c */
[----:B------:R-:W-:Y:S01]  /*b9f80*/  ISETP.LT.AND P0, PT, R82, UR4, !P3 ;  /* 0x0000000452007c0c */ /* 0x000fe2000df01270 */
[----:B-1----:R-:W-:-:S02]  /*b9f90*/  IMAD.WIDE R4, R63, 0x4, R70 ;  /* 0x000000043f047825 */ /* 0x002fc400078e0246 */
[----:B------:R-:W2:Y:S10]  /*b9fa0*/  LDL.LU R6, [R1+0xb5c] ;  /* 0x000b5c0001067983 */ /* 0x000eb40000300800 */
[----:B---3--:R1:W-:Y:S01]  /*b9fb0*/  @P0 STG.E desc[UR76][R4.64], R83 ;  /* 0x0000005304000986 */ /* 0x0083e2000c10194c */
[----:B------:R-:W-:Y:S01]  /*b9fc0*/  ISETP.LT.AND P0, PT, R252, UR4, !P3 ;  /* 0x00000004fc007c0c */ /* 0x000fe2000df01270 */
[----:B-1----:R-:W-:-:S02]  /*b9fd0*/  IMAD.WIDE R4, R63, 0x4, R68 ;  /* 0x000000043f047825 */ /* 0x002fc400078e0244 */
[----:B------:R-:W3:Y:S10]  /*b9fe0*/  LDL.LU R83, [R1+0xb4c] ;  /* 0x000b4c0001537983 */ /* 0x000ef40000300800 */
[----:B----4-:R1:W-:Y:S01]  /*b9ff0*/  @P0 STG.E desc[UR76][R4.64], R74 ;  /* 0x0000004a04000986 */ /* 0x0103e2000c10194c */
[----:B------:R-:W-:Y:S01]  /*ba000*/  ISETP.LT.AND P0, PT, R152, UR4, !P3 ;  /* 0x0000000498007c0c */ /* 0x000fe2000df01270 */
[----:B-1----:R-:W-:-:S12]  /*ba010*/  IMAD.WIDE R4, R63, 0x4, R66 ;  /* 0x000000043f047825 */ /* 0x002fd800078e0242 */
[----:B------:R1:W-:Y:S04]  /*ba020*/  @P0 STG.E desc[UR76][R4.64], R73 ;  /* 0x0000004904000986 */ /* 0x0003e8000c10194c */
[----:B-1----:R-:W4:Y:S01]  /*ba030*/  LDL.LU R73, [R1+0xb3c] ;  /* 0x000b3c0001497983 */ /* 0x002f220000300800 */
[----:B------:R-:W-:Y:S01]  /*ba040*/  IMAD.WIDE R4, R63, 0x4, R64 ;  /* 0x000000043f047825 */ /* 0x000fe200078e0240 */
[----:B------:R-:W-:Y:S02]  /*ba050*/  ISETP.LT.AND P0, PT, R153, UR4, !P3 ;  /* 0x0000000499007c0c */ /* 0x000fe4000df01270 */
[----:B------:R-:W4:Y:S04]  /*ba060*/  LDL.LU R63, [R1+0xb2c] ;  /* 0x000b2c00013f7983 */ /* 0x000f280000300800 */
[----:B------:R-:W4:Y:S07]  /*ba070*/  LDL.LU R74, [R1+0x17b4] ;  /* 0x0017b400014a7983 */ /* 0x000f2e0000300800 */
[----:B------:R1:W-:Y:S04]  /*ba080*/  @P0 STG.E desc[UR76][R4.64], R154 ;  /* 0x0000009a04000986 */ /* 0x0003e8000c10194c */
[----:B-1----:R-:W4:Y:S01]  /*ba090*/  LDL.LU R154, [R1+0x35c] ;  /* 0x00035c00019a7983 */ /* 0x002f220000300800 */
[----:B------:R-:W-:-:S04]  /*ba0a0*/  LOP3.LUT P4, RZ, R56, 0x4000000, RZ, 0xc0, !PT ;  /* 0x0400000038ff7812 */ /* 0x000fc8000788c0ff */
[----:B------:R-:W-:Y:S01]  /*ba0b0*/  ISETP.LT.AND P0, PT, R82, UR4, !P4 ;  /* 0x0000000452007c0c */ /* 0x000fe2000e701270 */
[----:B------:R-:W-:-:S12]  /*ba0c0*/  IMAD.WIDE R4, R75, 0x4, R70 ;  /* 0x000000044b047825 */ /* 0x000fd800078e0246 */
[----:B------:R1:W-:Y:S01]  /*ba0d0*/  @P0 STG.E desc[UR76][R4.64], R7 ;  /* 0x0000000704000986 */ /* 0x0003e2000c10194c */
[----:B------:R-:W-:Y:S01]  /*ba0e0*/  ISETP.LT.AND P0, PT, R252, UR4, !P4 ;  /* 0x00000004fc007c0c */ /* 0x000fe2000e701270 */
[C---:B-1----:R-:W-:Y:S02]  /*ba0f0*/  IMAD.WIDE R4, R75.reuse, 0x4, R68 ;  /* 0x000000044b047825 */ /* 0x042fe400078e0244 */
        /* <DEDUP_REMOVED lines=8> */
[----:B-1----:R-:W-:Y:S01]  /*ba180*/  IMAD.WIDE R4, R75, 0x4, R64 ;  /* 0x000000044b047825 */ /* 0x002fe200078e0240 */
[----:B------:R-:W4:Y:S09]  /*ba190*/  LDL.LU R155, [R1+0xbf0] ;  /* 0x000bf000019b7983 */ /* 0x000f320000300800 */
        /* <DEDUP_REMOVED lines=18> */
[----:B------:R-:W-:Y:S01]  /*ba2c0*/  LOP3.LUT P5, RZ, R56, 0x40000000, RZ, 0xc0, !PT ;  /* 0x4000000038ff7812 */ /* 0x000fe200078ac0ff */
[----:B------:R-:W-:Y:S02]  /*ba2d0*/  IMAD.WIDE R4, R74, 0x4, R70 ;  /* 0x000000044a047825 */ /* 0x000fe400078e0246 */
[----:B------:R-:W4:Y:S01]  /*ba2e0*/  LDL.LU R72, [R1+0x17bc] ;  /* 0x0017bc0001487983 */ /* 0x000f220000300800 */
[----:B------:R-:W-:-:S03]  /*ba2f0*/  ISETP.LT.AND P0, PT, R82, UR4, !P5 ;  /* 0x0000000452007c0c */ /* 0x000fc6000ef01270 */
[----:B------:R-:W4:Y:S10]  /*ba300*/  LDL.LU R75, [R1+0x340] ;  /* 0x00034000014b7983 */ /* 0x000f340000300800 */
[----:B------:R1:W-:Y:S01]  /*ba310*/  @P0 STG.E desc[UR76][R4.64], R7 ;  /* 0x0000000704000986 */ /* 0x0003e2000c10194c */
[----:B------:R-:W-:Y:S01]  /*ba320*/  ISETP.LT.AND P0, PT, R252, UR4, !P5 ;  /* 0x00000004fc007c0c */ /* 0x000fe2000ef01270 */
[----:B-1----:R-:W-:-:S12]  /*ba330*/  IMAD.WIDE R4, R74, 0x4, R68 ;  /* 0x000000044a047825 */ /* 0x002fd800078e0244 */
[----:B------:R1:W-:Y:S01]  /*ba340*/  @P0 STG.E desc[UR76][R4.64], R23 ;  /* 0x0000001704000986 */ /* 0x0003e2000c10194c */
        /* <DEDUP_REMOVED lines=11> */
[----:B------:R-:W-:-:S03]  /*ba400*/  ISETP.LT.AND P0, PT, R82, UR4, !P1 ;  /* 0x0000000452007c0c */ /* 0x000fc6000cf01270 */
[----:B-1----:R-:W2:Y:S01]  /*ba410*/  LDL.LU R6, [R1+0xbc4] ;  /* 0x000bc40001067983 */ /* 0x002ea20000300800 */
[----:B---3--:R-:W-:-:S09]  /*ba420*/  IMAD.WIDE R4, R83, 0x4, R70 ;  /* 0x0000000453047825 */ /* 0x008fd200078e0246 */
[----:B----4-:R1:W-:Y:S01]  /*ba430*/  @P0 STG.E desc[UR76][R4.64], R73 ;  /* 0x0000004904000986 */ /* 0x0103e2000c10194c */
[----:B------:R-:W-:Y:S01]  /*ba440*/  ISETP.LT.AND P0, PT, R252, UR4, !P1 ;  /* 0x00000004fc007c0c */ /* 0x000fe2000cf01270 */
[----:B-1----:R-:W-:-:S12]  /*ba450*/  IMAD.WIDE R4, R83, 0x4, R68 ;  /* 0x0000000453047825 */ /* 0x002fd800078e0244 */
[----:B------:R1:W-:Y:S01]  /*ba460*/  @P0 STG.E desc[UR76][R4.64], R63 ;  /* 0x0000003f04000986 */ /* 0x0003e2000c10194c */
[----:B------:R-:W-:-:S03]  /*ba470*/  ISETP.LT.AND P0, PT, R152, UR4, !P1 ;  /* 0x0000000498007c0c */ /* 0x000fc6000cf01270 */
[----:B-1----:R-:W3:Y:S01]  /*ba480*/  LDL.LU R63, [R1+0xbb4] ;  /* 0x000bb400013f7983 */ /* 0x002ee20000300800 */
[----:B------:R-:W-:-:S09]  /*ba490*/  IMAD.WIDE R4, R83, 0x4, R66 ;  /* 0x0000000453047825 */ /* 0x000fd200078e0242 */
[----:B------:R1:W-:Y:S04]  /*ba4a0*/  @P0 STG.E desc[UR76][R4.64], R154 ;  /* 0x0000009a04000986 */ /* 0x0003e8000c10194c */
[----:B-1----:R-:W4:Y:S04]  /*ba4b0*/  LDL.LU R154, [R1+0xba4] ;  /* 0x000ba400019a7983 */ /* 0x002f280000300800 */
[----:B------:R-:W4:Y:S01]  /*ba4c0*/  LDL.LU R73, [R1+0xb94] ;  /* 0x000b940001497983 */ /* 0x000f220000300800 */
[----:B------:R-:W-:Y:S02]  /*ba4d0*/  ISETP.LT.AND P1, PT, R153, UR4, !P1 ;  /* 0x0000000499007c0c */ /* 0x000fe4000cf21270 */
[----:B------:R-:W-:Y:S01]  /*ba4e0*/  LOP3.LUT P2, RZ, R2, 0x2000000, RZ, 0xc0, !PT ;  /* 0x0200000002ff7812 */ /* 0x000fe2000784c0ff */
[----:B------:R-:W-:-:S02]  /*ba4f0*/  IMAD.WIDE R4, R83, 0x4, R64 ;  /* 0x0000000453047825 */ /* 0x000fc400078e0240 */
[----:B------:R-:W4:Y:S01]  /*ba500*/  LDL.LU R83, [R1+0x17c4] ;  /* 0x0017c40001537983 */ /* 0x000f220000300800 */
[----:B------:R-:W-:-:S07]  /*ba510*/  ISETP.LT.AND P0, PT, R82, UR4, !P2 ;  /* 0x0000000452007c0c */ /* 0x000fce000d701270 */
[----:B------:R1:W-:Y:S02]  /*ba520*/  @P1 STG.E desc[UR76][R4.64], R75 ;  /* 0x0000004b04001986 */ /* 0x0003e4000c10194c */
[----:B-1----:R-:W-:-:S05]  /*ba530*/  IMAD.WIDE R4, R72, 0x4, R70 ;  /* 0x0000000448047825 */ /* 0x002fca00078e0246 */
        /* <DEDUP_REMOVED lines=8> */
[----:B------:R-:W-:-:S08]  /*ba5c0*/  ISETP.LT.AND P2, PT, R153, UR4, !P2 ;  /* 0x0000000499007c0c */ /* 0x000fd0000d741270 */
[----:B------:R1:W-:Y:S01]  /*ba5d0*/  @P0 STG.E desc[UR76][R4.64], R7 ;  /* 0x0000000704000986 */ /* 0x0003e2000c10194c */
[----:B------:R-:W-:-:S03]  /*ba5e0*/  LOP3.LUT P5, RZ, R57, 0x200000, RZ, 0xc0, !PT ;  /* 0x0020000039ff7812 */ /* 0x000fc600078ac0ff */
[----:B-1----:R-:W4:Y:S01]  /*ba5f0*/  LDL.LU R7, [R1+0xc08] ;  /* 0x000c080001077983 */ /* 0x002f220000300800 */
[----:B------:R-:W-:Y:S01]  /*ba600*/  IMAD.WIDE R4, R72, 0x4, R64 ;  /* 0x0000000448047825 */ /* 0x000fe200078e0240 */
[----:B------:R-:W-:Y:S02]  /*ba610*/  ISETP.LT.AND P0, PT, R82, UR4, !P5 ;  /* 0x0000000452007c0c */ /* 0x000fe4000ef01270 */
[----:B------:R-:W4:Y:S04]  /*ba620*/  LDL.LU R72, [R1+0x17c8] ;  /* 0x0017c80001487983 */ /* 0x000f280000300800 */
[----:B--2---:R1:W-:Y:S04]  /*ba630*/  @P2 STG.E desc[UR76][R4.64], R6 ;  /* 0x0000000604002986 */ /* 0x0043e8000c10194c */
[----:B-1----:R-:W2:Y:S01]  /*ba640*/  LDL.LU R6, [R1+0xbf8] ;  /* 0x000bf80001067983 */ /* 0x002ea20000300800 */
[----:B------:R-:W-:-:S05]  /*ba650*/  IMAD.WIDE R4, R74, 0x4, R70 ;  /* 0x000000044a047825 */ /* 0x000fca00078e0246 */
[----:B---3--:R1:W-:Y:S01]  /*ba660*/  @P0 STG.E desc[UR76][R4.64], R63 ;  /* 0x0000003f04000986 */ /* 0x0083e2000c10194c */
[----:B------:R-:W-:-:S03]  /*ba670*/  ISETP.LT.AND P0, PT, R252, UR4, !P5 ;  /* 0x00000004fc007c0c */ /* 0x000fc6000ef01270 */
[----:B-1----:R-:W3:Y:S01]  /*ba680*/  LDL.LU R63, [R1+0xbc8] ;  /* 0x000bc800013f7983 */ /* 0x002ee20000300800 */
[----:B------:R-:W-:-:S09]  /*ba690*/  IMAD.WIDE R4, R74, 0x4, R68 ;  /* 0x000000044a047825 */ /* 0x000fd200078e0244 */
[----:B----4-:R1:W-:Y:S04]  /*ba6a0*/  @P0 STG.E desc[UR76][R4.64], R154 ;  /* 0x0000009a04000986 */ /* 0x0103e8000c10194c */
[----:B-1----:R-:W4:Y:S01]  /*ba6b0*/  LDL.LU R154, [R1+0xbb8] ;  /* 0x000bb800019a7983 */ /* 0x002f220000300800 */
        /* <DEDUP_REMOVED lines=22> */
[----:B--2---:R1:W-:Y:S01]  /*ba820*/  @P0 STG.E desc[UR76][R4.64], R6 ;  /* 0x0000000604000986 */ /* 0x0043e2000c10194c */
[----:B------:R-:W-:-:S03]  /*ba830*/  ISETP.LT.AND P0, PT, R153, UR4, !P2 ;  /* 0x0000000499007c0c */ /* 0x000fc6000d701270 */
[----:B-1----:R-:W2:Y:S01]  /*ba840*/  LDL.LU R6, [R1+0xbfc] ;  /* 0x000bfc0001067983 */ /* 0x002ea20000300800 */
[----:B------:R-:W-:-:S03]  /*ba850*/  IMAD.WIDE R4, R83, 0x4, R64 ;  /* 0x0000000453047825 */ /* 0x000fc600078e0240 */
[----:B------:R-:W2:Y:S06]  /*ba860*/  LDL.LU R83, [R1+0x17d0] ;  /* 0x0017d00001537983 */ /* 0x000eac0000300800 */
[----:B---3--:R1:W-:Y:S01]  /*ba870*/  @P0 STG.E desc[UR76][R4.64], R63 ;  /* 0x0000003f04000986 */ /* 0x0083e2000c10194c */
[----:B------:R-:W-:-:S03]  /*ba880*/  ISETP.LT.AND P0, PT, R82, UR4, !P1 ;  /* 0x0000000452007c0c */ /* 0x000fc6000cf01270 */
[----:B-1----:R-:W3:Y:S01]  /*ba890*/  LDL.LU R63, [R1+0xbcc] ;  /* 0x000bcc00013f7983 */ /* 0x002ee20000300800 */
[----:B------:R-:W-:-:S09]  /*ba8a0*/  IMAD.WIDE R4, R72, 0x4, R70 ;  /* 0x0000000448047825 */ /* 0x000fd200078e0246 */
[----:B----4-:R1:W-:Y:S01]  /*ba8b0*/  @P0 STG.E desc[UR76][R4.64], R154 ;  /* 0x0000009a04000986 */ /* 0x0103e2000c10194c */
[----:B------:R-:W-:Y:S01]  /*ba8c0*/  ISETP.LT.AND P0, PT, R252, UR4, !P1 ;  /* 0x00000004fc007c0c */ /* 0x000fe2000cf01270 */
[----:B-1----:R-:W-:Y:S02]  /*ba8d0*/  IMAD.WIDE R4, R72, 0x4, R68 ;  /* 0x0000000448047825 */ /* 0x002fe400078e0244 */
[----:B------:R-:W4:Y:S10]  /*ba8e0*/  LDL.LU R154, [R1+0xbbc] ;  /* 0x000bbc00019a7983 */ /* 0x000f340000300800 */
[----:B------:R1:W-:Y:S01]  /*ba8f0*/  @P0 STG.E desc[UR76][R4.64], R75 ;  /* 0x0000004b04000986 */ /* 0x0003e2000c10194c */
[----:B------:R-:W-:Y:S01]  /*ba900*/  ISETP.LT.AND P0, PT, R152, UR4, !P1 ;  /* 0x0000000498007c0c */ /* 0x000fe2000cf01270 */
[----:B-1----:R-:W-:-:S12]  /*ba910*/  IMAD.WIDE R4, R72, 0x4, R66 ;  /* 0x0000000448047825 */ /* 0x002fd800078e0242 */
[----:B------:R1:W-:Y:S04]  /*ba920*/  @P0 STG.E desc[UR76][R4.64], R73 ;  /* 0x0000004904000986 */ /* 0x0003e8000c10194c */
[----:B-1----:R-:W4:Y:S01]  /*ba930*/  LDL.LU R73, [R1+0xbac] ;  /* 0x000bac0001497983 */ /* 0x002f220000300800 */
[----:B------:R-:W-:-:S03]  /*ba940*/  IMAD.WIDE R4, R72, 0x4, R64 ;  /* 0x0000000448047825 */ /* 0x000fc600078e0240 */
[----:B------:R-:W4:Y:S01]  /*ba950*/  LDL.LU R72, [R1+0xb9c] ;  /* 0x000b9c0001487983 */ /* 0x000f220000300800 */
[----:B------:R-:W-:Y:S02]  /*ba960*/  ISETP.LT.AND P0, PT, R153, UR4, !P1 ;  /* 0x0000000499007c0c */ /* 0x000fe4000cf01270 */
[----:B------:R-:W-:-:S11]  /*ba970*/  LOP3.LUT P6, RZ, R57, 0x10000000, RZ, 0xc0, !PT ;  /* 0x1000000039ff7812 */ /* 0x000fd600078cc0ff */
        /* <DEDUP_REMOVED lines=16> */
[----:B------:R-:W-:-:S09]  /*baa80*/  IMAD.WIDE R4, R74, 0x4, R64 ;  /* 0x000000044a047825 */ /* 0x000fd200078e0240 */
[----:B---3--:R1:W-:Y:S04]  /*baa90*/  @P0 STG.E desc[UR76][R4.64], R63 ;  /* 0x0000003f04000986 */ /* 0x0083e8000c10194c */
[----:B-1----:R-:W3:Y:S01]  /*baaa0*/  LDL.LU R63, [R1+0xc90] ;  /* 0x000c9000013f7983 */ /* 0x002ee20000300800 */
[----:B------:R-:W-:Y:S01]  /*baab0*/  ISETP.LT.AND P0, PT, R82, UR4, !P5 ;  /* 0x0000000452007c0c */ /* 0x000fe2000ef01270 */
[C---:B------:R-:W-:Y:S02]  /*baac0*/  IMAD.WIDE R4, R83.reuse, 0x4, R70 ;  /* 0x0000000453047825 */ /* 0x040fe400078e0246 */
[----:B------:R-:W3:Y:S10]  /*baad0*/  LDL.LU R74, [R1+0xc80] ;  /* 0x000c8000014a7983 */ /* 0x000ef40000300800 */
[----:B----4-:R1:W-:Y:S01]  /*baae0*/  @P0 STG.E desc[UR76][R4.64], R154 ;  /* 0x0000009a04000986 */ /* 0x0103e2000c10194c */
[----:B------:R-:W-:Y:S01]  /*baaf0*/  ISETP.LT.AND P0, PT, R252, UR4, !P5 ;  /* 0x00000004fc007c0c */ /* 0x000fe2000ef01270 */
[----:B-1----:R-:W-:-:S02]  /*bab00*/  IMAD.WIDE R4, R83, 0x4, R68 ;  /* 0x0000000453047825 */ /* 0x002fc400078e0244 */
[----:B------:R-:W4:Y:S10]  /*bab10*/  LDL.LU R154, [R1+0x17d8] ;  /* 0x0017d800019a7983 */ /* 0x000f340000300800 */
[----:B------:R1:W-:Y:S01]  /*bab20*/  @P0 STG.E desc[UR76][R4.64], R73 ;  /* 0x0000004904000986 */ /* 0x0003e2000c10194c */
        /* <DEDUP_REMOVED lines=14> */
[----:B------:R-:W-:-:S03]  /*bac10*/  ISETP.LT.AND P0, PT, R252, UR4, !P1 ;  /* 0x00000004fc007c0c */ /* 0x000fc6000cf01270 */
[----:B------:R-:W4:Y:S01]  /*bac20*/  LDL.LU R75, [R1+0x330] ;  /* 0x00033000014b7983 */ /* 0x000f220000300800 */
[----:B-1----:R-:W-:-:S03]  /*bac30*/  IMAD.WIDE R4, R155, 0x4, R68 ;  /* 0x000000049b047825 */ /* 0x002fc600078e0244 */
[----:B------:R-:W4:Y:S01]  /*bac40*/  LDL.LU R7, [R1+0xcc4] ;  /* 0x000cc40001077983 */ /* 0x000f220000300800 */
[----:B------:R-:W-:-:S05]  /*bac50*/  LOP3.LUT P6, RZ, R58, 0x4, RZ, 0xc0, !PT ;  /* 0x000000043aff7812 */ /* 0x000fca00078cc0ff */
[----:B--2---:R1:W-:Y:S01]  /*bac60*/  @P0 STG.E desc[UR76][R4.64], R6 ;  /* 0x0000000604000986 */ /* 0x0043e2000c10194c */
[----:B------:R-:W-:Y:S01]  /*bac70*/  ISETP.LT.AND P0, PT, R152, UR4, !P1 ;  /* 0x0000000498007c0c */ /* 0x000fe2000cf01270 */
[----:B-1----:R-:W-:-:S12]  /*bac80*/  IMAD.WIDE R4, R155, 0x4, R66 ;  /* 0x000000049b047825 */ /* 0x002fd800078e0242 */
[----:B---3--:R1:W-:Y:S04]  /*bac90*/  @P0 STG.E desc[UR76][R4.64], R63 ;  /* 0x0000003f04000986 */ /* 0x0083e8000c10194c */
[----:B-1----:R-:W2:Y:S01]  /*baca0*/  LDL.LU R63, [R1+0xcb4] ;  /* 0x000cb400013f7983 */ /* 0x002ea20000300800 */
[----:B------:R-:W-:-:S03]  /*bacb0*/  ISETP.LT.AND P0, PT, R153, UR4, !P1 ;  /* 0x0000000499007c0c */ /* 0x000fc6000cf01270 */
[----:B------:R-:W3:Y:S01]  /*bacc0*/  LDL.LU R6, [R1+0xc94] ;  /* 0x000c940001067983 */ /* 0x000ee20000300800 */
[----:B------:R-:W-:-:S03]  /*bacd0*/  IMAD.WIDE R4, R155, 0x4, R64 ;  /* 0x000000049b047825 */ /* 0x000fc600078e0240 */
[----:B------:R-:W3:Y:S06]  /*bace0*/  LDL.LU R155, [R1+0x17e0] ;  /* 0x0017e000019b7983 */ /* 0x000eec0000300800 */
[----:B------:R1:W-:Y:S01]  /*bacf0*/  @P0 STG.E desc[UR76][R4.64], R74 ;  /* 0x0000004a04000986 */ /* 0x0003e2000c10194c */
[----:B------:R-:W-:-:S03]  /*bad00*/  ISETP.LT.AND P0, PT, R82, UR4, !P6 ;  /* 0x0000000452007c0c */ /* 0x000fc6000f701270 */
[----:B-1----:R-:W3:Y:S01]  /*bad10*/  LDL.LU R74, [R1+0xc84] ;  /* 0x000c8400014a7983 */ /* 0x002ee20000300800 */
[----:B----4-:R-:W-:-:S09]  /*bad20*/  IMAD.WIDE R4, R154, 0x4, R70 ;  /* 0x000000049a047825 */ /* 0x010fd200078e0246 */
[----:B------:R1:W-:Y:S01]  /*bad30*/  @P0 STG.E desc[UR76][R4.64], R73 ;  /* 0x0000004904000986 */ /* 0x0003e2000c10194c */
[----:B------:R-:W-:-:S03]  /*bad40*/  ISETP.LT.AND P0, PT, R252, UR4, !P6 ;  /* 0x00000004fc007c0c */ /* 0x000fc6000f701270 */
[----:B-1----:R-:W4:Y:S01]  /*bad50*/  LDL.LU R73, [R1+0xc54] ;  /* 0x000c540001497983 */ /* 0x002f220000300800 */
[----:B------:R-:W-:-:S09]  /*bad60*/  IMAD.WIDE R4, R154, 0x4, R68 ;  /* 0x000000049a047825 */ /* 0x000fd200078e0244 */
[----:B------:R1:W-:Y:S04]  /*bad70*/  @P0 STG.E desc[UR76][R4.64], R72 ;  /* 0x0000004804000986 */ /* 0x0003e8000c10194c */
[----:B-1----:R-:W4:Y:S01]  /*bad80*/  LDL.LU R72, [R1+0xc44] ;  /* 0x000c440001487983 */ /* 0x002f220000300800 */
[----:B------:R-:W-:Y:S01]  /*bad90*/  ISETP.LT.AND P0, PT, R152, UR4, !P6 ;  /* 0x0000000498007c0c */ /* 0x000fe2000f701270 */
[----:B------:R-:W-:-:S12]  /*bada0*/  IMAD.WIDE R4, R154, 0x4, R66 ;  /* 0x000000049a047825 */ /* 0x000fd800078e0242 */
        /* <DEDUP_REMOVED lines=8> */
[----:B-1----:R-:W-:-:S02]  /*bae30*/  IMAD.WIDE R4, R23, 0x4, R70 ;  /* 0x0000000417047825 */ /* 0x002fc400078e0246 */
[----:B------:R-:W4:Y:S10]  /*bae40*/  LDL.LU R75, [R1+0x334] ;  /* 0x00033400014b7983 */ /* 0x000f340000300800 */
[----:B------:R1:W-:Y:S01]  /*bae50*/  @P0 STG.E desc[UR76][R4.64], R7 ;  /* 0x0000000704000986 */ /* 0x0003e2000c10194c */
[----:B------:R-:W-:Y:S01]  /*bae60*/  ISETP.LT.AND P0, PT, R252, UR4, !P2 ;  /* 0x00000004fc007c0c */ /* 0x000fe2000d701270 */
[----:B-1----:R-:W-:-:S02]  /*bae70*/  IMAD.WIDE R4, R23, 0x4, R68 ;  /* 0x0000000417047825 */ /* 0x002fc400078e0244 */
[----:B------:R-:W4:Y:S01]  /*bae80*/  LDL.LU R7, [R1+0xcc8] ;  /* 0x000cc80001077983 */ /* 0x000f220000300800 */
[----:B------:R-:W-:-:S09]  /*bae90*/  LOP3.LUT P5, RZ, R58, 0x80, RZ, 0xc0, !PT ;  /* 0x000000803aff7812 */ /* 0x000fd200078ac0ff */
[----:B--2---:R1:W-:Y:S01]  /*baea0*/  @P0 STG.E desc[UR76][R4.64], R63 ;  /* 0x0000003f04000986 */ /* 0x0043e2000c10194c */
[----:B------:R-:W-:Y:S01]  /*baeb0*/  ISETP.LT.AND P0, PT, R152, UR4, !P2 ;  /* 0x0000000498007c0c */ /* 0x000fe2000d701270 */
[----:B-1----:R-:W-:Y:S02]  /*baec0*/  IMAD.WIDE R4, R23, 0x4, R66 ;  /* 0x0000000417047825 */ /* 0x002fe400078e0242 */
[----:B------:R-:W2:Y:S10]  /*baed0*/  LDL.LU R63, [R1+0xcb8] ;  /* 0x000cb800013f7983 */ /* 0x000eb40000300800 */
[----:B---3--:R1:W-:Y:S01]  /*baee0*/  @P0 STG.E desc[UR76][R4.64], R6 ;  /* 0x0000000604000986 */ /* 0x0083e2000c10194c */
[----:B------:R-:W-:Y:S01]  /*baef0*/  ISETP.LT.AND P0, PT, R153, UR4, !P2 ;  /* 0x0000000499007c0c */ /* 0x000fe2000d701270 */
[----:B-1----:R-:W-:-:S02]  /*baf00*/  IMAD.WIDE R4, R23, 0x4, R64 ;  /* 0x0000000417047825 */ /* 0x002fc400078e0240 */
[----:B------:R-:W3:Y:S10]  /*baf10*/  LDL.LU R6, [R1+0xc98] ;  /* 0x000c980001067983 */ /* 0x000ef40000300800 */
[----:B------:R1:W-:Y:S01]  /*baf20*/  @P0 STG.E desc[UR76][R4.64], R74 ;  /* 0x0000004a04000986 */ /* 0x0003e2000c10194c */
[----:B------:R-:W-:-:S03]  /*baf30*/  ISETP.LT.AND P0, PT, R82, UR4, !P5 ;  /* 0x0000000452007c0c */ /* 0x000fc6000ef01270 */
[----:B------:R-:W3:Y:S01]  /*baf40*/  LDL.LU R23, [R1+0x17e8] ;  /* 0x0017e80001177983 */ /* 0x000ee20000300800 */
[----:B-1----:R-:W-:-:S03]  /*baf50*/  IMAD.WIDE R4, R155, 0x4, R70 ;  /* 0x000000049b047825 */ /* 0x002fc600078e0246 */
[----:B------:R-:W3:Y:S06]  /*baf60*/  LDL.LU R74, [R1+0xc88] ;  /* 0x000c8800014a7983 */ /* 0x000eec0000300800 */
[----:B----4-:R1:W-:Y:S01]  /*baf70*/  @P0 STG.E desc[UR76][R4.64], R73 ;  /* 0x0000004904000986 */ /* 0x0103e2000c10194c */
[----:B------:R-:W-:Y:S01]  /*baf80*/  ISETP.LT.AND P0, PT, R252, UR4, !P5 ;  /* 0x00000004fc007c0c */ /* 0x000fe2000ef01270 */
[----:B-1----:R-:W-:-:S12]  /*baf90*/  IMAD.WIDE R4, R155, 0x4, R68 ;  /* 0x000000049b047825 */ /* 0x002fd800078e0244 */
[----:B------:R1:W-:Y:S04]  /*bafa0*/  @P0 STG.E desc[UR76][R4.64], R72 ;  /* 0x0000004804000986 */ /* 0x0003e8000c10194c */
[----:B-1----:R-:W4:Y:S01]  /*bafb0*/  LDL.LU R72, [R1+0xc58] ;  /* 0x000c580001487983 */ /* 0x002f220000300800 */
[----:B------:R-:W-:Y:S01]  /*bafc0*/  ISETP.LT.AND P0, PT, R152, UR4, !P5 ;  /* 0x0000000498007c0c */ /* 0x000fe2000ef01270 */
[----:B------:R-:W-:-:S12]  /*bafd0*/  IMAD.WIDE R4, R155, 0x4, R66 ;  /* 0x000000049b047825 */ /* 0x000fd800078e0242 */
[----:B------:R1:W-:Y:S04]  /*bafe0*/  @P0 STG.E desc[UR76][R4.64], R83 ;  /* 0x0000005304000986 */ /* 0x0003e8000c10194c */
[----:B-1----:R-:W4:Y:S01]  /*baff0*/  LDL.LU R83, [R1+0xc48] ;  /* 0x000c480001537983 */ /* 0x002f220000300800 */
[----:B------:R-:W-:-:S03]  /*bb000*/  IMAD.WIDE R4, R155, 0x4, R64 ;  /* 0x000000049b047825 */ /* 0x000fc600078e0240 */
[----:B------:R-:W4:Y:S01]  /*bb010*/  LDL.LU R155, [R1+0xc28] ;  /* 0x000c2800019b7983 */ /* 0x000f220000300800 */
[----:B------:R-:W-:Y:S02]  /*bb020*/  ISETP.LT.AND P0, PT, R153, UR4, !P5 ;  /* 0x0000000499007c0c */ /* 0x000fe4000ef01270 */
[----:B------:R-:W-:Y:S01]  /*bb030*/  LOP3.LUT P1, RZ, R58, 0x200, RZ, 0xc0, !PT ;  /* 0x000002003aff7812 */ /* 0x000fe2000782c0ff */
        /* <DEDUP_REMOVED lines=13> */
[----:B---3--:R1:W-:Y:S01]  /*bb110*/  @P0 STG.E desc[UR76][R4.64], R6 ;  /* 0x0000000604000986 */ /* 0x0083e2000c10194c */
[----:B------:R-:W-:-:S03]  /*bb120*/  ISETP.LT.AND P0, PT, R153, UR4, !P1 ;  /* 0x0000000499007c0c */ /* 0x000fc6000cf01270 */
[----:B-1----:R-:W3:Y:S01]  /*bb130*/  LDL.LU R6, [R1+0xcbc] ;  /* 0x000cbc0001067983 */ /* 0x002ee20000300800 */
[----:B------:R-:W-:-:S03]  /*bb140*/  IMAD.WIDE R4, R154, 0x4, R64 ;  /* 0x000000049a047825 */ /* 0x000fc600078e0240 */
[----:B------:R-:W3:Y:S06]  /*bb150*/  LDL.LU R154, [R1+0xc9c] ;  /* 0x000c9c00019a7983 */ /* 0x000eec0000300800 */
[----:B------:R1:W-:Y:S01]  /*bb160*/  @P0 STG.E desc[UR76][R4.64], R74 ;  /* 0x0000004a04000986 */ /* 0x0003e2000c10194c */
[----:B------:R-:W-:-:S03]  /*bb170*/  ISETP.LT.AND P0, PT, R82, UR4, !P6 ;  /* 0x0000000452007c0c */ /* 0x000fc6000f701270 */
[----:B------:R-:W3:Y:S01]  /*bb180*/  LDL.LU R75, [R1+0x17f0] ;  /* 0x0017f000014b7983 */ /* 0x000ee20000300800 */
[----:B-1----:R-:W-:-:S09]  /*bb190*/  IMAD.WIDE R4, R23, 0x4, R70 ;  /* 0x0000000417047825 */ /* 0x002fd200078e0246 */
[----:B----4-:R1:W-:Y:S04]  /*bb1a0*/  @P0 STG.E desc[UR76][R4.64], R72 ;  /* 0x0000004804000986 */ /* 0x0103e8000c10194c */
[----:B-1----:R-:W4:Y:S01]  /*bb1b0*/  LDL.LU R72, [R1+0xc8c] ;  /* 0x000c8c0001487983 */ /* 0x002f220000300800 */
[----:B------:R-:W-:Y:S01]  /*bb1c0*/  ISETP.LT.AND P0, PT, R252, UR4, !P6 ;  /* 0x00000004fc007c0c */ /* 0x000fe2000f701270 */
[C---:B------:R-:W-:Y:S02]  /*bb1d0*/  IMAD.WIDE R4, R23.reuse, 0x4, R68 ;  /* 0x0000000417047825 */ /* 0x040fe400078e0244 */
        /* <DEDUP_REMOVED lines=14> */
[----:B--2---:R1:W-:Y:S01]  /*bb2c0*/  @P0 STG.E desc[UR76][R4.64], R63 ;  /* 0x0000003f04000986 */ /* 0x0043e2000c10194c */
[----:B------:R-:W-:-:S03]  /*bb2d0*/  ISETP.LT.AND P0, PT, R252, UR4, !P5 ;  /* 0x00000004fc007c0c */ /* 0x000fc6000ef01270 */
[----:B-1----:R-:W2:Y:S01]  /*bb2e0*/  LDL.LU R63, [R1+0x33c] ;  /* 0x00033c00013f7983 */ /* 0x002ea20000300800 */
[----:B------:R-:W-:-:S09]  /*bb2f0*/  IMAD.WIDE R4, R73, 0x4, R68 ;  /* 0x0000000449047825 */ /* 0x000fd200078e0244 */
[----:B---3--:R1:W-:Y:S01]  /*bb300*/  @P0 STG.E desc[UR76][R4.64], R6 ;  /* 0x0000000604000986 */ /* 0x0083e2000c10194c */
[----:B------:R-:W-:-:S03]  /*bb310*/  ISETP.LT.AND P0, PT, R152, UR4, !P5 ;  /* 0x0000000498007c0c */ /* 0x000fc6000ef01270 */
[----:B-1----:R-:W3:Y:S01]  /*bb320*/  LDL.LU R6, [R1+0xd10] ;  /* 0x000d100001067983 */ /* 0x002ee20000300800 */
[----:B------:R-:W-:-:S09]  /*bb330*/  IMAD.WIDE R4, R73, 0x4, R66 ;  /* 0x0000000449047825 */ /* 0x000fd200078e0242 */
[----:B------:R1:W-:Y:S01]  /*bb340*/  @P0 STG.E desc[UR76][R4.64], R154 ;  /* 0x0000009a04000986 */ /* 0x0003e2000c10194c */
[----:B------:R-:W-:-:S03]  /*bb350*/  ISETP.LT.AND P0, PT, R153, UR4, !P5 ;  /* 0x0000000499007c0c */ /* 0x000fc6000ef01270 */
[----:B-1----:R-:W3:Y:S01]  /*bb360*/  LDL.LU R154, [R1+0xd00] ;  /* 0x000d0000019a7983 */ /* 0x002ee20000300800 */
[----:B------:R-:W-:-:S09]  /*bb370*/  IMAD.WIDE R4, R73, 0x4, R64 ;  /* 0x0000000449047825 */ /* 0x000fd200078e0240 */
[----:B----4-:R1:W-:Y:S04]  /*bb380*/  @P0 STG.E desc[UR76][R4.64], R72 ;  /* 0x0000004804000986 */ /* 0x0103e8000c10194c */
[----:B-1----:R-:W4:Y:S01]  /*bb390*/  LDL.LU R72, [R1+0xcf0] ;  /* 0x000cf00001487983 */ /* 0x002f220000300800 */
[----:B------:R-:W-:-:S03]  /*bb3a0*/  LOP3.LUT P1, RZ, R58, 0x10000, RZ, 0xc0, !PT ;  /* 0x000100003aff7812 */ /* 0x000fc6000782c0ff */
[----:B------:R-:W4:Y:S01]  /*bb3b0*/  LDL.LU R73, [R1+0x17f8] ;  /* 0x0017f80001497983 */ /* 0x000f220000300800 */
[----:B------:R-:W-:-:S03]  /*bb3c0*/  ISETP.LT.AND P0, PT, R82, UR4, !P1 ;  /* 0x0000000452007c0c */ /* 0x000fc6000cf01270 */
[----:B------:R-:W4:Y:S01]  /*bb3d0*/  LDL.LU R7, [R1+0xce0] ;  /* 0x000ce00001077983 */ /* 0x000f220000300800 */
        /* <DEDUP_REMOVED lines=13> */
[----:B------:R-:W-:-:S11]  /*bb4b0*/  LOP3.LUT P2, RZ, R58, 0x40000, RZ, 0xc0, !PT ;  /* 0x000400003aff7812 */ /* 0x000fd6000784c0ff */
        /* <DEDUP_REMOVED lines=35> */
[----:B------:R-:W4:Y:S04]  /*bb6f0*/  LDL.LU R74, [R1+0xc74] ;  /* 0x000c7400014a7983 */ /* 0x000f280000300800 */
[----:B------:R-:W4:Y:S06]  /*bb700*/  LDL.LU R73, [R1+0x1804] ;  /* 0x0018040001497983 */ /* 0x000f2c0000300800 */
[----:B--2---:R1:W-:Y:S01]  /*bb710*/  @P0 STG.E desc[UR76][R4.64], R75 ;  /* 0x0000004b04000986 */ /* 0x0043e2000c10194c */
[----:B------:R-:W-:Y:S01]  /*bb720*/  ISETP.LT.AND P0, PT, R82, UR4, !P5 ;  /* 0x0000000452007c0c */ /* 0x000fe2000ef01270 */
[----:B-1----:R-:W-:-:S02]  /*bb730*/  IMAD.WIDE R4, R63, 0x4, R70 ;  /* 0x000000043f047825 */ /* 0x002fc400078e0246 */
[----:B------:R-:W2:Y:S10]  /*bb740*/  LDL.LU R75, [R1+0x324] ;  /* 0x00032400014b7983 */ /* 0x000eb40000300800 */
[----:B---3--:R1:W-:Y:S01]  /*bb750*/  @P0 STG.E desc[UR76][R4.64], R6 ;  /* 0x0000000604000986 */ /* 0x0083e2000c10194c */
[----:B------:R-:W-:Y:S01]  /*bb760*/  ISETP.LT.AND P0, PT, R252, UR4, !P5 ;  /* 0x00000004fc007c0c */ /* 0x000fe2000ef01270 */
[----:B-1----:R-:W-:-:S12]  /*bb770*/  IMAD.WIDE R4, R63, 0x4, R68 ;  /* 0x000000043f047825 */ /* 0x002fd800078e0244 */
[----:B------:R1:W-:Y:S01]  /*bb780*/  @P0 STG.E desc[UR76][R4.64], R154 ;  /* 0x0000009a04000986 */ /* 0x0003e2000c10194c */
[----:B------:R-:W-:-:S03]  /*bb790*/  ISETP.LT.AND P0, PT, R152, UR4, !P5 ;  /* 0x0000000498007c0c */ /* 0x000fc6000ef01270 */
[----:B-1----:R-:W3:Y:S01]  /*bb7a0*/  LDL.LU R154, [R1+0xd18] ;  /* 0x000d1800019a7983 */ /* 0x002ee20000300800 */
[----:B------:R-:W-:-:S09]  /*bb7b0*/  IMAD.WIDE R4, R63, 0x4, R66 ;  /* 0x000000043f047825 */ /* 0x000fd200078e0242 */
[----:B----4-:R1:W-:Y:S04]  /*bb7c0*/  @P0 STG.E desc[UR76][R4.64], R72 ;  /* 0x0000004804000986 */ /* 0x0103e8000c10194c */
        /* <DEDUP_REMOVED lines=16> */
[----:B------:R-:W-:Y:S02]  /*bb8d0*/  IMAD.WIDE R4, R83, 0x4, R66 ;  /* 0x0000000453047825 */ /* 0x000fe400078e0242 */
[----:B------:R-:W4:Y:S10]  /*bb8e0*/  LDL.LU R7, [R1+0xca8] ;  /* 0x000ca80001077983 */ /* 0x000f340000300800 */
[----:B------:R1:W-:Y:S01]  /*bb8f0*/  @P0 STG.E desc[UR76][R4.64], R74 ;  /* 0x0000004a04000986 */ /* 0x0003e2000c10194c */
[----:B------:R-:W-:-:S02]  /*bb900*/  ISETP.LT.AND P0, PT, R153, UR4, !P1 ;  /* 0x0000000499007c0c */ /* 0x000fc4000cf01270 */
[----:B------:R-:W-:Y:S01]  /*bb910*/  LOP3.LUT P6, RZ, R58, 0x4000000, RZ, 0xc0, !PT ;  /* 0x040000003aff7812 */ /* 0x000fe200078cc0ff */
[----:B-1----:R-:W-:Y:S01]  /*bb920*/  IMAD.WIDE R4, R83, 0x4, R64 ;  /* 0x0000000453047825 */ /* 0x002fe200078e0240 */
[----:B------:R-:W4:Y:S04]  /*bb930*/  LDL.LU R74, [R1+0xc78] ;  /* 0x000c7800014a7983 */ /* 0x000f280000300800 */
[----:B------:R-:W4:Y:S05]  /*bb940*/  LDL.LU R83, [R1+0x180c] ;  /* 0x00180c0001537983 */ /* 0x000f2a0000300800 */
[----:B--2---:R1:W-:Y:S01]  /*bb950*/  @P0 STG.E desc[UR76][R4.64], R75 ;  /* 0x0000004b04000986 */ /* 0x0043e2000c10194c */
[----:B------:R-:W-:Y:S01]  /*bb960*/  ISETP.LT.AND P0, PT, R82, UR4, !P6 ;  /* 0x0000000452007c0c */ /* 0x000fe2000f701270 */
[----:B-1----:R-:W-:-:S12]  /*bb970*/  IMAD.WIDE R4, R73, 0x4, R70 ;  /* 0x0000000449047825 */ /* 0x002fd800078e0246 */
[----:B---3--:R1:W-:Y:S01]  /*bb980*/  @P0 STG.E desc[UR76][R4.64], R154 ;  /* 0x0000009a04000986 */ /* 0x0083e2000c10194c */
[----:B------:R-:W-:-:S03]  /*bb990*/  ISETP.LT.AND P0, PT, R252, UR4, !P6 ;  /* 0x00000004fc007c0c */ /* 0x000fc6000f701270 */
[----:B-1----:R-:W2:Y:S01]  /*bb9a0*/  LDL.LU R154, [R1+0x328] ;  /* 0x00032800019a7983 */ /* 0x002ea20000300800 */
[----:B------:R-:W-:-:S09]  /*bb9b0*/  IMAD.WIDE R4, R73, 0x4, R68 ;  /* 0x0000000449047825 */ /* 0x000fd200078e0244 */
[----:B----4-:R1:W-:Y:S04]  /*bb9c0*/  @P0 STG.E desc[UR76][R4.64], R72 ;  /* 0x0000004804000986 */ /* 0x0103e8000c10194c */
[----:B-1----:R-:W3:Y:S01]  /*bb9d0*/  LDL.LU R72, [R1+0xd1c] ;  /* 0x000d1c0001487983 */ /* 0x002ee20000300800 */
[----:B------:R-:W-:Y:S01]  /*bb9e0*/  ISETP.LT.AND P0, PT, R152, UR4, !P6 ;  /* 0x0000000498007c0c */ /* 0x000fe2000f701270 */
[----:B------:R-:W-:-:S12]  /*bb9f0*/  IMAD.WIDE R4, R73, 0x4, R66 ;  /* 0x0000000449047825 */ /* 0x000fd800078e0242 */
[----:B------:R1:W-:Y:S04]  /*bba00*/  @P0 STG.E desc[UR76][R4.64], R63 ;  /* 0x0000003f04000986 */ /* 0x0003e8000c10194c */
[----:B-1----:R-:W4:Y:S04]  /*bba10*/  LDL.LU R63, [R1+0xd0c] ;  /* 0x000d0c00013f7983 */ /* 0x002f280000300800 */
[----:B------:R-:W4:Y:S01]  /*bba20*/  LDL.LU R75, [R1+0xcfc] ;  /* 0x000cfc00014b7983 */ /* 0x000f220000300800 */
        /* <DEDUP_REMOVED lines=22> */
[----:B--2---:R1:W-:Y:S01]  /*bbb90*/  @P0 STG.E desc[UR76][R4.64], R154 ;  /* 0x0000009a04000986 */ /* 0x0043e2000c10194c */
[----:B------:R-:W-:-:S03]  /*bbba0*/  ISETP.LT.AND P0, PT, R82, UR4, !P2 ;  /* 0x0000000452007c0c */ /* 0x000fc6000d701270 */
[----:B-1----:R-:W2:Y:S01]  /*bbbb0*/  LDL.LU R154, [R1+0x32c] ;  /* 0x00032c00019a7983 */ /* 0x002ea20000300800 */
[----:B------:R-:W-:-:S09]  /*bbbc0*/  IMAD.WIDE R4, R83, 0x4, R70 ;  /* 0x0000000453047825 */ /* 0x000fd200078e0246 */
[----:B---3--:R1:W-:Y:S04]  /*bbbd0*/  @P0 STG.E desc[UR76][R4.64], R72 ;  /* 0x0000004804000986 */ /* 0x0083e8000c10194c */
[----:B-1----:R-:W3:Y:S01]  /*bbbe0*/  LDL.LU R72, [R1+0xe00] ;  /* 0x000e000001487983 */ /* 0x002ee20000300800 */
[----:B------:R-:W-:Y:S01]  /*bbbf0*/  ISETP.LT.AND P0, PT, R252, UR4, !P2 ;  /* 0x00000004fc007c0c */ /* 0x000fe2000d701270 */
[----:B------:R-:W-:-:S12]  /*bbc00*/  IMAD.WIDE R4, R83, 0x4, R68 ;  /* 0x0000000453047825 */ /* 0x000fd800078e0244 */
[----:B----4-:R1:W-:Y:S01]  /*bbc10*/  @P0 STG.E desc[UR76][R4.64], R63 ;  /* 0x0000003f04000986 */ /* 0x0103e2000c10194c */
[----:B------:R-:W-:-:S03]  /*bbc20*/  ISETP.LT.AND P0, PT, R152, UR4, !P2 ;  /* 0x0000000498007c0c */ /* 0x000fc6000d701270 */
[----:B-1----:R-:W4:Y:S01]  /*bbc30*/  LDL.LU R63, [R1+0xdf0] ;  /* 0x000df000013f7983 */ /* 0x002f220000300800 */
[----:B------:R-:W-:-:S09]  /*bbc40*/  IMAD.WIDE R4, R83, 0x4, R66 ;  /* 0x0000000453047825 */ /* 0x000fd200078e0242 */
[----:B------:R1:W-:Y:S02]  /*bbc50*/  @P0 STG.E desc[UR76][R4.64], R75 ;  /* 0x0000004b04000986 */ /* 0x0003e4000c10194c */
[----:B-1----:R-:W-:Y:S02]  /*bbc60*/  IMAD.WIDE R4, R83, 0x4, R64 ;  /* 0x0000000453047825 */ /* 0x002fe400078e0240 */
[----:B------:R-:W4:Y:S01]  /*bbc70*/  LDL.LU R83, [R1+0xdb0] ;  /* 0x000db00001537983 */ /* 0x000f220000300800 */
[----:B------:R-:W-:Y:S02]  /*bbc80*/  ISETP.LT.AND P0, PT, R153, UR4, !P2 ;  /* 0x0000000499007c0c */ /* 0x000fe4000d701270 */
[----:B------:R-:W-:-:S11]  /*bbc90*/  LOP3.LUT P1, RZ, R59, 0x2, RZ, 0xc0, !PT ;  /* 0x000000023bff7812 */ /* 0x000fd6000782c0ff */
[----:B------:R1:W-:Y:S01]  /*bbca0*/  @P0 STG.E desc[UR76][R4.64], R155 ;  /* 0x0000009b04000986 */ /* 0x0003e2000c10194c */
[----:B------:R-:W-:Y:S01]  /*bbcb0*/  ISETP.LT.AND P0, PT, R82, UR4, !P1 ;  /* 0x0000000452007c0c */ /* 0x000fe2000cf01270 */
[C---:B-1----:R-:W-:Y:S02]  /*bbcc0*/  IMAD.WIDE R4, R73.reuse, 0x4, R70 ;  /* 0x0000000449047825 */ /* 0x042fe400078e0246 */
[----:B------:R-:W4:Y:S10]  /*bbcd0*/  LDL.LU R155, [R1+0x1818] ;  /* 0x00181800019b7983 */ /* 0x000f340000300800 */
        /* <DEDUP_REMOVED lines=15> */
[----:B------:R-:W-:Y:S01]  /*bbdd0*/  ISETP.LT.AND P0, PT, R82, UR4, !P6 ;  /* 0x0000000452007c0c */ /* 0x000fe2000f701270 */
[----:B-1----:R-:W-:-:S02]  /*bbde0*/  IMAD.WIDE R4, R6, 0x4, R70 ;  /* 0x0000000406047825 */ /* 0x002fc400078e0246 */
[----:B------:R-:W2:Y:S10]  /*bbdf0*/  LDL.LU R154, [R1+0x181c] ;  /* 0x00181c00019a7983 */ /* 0x000eb40000300800 */
        /* <DEDUP_REMOVED lines=13> */
[----:B------:R1:W-:Y:S04]  /*bbed0*/  @P0 STG.E desc[UR76][R4.64], R23 ;  /* 0x0000001704000986 */ /* 0x0003e8000c10194c */
[----:B-1----:R-:W4:Y:S01]  /*bbee0*/  LDL.LU R23, [R1+0xdb4] ;  /* 0x000db40001177983 */ /* 0x002f220000300800 */
[----:B------:R-:W-:-:S03]  /*bbef0*/  LOP3.LUT P5, RZ, R59, 0x20, RZ, 0xc0, !PT ;  /* 0x000000203bff7812 */ /* 0x000fc600078ac0ff */
[----:B------:R-:W4:Y:S01]  /*bbf00*/  LDL.LU R75, [R1+0xda4] ;  /* 0x000da400014b7983 */ /* 0x000f220000300800 */
        /* <DEDUP_REMOVED lines=13> */
[----:B------:R-:W-:-:S03]  /*bbfe0*/  IMAD.WIDE R4, R155, 0x4, R64 ;  /* 0x000000049b047825 */ /* 0x000fc600078e0240 */
[----:B------:R-:W4:Y:S01]  /*bbff0*/  LDL.LU R155, [R1+0x1824] ;  /* 0x00182400019b7983 */ /* 0x000f220000300800 */
[----:B------:R-:W-:-:S05]  /*bc000*/  LOP3.LUT P2, RZ, R59, 0x100, RZ, 0xc0, !PT ;  /* 0x000001003bff7812 */ /* 0x000fca000784c0ff */
[----:B---3--:R1:W-:Y:S04]  /*bc010*/  @P0 STG.E desc[UR76][R4.64], R72 ;  /* 0x0000004804000986 */ /* 0x0083e8000c10194c */
[----:B-1----:R-:W3:Y:S01]  /*bc020*/  LDL.LU R72, [R1+0xc64] ;  /* 0x000c640001487983 */ /* 0x002ee20000300800 */
[----:B------:R-:W-:Y:S01]  /*bc030*/  ISETP.LT.AND P0, PT, R82, UR4, !P2 ;  /* 0x0000000452007c0c */ /* 0x000fe2000d701270 */
[----:B--2---:R-:W-:-:S12]  /*bc040*/  IMAD.WIDE R4, R154, 0x4, R70 ;  /* 0x000000049a047825 */ /* 0x004fd800078e0246 */
[----:B----4-:R1:W-:Y:S01]  /*bc050*/  @P0 STG.E desc[UR76][R4.64], R63 ;  /* 0x0000003f04000986 */ /* 0x0103e2000c10194c */
[----:B------:R-:W-:-:S03]  /*bc060*/  ISETP.LT.AND P0, PT, R252, UR4, !P2 ;  /* 0x00000004fc007c0c */ /* 0x000fc6000d701270 */
[----:B-1----:R-:W2:Y:S01]  /*bc070*/  LDL.LU R63, [R1+0xe08] ;  /* 0x000e0800013f7983 */ /* 0x002ea20000300800 */
        /* <DEDUP_REMOVED lines=10> */
[----:B------:R-:W4:Y:S04]  /*bc120*/  LDL.LU R154, [R1+0x1828] ;  /* 0x00182800019a7983 */ /* 0x000f280000300800 */
[----:B------:R-:W4:Y:S04]  /*bc130*/  LDL.LU R79, [R1+0xda8] ;  /* 0x000da800014f7983 */ /* 0x000f280000300800 */
[----:B------:R-:W4:Y:S04]  /*bc140*/  LDL.LU R78, [R1+0xd58] ;  /* 0x000d5800014e7983 */ /* 0x000f280000300800 */
[----:B------:R1:W-:Y:S01]  /*bc150*/  @P0 STG.E desc[UR76][R4.64], R75 ;  /* 0x0000004b04000986 */ /* 0x0003e2000c10194c */
[----:B------:R-:W-:-:S03]  /*bc160*/  ISETP.LT.AND P0, PT, R82, UR4, !P1 ;  /* 0x0000000452007c0c */ /* 0x000fc6000cf01270 */
[----:B------:R-:W4:Y:S01]  /*bc170*/  LDL.LU R20, [R1+0xd38] ;  /* 0x000d380001147983 */ /* 0x000f220000300800 */
[----:B-1----:R-:W-:-:S03]  /*bc180*/  IMAD.WIDE R4, R6, 0x4, R70 ;  /* 0x0000000406047825 */ /* 0x002fc600078e0246 */
[----:B------:R-:W4:Y:S06]  /*bc190*/  LDL.LU R75, [R1+0x182c] ;  /* 0x00182c00014b7983 */ /* 0x000f2c0000300800 */
[----:B------:R1:W-:Y:S01]  /*bc1a0*/  @P0 STG.E desc[UR76][R4.64], R7 ;  /* 0x0000000704000986 */ /* 0x0003e2000c10194c */
[----:B------:R-:W-:Y:S01]  /*bc1b0*/  ISETP.LT.AND P0, PT, R252, UR4, !P1 ;  /* 0x00000004fc007c0c */ /* 0x000fe2000cf01270 */
[----:B-1----:R-:W-:-:S12]  /*bc1c0*/  IMAD.WIDE R4, R6, 0x4, R68 ;  /* 0x0000000406047825 */ /* 0x002fd800078e0244 */
[----:B------:R1:W-:Y:S01]  /*bc1d0*/  @P0 STG.E desc[UR76][R4.64], R74 ;  /* 0x0000004a04000986 */ /* 0x0003e2000c10194c */
[----:B------:R-:W-:Y:S01]  /*bc1e0*/  ISETP.LT.AND P0, PT, R152, UR4, !P1 ;  /* 0x0000000498007c0c */ /* 0x000fe2000cf01270 */
[----:B-1----:R-:W-:-:S12]  /*bc1f0*/  IMAD.WIDE R4, R6, 0x4, R66 ;  /* 0x0000000406047825 */ /* 0x002fd800078e0242 */
        /* <DEDUP_REMOVED lines=9> */
[----:B--2---:R1:W-:Y:S01]  /*bc290*/  @P0 STG.E desc[UR76][R4.64], R63 ;  /* 0x0000003f04000986 */ /* 0x0043e2000c10194c */
[----:B------:R-:W-:-:S03]  /*bc2a0*/  ISETP.LT.AND P0, PT, R252, UR4, !P5 ;  /* 0x00000004fc007c0c */ /* 0x000fc6000ef01270 */
[----:B-1----:R-:W2:Y:S01]  /*bc2b0*/  LDL.LU R63, [R1+0xe0c] ;  /* 0x000e0c00013f7983 */ /* 0x002ea20000300800 */
        /* <DEDUP_REMOVED lines=14> */
[----:B------:R-:W4:Y:S04]  /*bc3a0*/  LDL.LU R6, [R1+0x1830] ;  /* 0x0018300001067983 */ /* 0x000f280000300800 */
[----:B------:R1:W-:Y:S01]  /*bc3b0*/  @P0 STG.E desc[UR76][R4.64], R79 ;  /* 0x0000004f04000986 */ /* 0x0003e2000c10194c */
[----:B------:R-:W-:-:S02]  /*bc3c0*/  ISETP.LT.AND P0, PT, R82, UR4, !P6 ;  /* 0x0000000452007c0c */ /* 0x000fc4000f701270 */
[----:B------:R-:W-:Y:S01]  /*bc3d0*/  LOP3.LUT P3, RZ, R2, 0x1000000, RZ, 0xc0, !PT ;  /* 0x0100000002ff7812 */ /* 0x000fe2000786c0ff */
[----:B------:R-:W4:Y:S01]  /*bc3e0*/  LDL.LU R155, [R1+0x1834] ;  /* 0x00183400019b7983 */ /* 0x000f220000300800 */
[----:B-1----:R-:W-:-:S09]  /*bc3f0*/  IMAD.WIDE R4, R154, 0x4, R70 ;  /* 0x000000049a047825 */ /* 0x002fd200078e0246 */
[----:B------:R1:W-:Y:S01]  /*bc400*/  @P0 STG.E desc[UR76][R4.64], R78 ;  /* 0x0000004e04000986 */ /* 0x0003e2000c10194c */
[----:B------:R-:W-:Y:S01]  /*bc410*/  ISETP.LT.AND P0, PT, R252, UR4, !P6 ;  /* 0x00000004fc007c0c */ /* 0x000fe2000f701270 */
[----:B-1----:R-:W-:-:S12]  /*bc420*/  IMAD.WIDE R4, R154, 0x4, R68 ;  /* 0x000000049a047825 */ /* 0x002fd800078e0244 */
[----:B------:R1:W-:Y:S01]  /*bc430*/  @P0 STG.E desc[UR76][R4.64], R20 ;  /* 0x0000001404000986 */ /* 0x0003e2000c10194c */
[----:B------:R-:W-:Y:S02]  /*bc440*/  ISETP.LT.AND P0, PT, R152, UR4, !P6 ;  /* 0x0000000498007c0c */ /* 0x000fe4000f701270 */
[C---:B------:R-:W-:Y:S02]  /*bc450*/  LOP3.LUT P4, RZ, R2.reuse, 0x800000, RZ, 0xc0, !PT ;  /* 0x0080000002ff7812 */ /* 0x040fe4000788c0ff */
[----:B------:R-:W-:Y:S01]  /*bc460*/  LOP3.LUT P5, RZ, R2, 0x400000, RZ, 0xc0, !PT ;  /* 0x0040000002ff7812 */ /* 0x000fe200078ac0ff */
[----:B-1----:R-:W-:Y:S01]  /*bc470*/  IMAD.WIDE R4, R154, 0x4, R66 ;  /* 0x000000049a047825 */ /* 0x002fe200078e0242 */
[----:B------:R-:W-:-:S07]  /*bc480*/  LOP3.LUT P2, RZ, R59, 0x10000, RZ, 0xc0, !PT ;  /* 0x000100003bff7812 */ /* 0x000fce000784c0ff */
[----:B---3--:R1:W-:Y:S01]  /*bc490*/  @P0 STG.E desc[UR76][R4.64], R72 ;  /* 0x0000004804000986 */ /* 0x0083e2000c10194c */
[----:B------:R-:W-:Y:S02]  /*bc4a0*/  ISETP.LT.AND P0, PT, R153, UR4, !P6 ;  /* 0x0000000499007c0c */ /* 0x000fe4000f701270 */
[----:B------:R-:W-:Y:S01]  /*bc4b0*/  LOP3.LUT P6, RZ, R2, 0x200000, RZ, 0xc0, !PT ;  /* 0x0020000002ff7812 */ /* 0x000fe200078cc0ff */
[----:B------:R-:W-:Y:S02]  /*bc4c0*/  IMAD.WIDE R2, R154, 0x4, R64 ;  /* 0x000000049a027825 */ /* 0x000fe400078e0240 */
[----:B------:R-:W3:Y:S04]  /*bc4d0*/  LDL.LU R154, [R1+0xc6c] ;  /* 0x000c6c00019a7983 */ /* 0x000ee80000300800 */
[----:B-1----:R-:W3:Y:S04]  /*bc4e0*/  LDL.LU R72, [R1+0x310] ;  /* 0x0003100001487983 */ /* 0x002ee80000300800 */
[----:B------:R1:W-:Y:S01]  /*bc4f0*/  @P0 STG.E desc[UR76][R2.64], R77 ;  /* 0x0000004d02000986 */ /* 0x0003e2000c10194c */
[----:B------:R-:W-:Y:S01]  /*bc500*/  ISETP.LT.AND P0, PT, R82, UR4, !P2 ;  /* 0x0000000452007c0c */ /* 0x000fe2000d701270 */
[----:B-1----:R-:W-:-:S12]  /*bc510*/  IMAD.WIDE R2, R75, 0x4, R70 ;  /* 0x000000044b027825 */ /* 0x002fd800078e0246 */
[----:B--2---:R1:W-:Y:S01]  /*bc520*/  @P0 STG.E desc[UR76][R2.64], R63 ;  /* 0x0000003f02000986 */ /* 0x0043e2000c10194c */
[----:B------:R-:W-:-:S03]  /*bc530*/  ISETP.LT.AND P0, PT, R252, UR4, !P2 ;  /* 0x00000004fc007c0c */ /* 0x000fc6000d701270 */
[----:B-1----:R-:W2:Y:S01]  /*bc540*/  LDL.LU R63, [R1+0x200] ;  /* 0x00020000013f7983 */ /* 0x002ea20000300800 */
[----:B------:R-:W-:-:S09]  /*bc550*/  IMAD.WIDE R2, R75, 0x4, R68 ;  /* 0x000000044b027825 */ /* 0x000fd200078e0244 */
[----:B----4-:R1:W-:Y:S04]  /*bc560*/  @P0 STG.E desc[UR76][R2.64], R83 ;  /* 0x0000005302000986 */ /* 0x0103e8000c10194c */
[----:B-1----:R-:W4:Y:S01]  /*bc570*/  LDL.LU R83, [R1] ;  /* 0x0000000001537983 */ /* 0x002f220000300800 */
[----:B------:R-:W-:Y:S01]  /*bc580*/  ISETP.LT.AND P0, PT, R152, UR4, !P2 ;  /* 0x0000000498007c0c */ /* 0x000fe2000d701270 */
[----:B------:R-:W-:-:S12]  /*bc590*/  IMAD.WIDE R2, R75, 0x4, R66 ;  /* 0x000000044b027825 */ /* 0x000fd800078e0242 */
[----:B------:R1:W-:Y:S01]  /*bc5a0*/  @P0 STG.E desc[UR76][R2.64], R76 ;  /* 0x0000004c02000986 */ /* 0x0003e2000c10194c */
[----:B------:R-:W-:Y:S01]  /*bc5b0*/  ISETP.LT.AND P0, PT, R153, UR4, !P2 ;  /* 0x0000000499007c0c */ /* 0x000fe2000d701270 */
[----:B-1----:R-:W-:-:S12]  /*bc5c0*/  IMAD.WIDE R2, R75, 0x4, R64 ;  /* 0x000000044b027825 */ /* 0x002fd800078e0240 */
[----:B------:R1:W-:Y:S04]  /*bc5d0*/  @P0 STG.E desc[UR76][R2.64], R23 ;  /* 0x0000001702000986 */ /* 0x0003e8000c10194c */
[----:B-1----:R-:W4:Y:S01]  /*bc5e0*/  LDL.LU R23, [R1+0x1838] ;  /* 0x0018380001177983 */ /* 0x002f220000300800 */
[----:B------:R-:W-:-:S04]  /*bc5f0*/  LOP3.LUT P1, RZ, R59, 0x20000, RZ, 0xc0, !PT ;  /* 0x000200003bff7812 */ /* 0x000fc8000782c0ff */
[----:B------:R-:W-:Y:S01]  /*bc600*/  ISETP.LT.AND P0, PT, R82, UR4, !P1 ;  /* 0x0000000452007c0c */ /* 0x000fe2000cf01270 */
[----:B------:R-:W-:-:S12]  /*bc610*/  IMAD.WIDE R2, R6, 0x4, R70 ;  /* 0x0000000406027825 */ /* 0x000fd800078e0246 */
        /* <DEDUP_REMOVED lines=8> */
[----:B-1----:R-:W-:-:S12]  /*bc6a0*/  IMAD.WIDE R2, R6, 0x4, R64 ;  /* 0x0000000406027825 */ /* 0x002fd800078e0240 */
[----:B---3--:R1:W-:Y:S01]  /*bc6b0*/  @P0 STG.E desc[UR76][R2.64], R154 ;  /* 0x0000009a02000986 */ /* 0x0083e2000c10194c */
[----:B------:R-:W-:Y:S01]  /*bc6c0*/  ISETP.LT.AND P0, PT, R82, UR4, !P3 ;  /* 0x0000000452007c0c */ /* 0x000fe2000df01270 */
[----:B-1----:R-:W-:Y:S02]  /*bc6d0*/  IMAD.WIDE R2, R155, 0x4, R70 ;  /* 0x000000049b027825 */ /* 0x002fe400078e0246 */
        /* <DEDUP_REMOVED lines=9> */
[----:B----4-:R1:W-:Y:S04]  /*bc770*/  @P0 STG.E desc[UR76][R2.64], R83 ;  /* 0x0000005302000986 */ /* 0x0103e8000c10194c */
[----:B-1----:R-:W4:Y:S01]  /*bc780*/  LDL.LU R83, [R1+0x4] ;  /* 0x0000040001537983 */ /* 0x002f220000300800 */
[----:B------:R-:W-:-:S03]  /*bc790*/  IMAD.WIDE R2, R155, 0x4, R64 ;  /* 0x000000049b027825 */ /* 0x000fc600078e0240 */
[----:B------:R-:W4:Y:S01]  /*bc7a0*/  LDL.LU R155, [R1+0x185c] ;  /* 0x00185c00019b7983 */ /* 0x000f220000300800 */
[----:B------:R-:W-:Y:S02]  /*bc7b0*/  ISETP.LT.AND P3, PT, R153, UR4, !P3 ;  /* 0x0000000499007c0c */ /* 0x000fe4000df61270 */
[----:B------:R-:W-:Y:S01]  /*bc7c0*/  ISETP.LT.AND P0, PT, R82, UR4, !P4 ;  /* 0x0000000452007c0c */ /* 0x000fe2000e701270 */
[----:B------:R-:W4:Y:S04]  /*bc7d0*/  LDL.LU R7, [R1+0x318] ;  /* 0x0003180001077983 */ /* 0x000f280000300800 */
[----:B------:R-:W4:Y:S04]  /*bc7e0*/  LDL.LU R74, [R1+0x208] ;  /* 0x00020800014a7983 */ /* 0x000f280000300800 */
[----:B------:R-:W4:Y:S04]  /*bc7f0*/  LDL.LU R73, [R1+0x8] ;  /* 0x0000080001497983 */ /* 0x000f280000300800 */
[----:B------:R1:W-:Y:S02]  /*bc800*/  @P3 STG.E desc[UR76][R2.64], R248 ;  /* 0x000000f802003986 */ /* 0x0003e4000c10194c */
[----:B-1----:R-:W-:-:S05]  /*bc810*/  IMAD.WIDE R2, R23, 0x4, R70 ;  /* 0x0000000417027825 */ /* 0x002fca00078e0246 */
[----:B------:R1:W-:Y:S01]  /*bc820*/  @P0 STG.E desc[UR76][R2.64], R244 ;  /* 0x000000f402000986 */ /* 0x0003e2000c10194c */
[----:B------:R-:W-:Y:S01]  /*bc830*/  ISETP.LT.AND P0, PT, R252, UR4, !P4 ;  /* 0x00000004fc007c0c */ /* 0x000fe2000e701270 */
[----:B-1----:R-:W-:-:S12]  /*bc840*/  IMAD.WIDE R2, R23, 0x4, R68 ;  /* 0x0000000417027825 */ /* 0x002fd800078e0244 */
[----:B------:R1:W-:Y:S01]  /*bc850*/  @P0 STG.E desc[UR76][R2.64], R240 ;  /* 0x000000f002000986 */ /* 0x0003e2000c10194c */
[----:B------:R-:W-:Y:S01]  /*bc860*/  ISETP.LT.AND P0, PT, R152, UR4, !P4 ;  /* 0x0000000498007c0c */ /* 0x000fe2000e701270 */
[----:B-1----:R-:W-:-:S12]  /*bc870*/  IMAD.WIDE R2, R23, 0x4, R66 ;  /* 0x0000000417027825 */ /* 0x002fd800078e0242 */
[----:B------:R1:W-:Y:S02]  /*bc880*/  @P0 STG.E desc[UR76][R2.64], R236 ;  /* 0x000000ec02000986 */ /* 0x0003e4000c10194c */
[----:B-1----:R-:W-:Y:S02]  /*bc890*/  IMAD.WIDE R2, R23, 0x4, R64 ;  /* 0x0000000417027825 */ /* 0x002fe400078e0240 */
[----:B------:R-:W4:Y:S04]  /*bc8a0*/  LDL.LU R23, [R1+0x1864] ;  /* 0x0018640001177983 */ /* 0x000f280000300800 */
[----:B------:R-:W4:Y:S01]  /*bc8b0*/  LDL.LU R6, [R1+0x1868] ;  /* 0x0018680001067983 */ /* 0x000f220000300800 */
[----:B------:R-:W-:Y:S02]  /*bc8c0*/  ISETP.LT.AND P4, PT, R153, UR4, !P4 ;  /* 0x0000000499007c0c */ /* 0x000fe4000e781270 */
[----:B------:R-:W-:-:S11]  /*bc8d0*/  ISETP.LT.AND P0, PT, R82, UR4, !P5 ;  /* 0x0000000452007c0c */ /* 0x000fd6000ef01270 */
[----:B------:R3:W-:Y:S02]  /*bc8e0*/  @P4 STG.E desc[UR76][R2.64], R232 ;  /* 0x000000e802004986 */ /* 0x0007e4000c10194c */
[----:B---3--:R-:W-:-:S05]  /*bc8f0*/  IMAD.WIDE R2, R154, 0x4, R70 ;  /* 0x000000049a027825 */ /* 0x008fca00078e0246 */
[----:B------:R1:W-:Y:S01]  /*bc900*/  @P0 STG.E desc[UR76][R2.64], R72 ;  /* 0x0000004802000986 */ /* 0x0003e2000c10194c */
[----:B------:R-:W-:Y:S01]  /*bc910*/  ISETP.LT.AND P0, PT, R252, UR4, !P5 ;  /* 0x00000004fc007c0c */ /* 0x000fe2000ef01270 */
[----:B-1----:R-:W-:-:S12]  /*bc920*/  IMAD.WIDE R2, R154, 0x4, R68 ;  /* 0x000000049a027825 */ /* 0x002fd800078e0244 */
[----:B--2---:R1:W-:Y:S01]  /*bc930*/  @P0 STG.E desc[UR76][R2.64], R63 ;  /* 0x0000003f02000986 */ /* 0x0043e2000c10194c */
[----:B------:R-:W-:Y:S01]  /*bc940*/  ISETP.LT.AND P0, PT, R152, UR4, !P5 ;  /* 0x0000000498007c0c */ /* 0x000fe2000ef01270 */
[----:B-1----:R-:W-:-:S12]  /*bc950*/  IMAD.WIDE R2, R154, 0x4, R66 ;  /* 0x000000049a027825 */ /* 0x002fd800078e0242 */
[----:B----4-:R1:W-:Y:S02]  /*bc960*/  @P0 STG.E desc[UR76][R2.64], R83 ;  /* 0x0000005302000986 */ /* 0x0103e4000c10194c */
[----:B-1----:R-:W-:Y:S02]  /*bc970*/  IMAD.WIDE R2, R154, 0x4, R64 ;  /* 0x000000049a027825 */ /* 0x002fe400078e0240 */
[----:B------:R-:W2:Y:S04]  /*bc980*/  LDL.LU R154, [R1+0x1878] ;  /* 0x00187800019a7983 */ /* 0x000ea80000300800 */
[----:B------:R-:W3:Y:S04]  /*bc990*/  LDL.LU R72, [R1+0x31c] ;  /* 0x00031c0001487983 */ /* 0x000ee80000300800 */
[----:B------:R-:W4:Y:S04]  /*bc9a0*/  LDL.LU R63, [R1+0x20c] ;  /* 0x00020c00013f7983 */ /* 0x000f280000300800 */
[----:B------:R-:W4:Y:S01]  /*bc9b0*/  LDL.LU R83, [R1+0xc] ;  /* 0x00000c0001537983 */ /* 0x000f220000300800 */
[----:B------:R-:W-:-:S02]  /*bc9c0*/  ISETP.LT.AND P5, PT, R153, UR4, !P5 ;  /* 0x0000000499007c0c */ /* 0x000fc4000efa1270 */
[----:B------:R-:W-:-:S11]  /*bc9d0*/  ISETP.LT.AND P0, PT, R82, UR4, !P6 ;  /* 0x0000000452007c0c */ /* 0x000fd6000f701270 */
        /* <DEDUP_REMOVED lines=10> */
[----:B------:R-:W4:Y:S01]  /*bca80*/  LDL.LU R155, [R1+0x188c] ;  /* 0x00188c00019b7983 */ /* 0x000f220000300800 */
[----:B------:R-:W-:Y:S02]  /*bca90*/  ISETP.LT.AND P6, PT, R153, UR4, !P6 ;  /* 0x0000000499007c0c */ /* 0x000fe4000f7c1270 */
[----:B------:R-:W-:-:S04]  /*bcaa0*/  LOP3.LUT P1, RZ, R59, 0x40000000, RZ, 0xc0, !PT ;  /* 0x400000003bff7812 */ /* 0x000fc8000782c0ff */
[----:B------:R-:W-:-:S07]  /*bcab0*/  ISETP.LT.AND P0, PT, R82, UR4, !P1 ;  /* 0x0000000452007c0c */ /* 0x000fce000cf01270 */
        /* <DEDUP_REMOVED lines=8> */
[----:B------:R1:W-:Y:S01]  /*bcb40*/  @P0 STG.E desc[UR76][R2.64], R73 ;  /* 0x0000004902000986 */ /* 0x0003e2000c10194c */
[----:B------:R-:W-:Y:S02]  /*bcb50*/  ISETP.LT.AND P0, PT, R153, UR4, !P1 ;  /* 0x0000000499007c0c */ /* 0x000fe4000cf01270 */
[----:B------:R-:W-:Y:S01]  /*bcb60*/  LOP3.LUT P2, RZ, R59, 0x80000000, RZ, 0xc0, !PT ;  /* 0x800000003bff7812 */ /* 0x000fe2000784c0ff */
[----:B-1----:R-:W-:Y:S02]  /*bcb70*/  IMAD.WIDE R2, R23, 0x4, R64 ;  /* 0x0000000417027825 */ /* 0x002fe400078e0240 */
[----:B------:R-:W4:Y:S08]  /*bcb80*/  LDL.LU R23, [R1+0x1894] ;  /* 0x0018940001177983 */ /* 0x000f300000300800 */
        /* <DEDUP_REMOVED lines=12> */
[----:B-1----:R-:W-:-:S10]  /*bcc50*/  IMAD.WIDE R2, R6, 0x4, R64 ;  /* 0x0000000406027825 */ /* 0x002fd400078e0240 */
[----:B------:R2:W-:Y:S01]  /*bcc60*/  @P0 STG.E desc[UR76][R2.64], R234 ;  /* 0x000000ea02000986 */ /* 0x0005e2000c10194c */
[----:B------:R-:W-:Y:S01]  /*bcc70*/  ISETP.LT.AND P0, PT, R82, UR4, !P4 ;  /* 0x0000000452007c0c */ /* 0x000fe2000e701270 */
[----:B--2---:R-:W-:-:S12]  /*bcc80*/  IMAD.WIDE R2, R154, 0x4, R70 ;  /* 0x000000049a027825 */ /* 0x004fd800078e0246 */
[----:B---3--:R1:W-:Y:S01]  /*bcc90*/  @P0 STG.E desc[UR76][R2.64], R72 ;  /* 0x0000004802000986 */ /* 0x0083e2000c10194c */
[----:B------:R-:W-:Y:S01]  /*bcca0*/  ISETP.LT.AND P0, PT, R252, UR4, !P4 ;  /* 0x00000004fc007c0c */ /* 0x000fe2000e701270 */
[----:B-1----:R-:W-:-:S12]  /*bccb0*/  IMAD.WIDE R2, R154, 0x4, R68 ;  /* 0x000000049a027825 */ /* 0x002fd800078e0244 */
[----:B----4-:R1:W-:Y:S01]  /*bccc0*/  @P0 STG.E desc[UR76][R2.64], R63 ;  /* 0x0000003f02000986 */ /* 0x0103e2000c10194c */
[----:B------:R-:W-:Y:S01]  /*bccd0*/  ISETP.LT.AND P0, PT, R152, UR4, !P4 ;  /* 0x0000000498007c0c */ /* 0x000fe2000e701270 */
[----:B-1----:R-:W-:-:S12]  /*bcce0*/  IMAD.WIDE R2, R154, 0x4, R66 ;  /* 0x000000049a027825 */ /* 0x002fd800078e0242 */
[----:B------:R1:W-:Y:S02]  /*bccf0*/  @P0 STG.E desc[UR76][R2.64], R83 ;  /* 0x0000005302000986 */ /* 0x0003e4000c10194c */
[----:B-1----:R-:W-:Y:S02]  /*bcd00*/  IMAD.WIDE R2, R154, 0x4, R64 ;  /* 0x000000049a027825 */ /* 0x002fe400078e0240 */
[----:B------:R-:W2:Y:S01]  /*bcd10*/  LDL.LU R154, [R1+0x1898] ;  /* 0x00189800019a7983 */ /* 0x000ea20000300800 */
[----:B------:R-:W-:Y:S02]  /*bcd20*/  ISETP.LT.AND P0, PT, R153, UR4, !P4 ;  /* 0x0000000499007c0c */ /* 0x000fe4000e701270 */
[----:B------:R-:W-:-:S11]  /*bcd30*/  LOP3.LUT P3, RZ, R60, 0x8, RZ, 0xc0, !PT ;  /* 0x000000083cff7812 */ /* 0x000fd6000786c0ff */
        /* <DEDUP_REMOVED lines=11> */
[----:B------:R-:W3:Y:S01]  /*bcdf0*/  LDL.LU R155, [R1+0x18a8] ;  /* 0x0018a800019b7983 */ /* 0x000ee20000300800 */
[----:B------:R-:W-:-:S03]  /*bce00*/  ISETP.LT.AND P0, PT, R153, UR4, !P3 ;  /* 0x0000000499007c0c */ /* 0x000fc6000df01270 */
[----:B------:R-:W4:Y:S01]  /*bce10*/  LDL.LU R83, [R1+0x18bc] ;  /* 0x0018bc0001537983 */ /* 0x000f220000300800 */
[----:B------:R-:W-:-:S09]  /*bce20*/  LOP3.LUT P1, RZ, R60, 0x40, RZ, 0xc0, !PT ;  /* 0x000000403cff7812 */ /* 0x000fd2000782c0ff */
        /* <DEDUP_REMOVED lines=11> */
[----:B-1----:R-:W-:Y:S02]  /*bcee0*/  IMAD.WIDE R2, R23, 0x4, R64 ;  /* 0x0000000417027825 */ /* 0x002fe400078e0240 */
[----:B------:R-:W4:Y:S01]  /*bcef0*/  LDL.LU R23, [R1+0x18c4] ;  /* 0x0018c40001177983 */ /* 0x000f220000300800 */
[----:B------:R-:W-:-:S09]  /*bcf00*/  LOP3.LUT P2, RZ, R60, 0x100, RZ, 0xc0, !PT ;  /* 0x000001003cff7812 */ /* 0x000fd2000784c0ff */
[----:B------:R2:W-:Y:S01]  /*bcf10*/  @P0 STG.E desc[UR76][R2.64], R216 ;  /* 0x000000d802000986 */ /* 0x0005e2000c10194c */
[----:B------:R-:W-:Y:S02]  /*bcf20*/  ISETP.LT.AND P0, PT, R82, UR4, !P2 ;  /* 0x0000000452007c0c */ /* 0x000fe4000d701270 */
[----:B------:R-:W-:Y:S01]  /*bcf30*/  LOP3.LUT P3, RZ, R60, 0x400, RZ, 0xc0, !PT ;  /* 0x000004003cff7812 */ /* 0x000fe2000786c0ff */
[----:B--2---:R-:W-:-:S10]  /*bcf40*/  IMAD.WIDE R2, R154, 0x4, R70 ;  /* 0x000000049a027825 */ /* 0x004fd400078e0246 */
        /* <DEDUP_REMOVED lines=8> */
[----:B------:R-:W2:Y:S01]  /*bcfd0*/  LDL.LU R154, [R1+0x18c8] ;  /* 0x0018c800019a7983 */ /* 0x000ea20000300800 */
[----:B------:R-:W-:-:S13]  /*bcfe0*/  ISETP.LT.AND P0, PT, R153, UR4, !P2 ;  /* 0x0000000499007c0c */ /* 0x000fda000d701270 */
[----:B------:R3:W-:Y:S01]  /*bcff0*/  @P0 STG.E desc[UR76][R2.64], R200 ;  /* 0x000000c802000986 */ /* 0x0007e2000c10194c */
[----:B------:R-:W-:Y:S01]  /*bd000*/  ISETP.LT.AND P0, PT, R82, UR4, !P3 ;  /* 0x0000000452007c0c */ /* 0x000fe2000df01270 */
[----:B---3--:R-:W-:-:S12]  /*bd010*/  IMAD.WIDE R2, R155, 0x4, R70 ;  /* 0x000000049b027825 */ /* 0x008fd800078e0246 */
        /* <DEDUP_REMOVED lines=9> */
[----:B------:R-:W-:Y:S02]  /*bd0b0*/  ISETP.LT.AND P0, PT, R153, UR4, !P3 ;  /* 0x0000000499007c0c */ /* 0x000fe4000df01270 */
[----:B------:R-:W-:-:S11]  /*bd0c0*/  LOP3.LUT P1, RZ, R60, 0x1000, RZ, 0xc0, !PT ;  /* 0x000010003cff7812 */ /* 0x000fd6000782c0ff */
[----:B------:R4:W-:Y:S01]  /*bd0d0*/  @P0 STG.E desc[UR76][R2.64], R217 ;  /* 0x000000d902000986 */ /* 0x0009e2000c10194c */
[----:B------:R-:W-:Y:S01]  /*bd0e0*/  ISETP.LT.AND P0, PT, R82, UR4, !P1 ;  /* 0x0000000452007c0c */ /* 0x000fe2000cf01270 */
[----:B----4-:R-:W-:-:S12]  /*bd0f0*/  IMAD.WIDE R2, R83, 0x4, R70 ;  /* 0x0000000453027825 */ /* 0x010fd800078e0246 */
        /* <DEDUP_REMOVED lines=25> */
[----:B------:R-:W-:Y:S01]  /*bd290*/  ISETP.LT.AND P0, PT, R82, UR4, !P2 ;  /* 0x0000000452007c0c */ /* 0x000fe2000d701270 */
[----:B--2---:R-:W-:-:S12]  /*bd2a0*/  IMAD.WIDE R2, R154, 0x4, R70 ;  /* 0x000000049a027825 */ /* 0x004fd800078e0246 */
        /* <DEDUP_REMOVED lines=9> */
[----:B------:R-:W-:-:S03]  /*bd340*/  ISETP.LT.AND P0, PT, R153, UR4, !P2 ;  /* 0x0000000499007c0c */ /* 0x000fc6000d701270 */
[----:B------:R-:W2:Y:S01]  /*bd350*/  LDL.LU R83, [R1+0x18fc] ;  /* 0x0018fc0001537983 */ /* 0x000ea20000300800 */
[----:B------:R-:W-:-:S09]  /*bd360*/  LOP3.LUT P3, RZ, R60, 0x80000, RZ, 0xc0, !PT ;  /* 0x000800003cff7812 */ /* 0x000fd2000786c0ff */
        /* <DEDUP_REMOVED lines=15> */
[----:B------:R-:W-:Y:S02]  /*bd460*/  ISETP.LT.AND P0, PT, R82, UR4, !P1 ;  /* 0x0000000452007c0c */ /* 0x000fe4000cf01270 */
[----:B------:R-:W-:Y:S01]  /*bd470*/  LOP3.LUT P2, RZ, R60, 0x400000, RZ, 0xc0, !PT ;  /* 0x004000003cff7812 */ /* 0x000fe2000784c0ff */
[----:B----4-:R-:W-:-:S10]  /*bd480*/  IMAD.WIDE R2, R23, 0x4, R70 ;  /* 0x0000000417027825 */ /* 0x010fd400078e0246 */
        /* <DEDUP_REMOVED lines=9> */
[----:B------:R-:W4:Y:S10]  /*bd520*/  LDL.LU R23, [R1+0x1908] ;  /* 0x0019080001177983 */ /* 0x000f340000300800 */
[----:B------:R2:W-:Y:S01]  /*bd530*/  @P0 STG.E desc[UR76][R2.64], R203 ;  /* 0x000000cb02000986 */ /* 0x0005e2000c10194c */
[----:B------:R-:W-:-:S02]  /*bd540*/  ISETP.LT.AND P0, PT, R82, UR4, !P2 ;  /* 0x0000000452007c0c */ /* 0x000fc4000d701270 */
        /* <DEDUP_REMOVED lines=11> */
[----:B------:R-:W2:Y:S10]  /*bd600*/  LDL.LU R154, [R1+0x1904] ;  /* 0x00190400019a7983 */ /* 0x000eb40000300800 */
        /* <DEDUP_REMOVED lines=26> */
[----:B------:R-:W-:Y:S01]  /*bd7b0*/  LOP3.LUT P1, RZ, R60, 0x20000000, RZ, 0xc0, !PT ;  /* 0x200000003cff7812 */ /* 0x000fe2000782c0ff */
[----:B------:R-:W3:Y:S10]  /*bd7c0*/  LDL.LU R83, [R1+0x18f4] ;  /* 0x0018f40001537983 */ /* 0x000ef40000300800 */
        /* <DEDUP_REMOVED lines=54> */
[----:B------:R-:W3:Y:S01]  /*bdb30*/  LDL.LU R83, [R1+0x18e0] ;  /* 0x0018e00001537983 */ /* 0x000ee20000300800 */
[----:B------:R-:W-:-:S09]  /*bdb40*/  LOP3.LUT P2, RZ, R61, 0x40, RZ, 0xc0, !PT ;  /* 0x000000403dff7812 */ /* 0x000fd2000784c0ff */
[----:B------:R4:W-:Y:S01]  /*bdb50*/  @P0 STG.E desc[UR76][R2.64], R187 ;  /* 0x000000bb02000986 */ /* 0x0009e2000c10194c */
[----:B------:R-:W-:Y:S01]  /*bdb60*/  ISETP.LT.AND P0, PT, R82, UR4, !P2 ;  /* 0x0000000452007c0c */ /* 0x000fe2000d701270 */
[----:B----4-:R-:W-:-:S12]  /*bdb70*/  IMAD.WIDE R2, R23, 0x4, R70 ;  /* 0x0000000417027825 */ /* 0x010fd800078e0246 */
[----:B------:R1:W-:Y:S01]  /*bdb80*/  @P0 STG.E desc[UR76][R2.64], R183 ;  /* 0x000000b702000986 */ /* 0x0003e2000c10194c */
[----:B------:R-:W-:Y:S01]  /*bdb90*/  ISETP.LT.AND P0, PT, R252, UR4, !P2 ;  /* 0x00000004fc007c0c */ /* 0x000fe2000d701270 */
[----:B------:R-:W-:-:S12]  /*bdba0*/  IMAD.WIDE R4, R23, 0x4, R68 ;  /* 0x0000000417047825 */ /* 0x000fd800078e0244 */
[----:B------:R4:W-:Y:S01]  /*bdbb0*/  @P0 STG.E desc[UR76][R4.64], R179 ;  /* 0x000000b304000986 */ /* 0x0009e2000c10194c */
[----:B------:R-:W-:Y:S01]  /*bdbc0*/  ISETP.LT.AND P0, PT, R152, UR4, !P2 ;  /* 0x0000000498007c0c */ /* 0x000fe2000d701270 */
[----:B------:R-:W-:-:S04]  /*bdbd0*/  IMAD.WIDE R6, R23, 0x4, R66 ;  /* 0x0000000417067825 */ /* 0x000fc800078e0242 */
[----:B------:R-:W-:-:S08]  /*bdbe0*/  IMAD.WIDE R20, R23, 0x4, R64 ;  /* 0x0000000417147825 */ /* 0x000fd000078e0240 */
[----:B------:R1:W-:Y:S01]  /*bdbf0*/  @P0 STG.E desc[UR76][R6.64], R175 ;  /* 0x000000af06000986 */ /* 0x0003e2000c10194c */
[----:B--2---:R-:W-:-:S04]  /*bdc00*/  IMAD.WIDE R22, R154, 0x4, R70 ;  /* 0x000000049a167825 */ /* 0x004fc800078e0246 */
[----:B-1----:R-:W-:-:S04]  /*bdc10*/  IMAD.WIDE R2, R154, 0x4, R68 ;  /* 0x000000049a027825 */ /* 0x002fc800078e0244 */
[----:B----4-:R-:W-:-:S04]  /*bdc20*/  IMAD.WIDE R4, R154, 0x4, R66 ;  /* 0x000000049a047825 */ /* 0x010fc800078e0242 */
[----:B------:R-:W-:Y:S02]  /*bdc30*/  IMAD.WIDE R6, R154, 0x4, R64 ;  /* 0x000000049a067825 */ /* 0x000fe400078e0240 */
[----:B------:R-:W2:Y:S01]  /*bdc40*/  LDL.LU R154, [R1+0x18dc] ;  /* 0x0018dc00019a7983 */ /* 0x000ea20000300800 */
[----:B------:R-:W-:Y:S02]  /*bdc50*/  ISETP.LT.AND P0, PT, R153, UR4, !P2 ;  /* 0x0000000499007c0c */ /* 0x000fe4000d701270 */
[----:B------:R-:W-:-:S11]  /*bdc60*/  LOP3.LUT P4, RZ, R61, 0x100, RZ, 0xc0, !PT ;  /* 0x000001003dff7812 */ /* 0x000fd6000788c0ff */
[----:B------:R3:W-:Y:S01]  /*bdc70*/  @P0 STG.E desc[UR76][R20.64], R171 ;  /* 0x000000ab14000986 */ /* 0x0007e2000c10194c */
[----:B------:R-:W-:-:S13]  /*bdc80*/  ISETP.LT.AND P0, PT, R82, UR4, !P4 ;  /* 0x0000000452007c0c */ /* 0x000fda000e701270 */
[----:B------:R1:W-:Y:S01]  /*bdc90*/  @P0 STG.E desc[UR76][R22.64], R164 ;  /* 0x000000a416000986 */ /* 0x0003e2000c10194c */
[----:B------:R-:W-:-:S13]  /*bdca0*/  ISETP.LT.AND P0, PT, R252, UR4, !P4 ;  /* 0x00000004fc007c0c */ /* 0x000fda000e701270 */
[----:B------:R4:W-:Y:S01]  /*bdcb0*/  @P0 STG.E desc[UR76][R2.64], R160 ;  /* 0x000000a002000986 */ /* 0x0009e2000c10194c */
[----:B------:R-:W-:-:S13]  /*bdcc0*/  ISETP.LT.AND P0, PT, R152, UR4, !P4 ;  /* 0x0000000498007c0c */ /* 0x000fda000e701270 */
[----:B------:R1:W-:Y:S01]  /*bdcd0*/  @P0 STG.E desc[UR76][R4.64], R156 ;  /* 0x0000009c04000986 */ /* 0x0003e2000c10194c */
[----:B---3--:R-:W-:-:S04]  /*bdce0*/  IMAD.WIDE R20, R155, 0x4, R70 ;  /* 0x000000049b147825 */ /* 0x008fc800078e0246 */
[----:B-1----:R-:W-:-:S04]  /*bdcf0*/  IMAD.WIDE R22, R155, 0x4, R68 ;  /* 0x000000049b167825 */ /* 0x002fc800078e0244 */
[----:B----4-:R-:W-:-:S04]  /*bdd00*/  IMAD.WIDE R2, R155, 0x4, R66 ;  /* 0x000000049b027825 */ /* 0x010fc800078e0242 */
[----:B------:R-:W-:Y:S02]  /*bdd10*/  IMAD.WIDE R4, R155, 0x4, R64 ;  /* 0x000000049b047825 */ /* 0x000fe400078e0240 */
[----:B------:R-:W3:Y:S01]  /*bdd20*/  LDL.LU R155, [R1+0x18d4] ;  /* 0x0018d400019b7983 */ /* 0x000ee20000300800 */
[----:B------:R-:W-:Y:S02]  /*bdd30*/  ISETP.LT.AND P0, PT, R153, UR4, !P4 ;  /* 0x0000000499007c0c */ /* 0x000fe4000e701270 */
[----:B------:R-:W-:Y:S01]  /*bdd40*/  LOP3.LUT P3, RZ, R61, 0x800, RZ, 0xc0, !PT ;  /* 0x000008003dff7812 */ /* 0x000fe2000786c0ff */
[----:B------:R-:W4:Y:S10]  /*bdd50*/  LDL.LU R63, [R1+0x18d0] ;  /* 0x0018d000013f7983 */ /* 0x000f340000300800 */
[----:B------:R1:W-:Y:S01]  /*bdd60*/  @P0 STG.E desc[UR76][R6.64], R148 ;  /* 0x0000009406000986 */ /* 0x0003e2000c10194c */
[----:B------:R-:W-:-:S13]  /*bdd70*/  ISETP.LT.AND P0, PT, R82, UR4, !P3 ;  /* 0x0000000452007c0c */ /* 0x000fda000df01270 */
[----:B------:R1:W-:Y:S01]  /*bdd80*/  @P0 STG.E desc[UR76][R20.64], R140 ;  /* 0x0000008c14000986 */ /* 0x0003e2000c10194c */
[----:B------:R-:W-:-:S13]  /*bdd90*/  ISETP.LT.AND P0, PT, R252, UR4, !P3 ;  /* 0x00000004fc007c0c */ /* 0x000fda000df01270 */
[----:B------:R1:W-:Y:S01]  /*bdda0*/  @P0 STG.E desc[UR76][R22.64], R132 ;  /* 0x0000008416000986 */ /* 0x0003e2000c10194c */
[----:B------:R-:W-:Y:S02]  /*bddb0*/  ISETP.LT.AND P0, PT, R152, UR4, !P3 ;  /* 0x0000000498007c0c */ /* 0x000fe4000df01270 */
[----:B------:R-:W-:-:S11]  /*bddc0*/  LOP3.LUT P1, RZ, R61, 0x1000, RZ, 0xc0, !PT ;  /* 0x000010003dff7812 */ /* 0x000fd6000782c0ff */
[----:B------:R1:W-:Y:S01]  /*bddd0*/  @P0 STG.E desc[UR76][R2.64], R28 ;  /* 0x0000001c02000986 */ /* 0x0003e2000c10194c */
[----:B------:R-:W-:Y:S01]  /*bdde0*/  ISETP.LT.AND P0, PT, R153, UR4, !P3 ;  /* 0x0000000499007c0c */ /* 0x000fe2000df01270 */
[----:B-1----:R-:W-:-:S04]  /*bddf0*/  IMAD.WIDE R6, R83, 0x4, R70 ;  /* 0x0000000453067825 */ /* 0x002fc800078e0246 */
[----:B------:R-:W-:-:S08]  /*bde00*/  IMAD.WIDE R20, R83, 0x4, R68 ;  /* 0x0000000453147825 */ /* 0x000fd000078e0244 */
[----:B------:R2:W-:Y:S01]  /*bde10*/  @P0 STG.E desc[UR76][R4.64], R24 ;  /* 0x0000001804000986 */ /* 0x0005e2000c10194c */
[----:B------:R-:W-:Y:S01]  /*bde20*/  ISETP.LT.AND P0, PT, R82, UR4, !P1 ;  /* 0x0000000452007c0c */ /* 0x000fe2000cf01270 */
[----:B------:R-:W-:-:S04]  /*bde30*/  IMAD.WIDE R22, R83, 0x4, R66 ;  /* 0x0000000453167825 */ /* 0x000fc800078e0242 */
[----:B------:R-:W-:Y:S02]  /*bde40*/  IMAD.WIDE R2, R83, 0x4, R64 ;  /* 0x0000000453027825 */ /* 0x000fe400078e0240 */
[----:B------:R-:W4:Y:S06]  /*bde50*/  LDL.LU R83, [R1+0x18cc] ;  /* 0x0018cc0001537983 */ /* 0x000f2c0000300800 */
[----:B------:R1:W-:Y:S01]  /*bde60*/  @P0 STG.E desc[UR76][R6.64], R165 ;  /* 0x000000a506000986 */ /* 0x0003e2000c10194c */
[----:B------:R-:W-:-:S13]  /*bde70*/  ISETP.LT.AND P0, PT, R252, UR4, !P1 ;  /* 0x00000004fc007c0c */ /* 0x000fda000cf01270 */
[----:B------:R1:W-:Y:S01]  /*bde80*/  @P0 STG.E desc[UR76][R20.64], R161 ;  /* 0x000000a114000986 */ /* 0x0003e2000c10194c */
[----:B------:R-:W-:-:S13]  /*bde90*/  ISETP.LT.AND P0, PT, R152, UR4, !P1 ;  /* 0x0000000498007c0c */ /* 0x000fda000cf01270 */
[----:B------:R-:W-:Y:S01]  /*bdea0*/  @P0 STG.E desc[UR76][R22.64], R157 ;  /* 0x0000009d16000986 */ /* 0x000fe2000c10194c */
[----:B------:R-:W-:-:S13]  /*bdeb0*/  ISETP.LT.AND P0, PT, R153, UR4, !P1 ;  /* 0x0000000499007c0c */ /* 0x000fda000cf01270 */
[----:B------:R1:W-:Y:S01]  /*bdec0*/  @P0 STG.E desc[UR76][R2.64], R149 ;  /* 0x0000009502000986 */ /* 0x0003e2000c10194c */
[----:B--2---:R-:W-:-:S04]  /*bded0*/  IMAD.WIDE R4, R154, 0x4, R70 ;  /* 0x000000049a047825 */ /* 0x004fc800078e0246 */
[----:B-1----:R-:W-:-:S04]  /*bdee0*/  IMAD.WIDE R6, R154, 0x4, R68 ;  /* 0x000000049a067825 */ /* 0x002fc800078e0244 */
[----:B------:R-:W-:-:S04]  /*bdef0*/  IMAD.WIDE R20, R154, 0x4, R66 ;  /* 0x000000049a147825 */ /* 0x000fc800078e0242 */
[----:B------:R-:W-:Y:S02]  /*bdf00*/  IMAD.WIDE R2, R154, 0x4, R64 ;  /* 0x000000049a027825 */ /* 0x000fe400078e0240 */
[----:B------:R-:W2:Y:S01]  /*bdf10*/  LDL.LU R154, [R1+0x18c0] ;  /* 0x0018c000019a7983 */ /* 0x000ea20000300800 */
[----:B------:R-:W-:-:S04]  /*bdf20*/  LOP3.LUT P2, RZ, R61, 0x8000, RZ, 0xc0, !PT ;  /* 0x000080003dff7812 */ /* 0x000fc8000784c0ff */
[----:B------:R-:W-:-:S13]  /*bdf30*/  ISETP.LT.AND P0, PT, R82, UR4, !P2 ;  /* 0x0000000452007c0c */ /* 0x000fda000d701270 */
[----:B------:R1:W-:Y:S01]  /*bdf40*/  @P0 STG.E desc[UR76][R4.64], R141 ;  /* 0x0000008d04000986 */ /* 0x0003e2000c10194c */
[----:B------:R-:W-:-:S13]  /*bdf50*/  ISETP.LT.AND P0, PT, R252, UR4, !P2 ;  /* 0x00000004fc007c0c */ /* 0x000fda000d701270 */
[----:B------:R1:W-:Y:S01]  /*bdf60*/  @P0 STG.E desc[UR76][R6.64], R133 ;  /* 0x0000008506000986 */ /* 0x0003e2000c10194c */
[----:B------:R-:W-:-:S13]  /*bdf70*/  ISETP.LT.AND P0, PT, R152, UR4, !P2 ;  /* 0x0000000498007c0c */ /* 0x000fda000d701270 */
[----:B------:R-:W-:Y:S01]  /*bdf80*/  @P0 STG.E desc[UR76][R20.64], R29 ;  /* 0x0000001d14000986 */ /* 0x000fe2000c10194c */
[----:B------:R-:W-:-:S13]  /*bdf90*/  ISETP.LT.AND P0, PT, R153, UR4, !P2 ;  /* 0x0000000499007c0c */ /* 0x000fda000d701270 */
[----:B------:R1:W-:Y:S01]  /*bdfa0*/  @P0 STG.E desc[UR76][R2.64], R25 ;  /* 0x0000001902000986 */ /* 0x0003e2000c10194c */
[----:B------:R-:W-:-:S04]  /*bdfb0*/  LOP3.LUT P3, RZ, R61, 0x20000, RZ, 0xc0, !PT ;  /* 0x000200003dff7812 */ /* 0x000fc8000786c0ff */
[----:B------:R-:W-:Y:S01]  /*bdfc0*/  ISETP.LT.AND P0, PT, R82, UR4, !P3 ;  /* 0x0000000452007c0c */ /* 0x000fe2000df01270 */
[----:B---3--:R-:W-:-:S04]  /*bdfd0*/  IMAD.WIDE R22, R155, 0x4, R70 ;  /* 0x000000049b167825 */ /* 0x008fc800078e0246 */
[----:B-1----:R-:W-:-:S04]  /*bdfe0*/  IMAD.WIDE R4, R155, 0x4, R68 ;  /* 0x000000049b047825 */ /* 0x002fc800078e0244 */
[----:B------:R-:W-:-:S04]  /*bdff0*/  IMAD.WIDE R6, R155, 0x4, R66 ;  /* 0x000000049b067825 */ /* 0x000fc800078e0242 */
[----:B------:R-:W-:Y:S02]  /*be000*/  IMAD.WIDE R2, R155, 0x4, R64 ;  /* 0x000000049b027825 */ /* 0x000fe400078e0240 */
[----:B------:R-:W3:Y:S04]  /*be010*/  LDL.LU R155, [R1+0x18b8] ;  /* 0x0018b800019b7983 */ /* 0x000ee80000300800 */
[----:B------:R1:W-:Y:S01]  /*be020*/  @P0 STG.E desc[UR76][R22.64], R166 ;  /* 0x000000a616000986 */ /* 0x0003e2000c10194c */
[----:B------:R-:W-:-:S13]  /*be030*/  ISETP.LT.AND P0, PT, R252, UR4, !P3 ;  /* 0x00000004fc007c0c */ /* 0x000fda000df01270 */
[----:B------:R1:W-:Y:S01]  /*be040*/  @P0 STG.E desc[UR76][R4.64], R162 ;  /* 0x000000a204000986 */ /* 0x0003e2000c10194c */
[----:B------:R-:W-:Y:S02]  /*be050*/  ISETP.LT.AND P0, PT, R152, UR4, !P3 ;  /* 0x0000000498007c0c */ /* 0x000fe4000df01270 */
[----:B------:R-:W-:-:S11]  /*be060*/  LOP3.LUT P1, RZ, R61, 0x80000, RZ, 0xc0, !PT ;  /* 0x000800003dff7812 */ /* 0x000fd6000782c0ff */
[----:B------:R-:W-:Y:S01]  /*be070*/  @P0 STG.E desc[UR76][R6.64], R158 ;  /* 0x0000009e06000986 */ /* 0x000fe2000c10194c */
[----:B------:R-:W-:Y:S01]  /*be080*/  ISETP.LT.AND P0, PT, R153, UR4, !P3 ;  /* 0x0000000499007c0c */ /* 0x000fe2000df01270 */
[----:B----4-:R-:W-:-:S12]  /*be090*/  IMAD.WIDE R20, R63, 0x4, R70 ;  /* 0x000000043f147825 */ /* 0x010fd800078e0246 */
[----:B------:R4:W-:Y:S01]  /*be0a0*/  @P0 STG.E desc[UR76][R2.64], R150 ;  /* 0x0000009602000986 */ /* 0x0009e2000c10194c */
[----:B------:R-:W-:Y:S01]  /*be0b0*/  ISETP.LT.AND P0, PT, R82, UR4, !P1 ;  /* 0x0000000452007c0c */ /* 0x000fe2000cf01270 */
[----:B-1----:R-:W-:-:S12]  /*be0c0*/  IMAD.WIDE R22, R63, 0x4, R68 ;  /* 0x000000043f167825 */ /* 0x002fd800078e0244 */
[----:B------:R1:W-:Y:S01]  /*be0d0*/  @P0 STG.E desc[UR76][R20.64], R142 ;  /* 0x0000008e14000986 */ /* 0x0003e2000c10194c */
[----:B------:R-:W-:Y:S01]  /*be0e0*/  ISETP.LT.AND P0, PT, R252, UR4, !P1 ;  /* 0x00000004fc007c0c */ /* 0x000fe2000cf01270 */
[----:B------:R-:W-:-:S12]  /*be0f0*/  IMAD.WIDE R4, R63, 0x4, R66 ;  /* 0x000000043f047825 */ /* 0x000fd800078e0242 */
[----:B------:R1:W-:Y:S01]  /*be100*/  @P0 STG.E desc[UR76][R22.64], R134 ;  /* 0x0000008616000986 */ /* 0x0003e2000c10194c */
[----:B------:R-:W-:Y:S01]  /*be110*/  ISETP.LT.AND P0, PT, R152, UR4, !P1 ;  /* 0x0000000498007c0c */ /* 0x000fe2000cf01270 */
[----:B----4-:R-:W-:Y:S01]  /*be120*/  IMAD.WIDE R2, R63, 0x4, R64 ;  /* 0x000000043f027825 */ /* 0x010fe200078e0240 */
[----:B------:R-:W-:-:S11]  /*be130*/  LOP3.LUT P4, RZ, R61, 0x400000, RZ, 0xc0, !PT ;  /* 0x004000003dff7812 */ /* 0x000fd6000788c0ff */
[----:B------:R-:W-:Y:S01]  /*be140*/  @P0 STG.E desc[UR76][R4.64], R30 ;  /* 0x0000001e04000986 */ /* 0x000fe2000c10194c */
[----:B------:R-:W-:Y:S01]  /*be150*/  ISETP.LT.AND P0, PT, R153, UR4, !P1 ;  /* 0x0000000499007c0c */ /* 0x000fe2000cf01270 */
[----:B------:R-:W-:-:S04]  /*be160*/  IMAD.WIDE R6, R83, 0x4, R70 ;  /* 0x0000000453067825 */ /* 0x000fc800078e0246 */
[----:B-1----:R-:W-:-:S04]  /*be170*/  IMAD.WIDE R20, R83, 0x4, R68 ;  /* 0x0000000453147825 */ /* 0x002fc800078e0244 */
[----:B------:R-:W-:-:S04]  /*be180*/  IMAD.WIDE R22, R83, 0x4, R66 ;  /* 0x0000000453167825 */ /* 0x000fc800078e0242 */
[----:B------:R1:W-:Y:S01]  /*be190*/  @P0 STG.E desc[UR76][R2.64], R26 ;  /* 0x0000001a02000986 */ /* 0x0003e2000c10194c */
[----:B------:R-:W-:Y:S01]  /*be1a0*/  ISETP.LT.AND P0, PT, R82, UR4, !P4 ;  /* 0x0000000452007c0c */ /* 0x000fe2000e701270 */
[----:B-1----:R-:W-:Y:S02]  /*be1b0*/  IMAD.WIDE R2, R83, 0x4, R64 ;  /* 0x0000000453027825 */ /* 0x002fe400078e0240 */
[----:B------:R-:W4:Y:S10]  /*be1c0*/  LDL.LU R83, [R1+0x18b4] ;  /* 0x0018b40001537983 */ /* 0x000f340000300800 */
        /* <DEDUP_REMOVED lines=12> */
[----:B------:R-:W-:-:S03]  /*be290*/  LOP3.LUT P2, RZ, R61, 0x1000000, RZ, 0xc0, !PT ;  /* 0x010000003dff7812 */ /* 0x000fc6000784c0ff */
[----:B------:R-:W2:Y:S01]  /*be2a0*/  LDL.LU R63, [R1+0x18ac] ;  /* 0x0018ac00013f7983 */ /* 0x000ea20000300800 */
        /* <DEDUP_REMOVED lines=8> */
[----:B---3--:R-:W-:-:S04]  /*be330*/  IMAD.WIDE R22, R155, 0x4, R70 ;  /* 0x000000049b167825 */ /* 0x008fc800078e0246 */
[----:B-1----:R-:W-:-:S04]  /*be340*/  IMAD.WIDE R4, R155, 0x4, R68 ;  /* 0x000000049b047825 */ /* 0x002fc800078e0244 */
[----:B------:R-:W-:-:S04]  /*be350*/  IMAD.WIDE R6, R155, 0x4, R66 ;  /* 0x000000049b067825 */ /* 0x000fc800078e0242 */
[----:B------:R-:W-:Y:S02]  /*be360*/  IMAD.WIDE R2, R155, 0x4, R64 ;  /* 0x000000049b027825 */ /* 0x000fe400078e0240 */
[----:B------:R-:W3:Y:S01]  /*be370*/  LDL.LU R155, [R1+0x18a4] ;  /* 0x0018a400019b7983 */ /* 0x000ee20000300800 */
[----:B------:R-:W-:-:S04]  /*be380*/  LOP3.LUT P3, RZ, R61, 0x4000000, RZ, 0xc0, !PT ;  /* 0x040000003dff7812 */ /* 0x000fc8000786c0ff */
[----:B------:R-:W-:-:S13]  /*be390*/  ISETP.LT.AND P0, PT, R82, UR4, !P3 ;  /* 0x0000000452007c0c */ /* 0x000fda000df01270 */
[----:B------:R1:W-:Y:S01]  /*be3a0*/  @P0 STG.E desc[UR76][R22.64], R16 ;  /* 0x0000001016000986 */ /* 0x0003e2000c10194c */
[----:B------:R-:W-:-:S13]  /*be3b0*/  ISETP.LT.AND P0, PT, R252, UR4, !P3 ;  /* 0x00000004fc007c0c */ /* 0x000fda000df01270 */
[----:B------:R1:W-:Y:S01]  /*be3c0*/  @P0 STG.E desc[UR76][R4.64], R12 ;  /* 0x0000000c04000986 */ /* 0x0003e2000c10194c */
[----:B------:R-:W-:Y:S02]  /*be3d0*/  ISETP.LT.AND P0, PT, R152, UR4, !P3 ;  /* 0x0000000498007c0c */ /* 0x000fe4000df01270 */
[----:B------:R-:W-:-:S11]  /*be3e0*/  LOP3.LUT P1, RZ, R61, 0x8000000, RZ, 0xc0, !PT ;  /* 0x080000003dff7812 */ /* 0x000fd6000782c0ff */
[----:B------:R-:W-:Y:S01]  /*be3f0*/  @P0 STG.E desc[UR76][R6.64], R32 ;  /* 0x0000002006000986 */ /* 0x000fe2000c10194c */
[----:B------:R-:W-:-:S13]  /*be400*/  ISETP.LT.AND P0, PT, R153, UR4, !P3 ;  /* 0x0000000499007c0c */ /* 0x000fda000df01270 */
        /* <DEDUP_REMOVED lines=8> */
[----:B------:R-:W-:Y:S01]  /*be490*/  IMAD.WIDE R4, R83, 0x4, R66 ;  /* 0x0000000453047825 */ /* 0x000fe200078e0242 */
[----:B------:R-:W-:-:S11]  /*be4a0*/  LOP3.LUT P2, RZ, R61, 0x40000000, RZ, 0xc0, !PT ;  /* 0x400000003dff7812 */ /* 0x000fd6000784c0ff */
[----:B------:R-:W-:Y:S01]  /*be4b0*/  @P0 STG.E desc[UR76][R4.64], R88 ;  /* 0x0000005804000986 */ /* 0x000fe2000c10194c */
[----:B------:R-:W-:Y:S01]  /*be4c0*/  ISETP.LT.AND P0, PT, R153, UR4, !P1 ;  /* 0x0000000499007c0c */ /* 0x000fe2000cf01270 */
[----:B------:R-:W-:Y:S02]  /*be4d0*/  IMAD.WIDE R2, R83, 0x4, R64 ;  /* 0x0000000453027825 */ /* 0x000fe400078e0240 */
[----:B------:R-:W3:Y:S10]  /*be4e0*/  LDL.LU R83, [R1+0x18a0] ;  /* 0x0018a00001537983 */ /* 0x000ef40000300800 */
[----:B------:R1:W-:Y:S01]  /*be4f0*/  @P0 STG.E desc[UR76][R2.64], R84 ;  /* 0x0000005402000986 */ /* 0x0003e2000c10194c */
[----:B------:R-:W-:Y:S01]  /*be500*/  ISETP.LT.AND P0, PT, R82, UR4, !P2 ;  /* 0x0000000452007c0c */ /* 0x000fe2000d701270 */
[----:B--2---:R-:W-:-:S12]  /*be510*/  IMAD.WIDE R6, R154, 0x4, R70 ;  /* 0x000000049a067825 */ /* 0x004fd800078e0246 */
[----:B------:R2:W-:Y:S01]  /*be520*/  @P0 STG.E desc[UR76][R6.64], R17 ;  /* 0x0000001106000986 */ /* 0x0005e2000c10194c */
[----:B------:R-:W-:Y:S01]  /*be530*/  ISETP.LT.AND P0, PT, R252, UR4, !P2 ;  /* 0x00000004fc007c0c */ /* 0x000fe2000d701270 */
[----:B----4-:R-:W-:-:S12]  /*be540*/  IMAD.WIDE R20, R154, 0x4, R68 ;  /* 0x000000049a147825 */ /* 0x010fd800078e0244 */
[----:B------:R4:W-:Y:S01]  /*be550*/  @P0 STG.E desc[UR76][R20.64], R13 ;  /* 0x0000000d14000986 */ /* 0x0009e2000c10194c */
[----:B------:R-:W-:Y:S01]  /*be560*/  ISETP.LT.AND P0, PT, R152, UR4, !P2 ;  /* 0x0000000498007c0c */ /* 0x000fe2000d701270 */
[----:B-1----:R-:W-:Y:S01]  /*be570*/  IMAD.WIDE R22, R154, 0x4, R66 ;  /* 0x000000049a167825 */ /* 0x002fe200078e0242 */
[----:B------:R-:W-:-:S11]  /*be580*/  LOP3.LUT P3, RZ, R62, 0x2, RZ, 0xc0, !PT ;  /* 0x000000023eff7812 */ /* 0x000fd6000786c0ff */
[----:B------:R-:W-:Y:S01]  /*be590*/  @P0 STG.E desc[UR76][R22.64], R33 ;  /* 0x0000002116000986 */ /* 0x000fe2000c10194c */
[----:B------:R-:W-:Y:S01]  /*be5a0*/  ISETP.LT.AND P0, PT, R153, UR4, !P2 ;  /* 0x0000000499007c0c */ /* 0x000fe2000d701270 */
[----:B------:R-:W-:Y:S02]  /*be5b0*/  IMAD.WIDE R2, R154, 0x4, R64 ;  /* 0x000000049a027825 */ /* 0x000fe400078e0240 */
[----:B------:R-:W3:Y:S10]  /*be5c0*/  LDL.LU R154, [R1+0x189c] ;  /* 0x00189c00019a7983 */ /* 0x000ef40000300800 */
[----:B------:R1:W-:Y:S01]  /*be5d0*/  @P0 STG.E desc[UR76][R2.64], R9 ;  /* 0x0000000902000986 */ /* 0x0003e2000c10194c */
[----:B------:R-:W-:Y:S01]  /*be5e0*/  ISETP.LT.AND P0, PT, R82, UR4, !P3 ;  /* 0x0000000452007c0c */ /* 0x000fe2000df01270 */
[----:B------:R-:W-:-:S12]  /*be5f0*/  IMAD.WIDE R4, R63, 0x4, R70 ;  /* 0x000000043f047825 */ /* 0x000fd800078e0246 */
[----:B------:R1:W-:Y:S01]  /*be600*/  @P0 STG.E desc[UR76][R4.64], R37 ;  /* 0x0000002504000986 */ /* 0x0003e2000c10194c */
[----:B------:R-:W-:Y:S01]  /*be610*/  ISETP.LT.AND P0, PT, R252, UR4, !P3 ;  /* 0x00000004fc007c0c */ /* 0x000fe2000df01270 */
[----:B--2---:R-:W-:-:S12]  /*be620*/  IMAD.WIDE R6, R63, 0x4, R68 ;  /* 0x000000043f067825 */ /* 0x004fd800078e0244 */
[----:B------:R2:W-:Y:S01]  /*be630*/  @P0 STG.E desc[UR76][R6.64], R41 ;  /* 0x0000002906000986 */ /* 0x0005e2000c10194c */
[----:B------:R-:W-:Y:S01]  /*be640*/  ISETP.LT.AND P0, PT, R152, UR4, !P3 ;  /* 0x0000000498007c0c */ /* 0x000fe2000df01270 */
[----:B----4-:R-:W-:-:S12]  /*be650*/  IMAD.WIDE R12, R63, 0x4, R66 ;  /* 0x000000043f0c7825 */ /* 0x010fd800078e0242 */
[----:B------:R-:W-:Y:S01]  /*be660*/  @P0 STG.E desc[UR76][R12.64], R89 ;  /* 0x000000590c000986 */ /* 0x000fe2000c10194c */
[----:B------:R-:W-:Y:S01]  /*be670*/  ISETP.LT.AND P0, PT, R153, UR4, !P3 ;  /* 0x0000000499007c0c */ /* 0x000fe2000df01270 */
[----:B-1----:R-:W-:-:S12]  /*be680*/  IMAD.WIDE R2, R63, 0x4, R64 ;  /* 0x000000043f027825 */ /* 0x002fd800078e0240 */
[----:B------:R1:W-:Y:S01]  /*be690*/  @P0 STG.E desc[UR76][R2.64], R85 ;  /* 0x0000005502000986 */ /* 0x0003e2000c10194c */
[----:B---3--:R-:W-:-:S04]  /*be6a0*/  IMAD.WIDE R8, R155, 0x4, R70 ;  /* 0x000000049b087825 */ /* 0x008fc800078e0246 */
[----:B------:R-:W-:-:S04]  /*be6b0*/  IMAD.WIDE R4, R155, 0x4, R68 ;  /* 0x000000049b047825 */ /* 0x000fc800078e0244 */
[----:B--2---:R-:W-:-:S04]  /*be6c0*/  IMAD.WIDE R6, R155, 0x4, R66 ;  /* 0x000000049b067825 */ /* 0x004fc800078e0242 */
[----:B-1----:R-:W-:Y:S02]  /*be6d0*/  IMAD.WIDE R2, R155, 0x4, R64 ;  /* 0x000000049b027825 */ /* 0x002fe400078e0240 */
[----:B------:R-:W2:Y:S01]  /*be6e0*/  LDL.LU R155, [R1+0x1890] ;  /* 0x00189000019b7983 */ /* 0x000ea20000300800 */
[----:B------:R-:W-:-:S04]  /*be6f0*/  LOP3.LUT P4, RZ, R62, 0x4, RZ, 0xc0, !PT ;  /* 0x000000043eff7812 */ /* 0x000fc8000788c0ff */
[----:B------:R-:W-:-:S13]  /*be700*/  ISETP.LT.AND P0, PT, R82, UR4, !P4 ;  /* 0x0000000452007c0c */ /* 0x000fda000e701270 */
[----:B------:R1:W-:Y:S01]  /*be710*/  @P0 STG.E desc[UR76][R8.64], R18 ;  /* 0x0000001208000986 */ /* 0x0003e2000c10194c */
[----:B------:R-:W-:-:S13]  /*be720*/  ISETP.LT.AND P0, PT, R252, UR4, !P4 ;  /* 0x00000004fc007c0c */ /* 0x000fda000e701270 */
[----:B------:R3:W-:Y:S01]  /*be730*/  @P0 STG.E desc[UR76][R4.64], R14 ;  /* 0x0000000e04000986 */ /* 0x0007e2000c10194c */
[----:B------:R-:W-:Y:S02]  /*be740*/  ISETP.LT.AND P0, PT, R152, UR4, !P4 ;  /* 0x0000000498007c0c */ /* 0x000fe4000e701270 */
[----:B------:R-:W-:-:S11]  /*be750*/  LOP3.LUT P1, RZ, R59, 0x4000000, RZ, 0xc0, !PT ;  /* 0x040000003bff7812 */ /* 0x000fd6000782c0ff */
[----:B------:R4:W-:Y:S01]  /*be760*/  @P0 STG.E desc[UR76][R6.64], R34 ;  /* 0x0000002206000986 */ /* 0x0009e2000c10194c */
[----:B------:R-:W-:-:S13]  /*be770*/  ISETP.LT.AND P0, PT, R153, UR4, !P4 ;  /* 0x0000000499007c0c */ /* 0x000fda000e701270 */
[----:B------:R1:W-:Y:S01]  /*be780*/  @P0 STG.E desc[UR76][R2.64], R10 ;  /* 0x0000000a02000986 */ /* 0x0003e2000c10194c */
[----:B------:R-:W-:Y:S02]  /*be790*/  ISETP.LT.AND P0, PT, R82, UR4, !P1 ;  /* 0x0000000452007c0c */ /* 0x000fe4000cf01270 */
[----:B------:R-:W-:Y:S01]  /*be7a0*/  LOP3.LUT P2, RZ, R59, 0x1000000, RZ, 0xc0, !PT ;  /* 0x010000003bff7812 */ /* 0x000fe2000784c0ff */
[----:B-1----:R-:W-:-:S10]  /*be7b0*/  IMAD.WIDE R8, R83, 0x4, R70 ;  /* 0x0000000453087825 */ /* 0x002fd400078e0246 */
[----:B------:R-:W-:Y:S01]  /*be7c0*/  @P0 STG.E desc[UR76][R8.64], R38 ;  /* 0x0000002608000986 */ /* 0x000fe2000c10194c */
[----:B------:R-:W-:Y:S01]  /*be7d0*/  ISETP.LT.AND P0, PT, R252, UR4, !P1 ;  /* 0x00000004fc007c0c */ /* 0x000fe2000cf01270 */
[----:B---3--:R-:W-:-:S04]  /*be7e0*/  IMAD.WIDE R4, R83, 0x4, R68 ;  /* 0x0000000453047825 */ /* 0x008fc800078e0244 */
[----:B----4-:R-:W-:-:S08]  /*be7f0*/  IMAD.WIDE R6, R83, 0x4, R66 ;  /* 0x0000000453067825 */ /* 0x010fd000078e0242 */
[----:B------:R1:W-:Y:S01]  /*be800*/  @P0 STG.E desc[UR76][R4.64], R42 ;  /* 0x0000002a04000986 */ /* 0x0003e2000c10194c */
[----:B------:R-:W-:Y:S01]  /*be810*/  ISETP.LT.AND P0, PT, R152, UR4, !P1 ;  /* 0x0000000498007c0c */ /* 0x000fe2000cf01270 */
[----:B------:R-:W-:Y:S02]  /*be820*/  IMAD.WIDE R2, R83, 0x4, R64 ;  /* 0x0000000453027825 */ /* 0x000fe400078e0240 */
[----:B------:R-:W3:Y:S01]  /*be830*/  LDL.LU R83, [R1+0x1888] ;  /* 0x0018880001537983 */ /* 0x000ee20000300800 */
[----:B------:R-:W-:-:S09]  /*be840*/  ISETP.LT.AND P1, PT, R153, UR4, !P1 ;  /* 0x0000000499007c0c */ /* 0x000fd2000cf21270 */
[----:B------:R4:W-:Y:S01]  /*be850*/  @P0 STG.E desc[UR76][R6.64], R90 ;  /* 0x0000005a06000986 */ /* 0x0009e2000c10194c */
[----:B------:R-:W-:-:S03]  /*be860*/  ISETP.LT.AND P0, PT, R82, UR4, !P2 ;  /* 0x0000000452007c0c */ /* 0x000fc6000d701270 */
[----:B------:R2:W-:Y:S01]  /*be870*/  @P1 STG.E desc[UR76][R2.64], R86 ;  /* 0x0000005602001986 */ /* 0x0005e2000c10194c */
[----:B------:R-:W-:Y:S01]  /*be880*/  ISETP.LT.AND P1, PT, R252, UR4, !P2 ;  /* 0x00000004fc007c0c */ /* 0x000fe2000d721270 */
[----:B------:R-:W-:-:S04]  /*be890*/  IMAD.WIDE R12, R154, 0x4, R70 ;  /* 0x000000049a0c7825 */ /* 0x000fc800078e0246 */
[----:B-1----:R-:W-:-:S04]  /*be8a0*/  IMAD.WIDE R4, R154, 0x4, R68 ;  /* 0x000000049a047825 */ /* 0x002fc800078e0244 */
[----:B------:R-:W-:-:S04]  /*be8b0*/  IMAD.WIDE R8, R154, 0x4, R66 ;  /* 0x000000049a087825 */ /* 0x000fc800078e0242 */
[----:B----4-:R-:W-:Y:S02]  /*be8c0*/  IMAD.WIDE R6, R154, 0x4, R64 ;  /* 0x000000049a067825 */ /* 0x010fe400078e0240 */
[----:B------:R-:W4:Y:S04]  /*be8d0*/  LDL.LU R154, [R1+0x1884] ;  /* 0x00188400019a7983 */ /* 0x000f280000300800 */
[----:B------:R-:W4:Y:S04]  /*be8e0*/  LDL.LU R14, [R1+0x3584] ;  /* 0x00358400010e7983 */ /* 0x000f280000300800 */
[----:B------:R1:W-:Y:S01]  /*be8f0*/  @P0 STG.E desc[UR76][R12.64], R19 ;  /* 0x000000130c000986 */ /* 0x0003e2000c10194c */
[----:B------:R-:W-:-:S03]  /*be900*/  ISETP.LT.AND P0, PT, R152, UR4, !P2 ;  /* 0x0000000498007c0c */ /* 0x000fc6000d701270 */
[----:B------:R1:W-:Y:S10]  /*be910*/  @P1 STG.E desc[UR76][R4.64], R15 ;  /* 0x0000000f04001986 */ /* 0x0003f4000c10194c */
[----:B------:R1:W-:Y:S01]  /*be920*/  @P0 STG.E desc[UR76][R8.64], R35 ;  /* 0x0000002308000986 */ /* 0x0003e2000c10194c */
[----:B--2---:R-:W-:-:S04]  /*be930*/  IMAD.WIDE R2, R155, 0x4, R70 ;  /* 0x000000049b027825 */ /* 0x004fc800078e0246 */
[----:B-1----:R-:W-:-:S04]  /*be940*/  IMAD.WIDE R12, R155, 0x4, R68 ;  /* 0x000000049b0c7825 */ /* 0x002fc800078e0244 */
[----:B------:R-:W-:-:S04]  /*be950*/  IMAD.WIDE R4, R155, 0x4, R66 ;  /* 0x000000049b047825 */ /* 0x000fc800078e0242 */
[----:B------:R-:W-:Y:S02]  /*be960*/  IMAD.WIDE R8, R155, 0x4, R64 ;  /* 0x000000049b087825 */ /* 0x000fe400078e0240 */
[----:B------:R-:W2:Y:S01]  /*be970*/  LDL.LU R155, [R1+0x1880] ;  /* 0x00188000019b7983 */ /* 0x000ea20000300800 */
[----:B------:R-:W-:Y:S02]  /*be980*/  ISETP.LT.AND P2, PT, R153, UR4, !P2 ;  /* 0x0000000499007c0c */ /* 0x000fe4000d741270 */
[----:B------:R-:W-:Y:S01]  /*be990*/  LOP3.LUT P3, RZ, R59, 0x800000, RZ, 0xc0, !PT ;  /* 0x008000003bff7812 */ /* 0x000fe2000786c0ff */
[----:B------:R-:W2:Y:S03]  /*be9a0*/  LDL.LU R63, [R1+0x187c] ;  /* 0x00187c00013f7983 */ /* 0x000ea60000300800 */
[----:B------:R-:W-:Y:S01]  /*be9b0*/  ISETP.LT.AND P0, PT, R82, UR4, !P3 ;  /* 0x0000000452007c0c */ /* 0x000fe2000df01270 */
[----:B------:R-:W2:Y:S01]  /*be9c0*/  LDL.LU R16, [R1+0x3580] ;  /* 0x0035800001107983 */ /* 0x000ea20000300800 */
[----:B------:R-:W-:-:S02]  /*be9d0*/  ISETP.LT.AND P1, PT, R252, UR4, !P3 ;  /* 0x00000004fc007c0c */ /* 0x000fc4000df21270 */
[----:B------:R-:W-:Y:S01]  /*be9e0*/  LOP3.LUT P4, RZ, R59, 0x100000, RZ, 0xc0, !PT ;  /* 0x001000003bff7812 */ /* 0x000fe2000788c0ff */
[----:B------:R-:W2:Y:S04]  /*be9f0*/  LDL.LU R15, [R1+0x357c] ;  /* 0x00357c00010f7983 */ /* 0x000ea80000300800 */
[----:B------:R3:W-:Y:S01]  /*bea00*/  @P2 STG.E desc[UR76][R6.64], R11 ;  /* 0x0000000b06002986 */ /* 0x0007e2000c10194c */
[----:B------:R-:W-:Y:S02]  /*bea10*/  ISETP.LT.AND P2, PT, R152, UR4, !P3 ;  /* 0x0000000498007c0c */ /* 0x000fe4000df41270 */
[----:B------:R-:W-:Y:S01]  /*bea20*/  ISETP.LT.AND P3, PT, R153, UR4, !P3 ;  /* 0x0000000499007c0c */ /* 0x000fe2000df61270 */
[----:B------:R1:W-:Y:S01]  /*bea30*/  @P0 STG.E desc[UR76][R2.64], R39 ;  /* 0x0000002702000986 */ /* 0x0003e2000c10194c */
[----:B------:R-:W-:-:S03]  /*bea40*/  ISETP.LT.AND P0, PT, R82, UR4, !P4 ;  /* 0x0000000452007c0c */ /* 0x000fc6000e701270 */
[----:B------:R-:W-:Y:S01]  /*bea50*/  @P1 STG.E desc[UR76][R12.64], R43 ;  /* 0x0000002b0c001986 */ /* 0x000fe2000c10194c */
[----:B------:R-:W-:-:S05]  /*bea60*/  ISETP.LT.AND P1, PT, R252, UR4, !P4 ;  /* 0x00000004fc007c0c */ /* 0x000fca000e721270 */
[----:B------:R1:W-:Y:S01]  /*bea70*/  @P2 STG.E desc[UR76][R4.64], R91 ;  /* 0x0000005b04002986 */ /* 0x0003e2000c10194c */
[----:B------:R-:W-:-:S03]  /*bea80*/  ISETP.LT.AND P2, PT, R153, UR4, !P4 ;  /* 0x0000000499007c0c */ /* 0x000fc6000e741270 */
[----:B------:R1:W-:Y:S01]  /*bea90*/  @P3 STG.E desc[UR76][R8.64], R87 ;  /* 0x0000005708003986 */ /* 0x0003e2000c10194c */
[----:B------:R-:W-:Y:S02]  /*beaa0*/  ISETP.LT.AND P3, PT, R152, UR4, !P4 ;  /* 0x0000000498007c0c */ /* 0x000fe4000e761270 */
[----:B------:R-:W-:-:S04]  /*beab0*/  LOP3.LUT P5, RZ, R57, 0x100000, RZ, 0xc0, !PT ;  /* 0x0010000039ff7812 */ /* 0x000fc800078ac0ff */
[----:B------:R-:W-:Y:S01]  /*beac0*/  ISETP.LT.AND P4, PT, R82, UR4, !P5 ;  /* 0x0000000452007c0c */ /* 0x000fe2000ef81270 */
[----:B---3--:R-:W-:-:S04]  /*bead0*/  IMAD.WIDE R6, R83, 0x4, R70 ;  /* 0x0000000453067825 */ /* 0x008fc800078e0246 */
[C---:B------:R-:W-:Y:S01]  /*beae0*/  IMAD.WIDE R10, R83.reuse, 0x4, R68 ;  /* 0x00000004530a7825 */ /* 0x040fe200078e0244 */
[----:B------:R3:W-:Y:S03]  /*beaf0*/  @P0 STG.E desc[UR76][R6.64], R52 ;  /* 0x0000003406000986 */ /* 0x0007e6000c10194c */
[C---:B-1----:R-:W-:Y:S01]  /*beb00*/  IMAD.WIDE R2, R83.reuse, 0x4, R66 ;  /* 0x0000000453027825 */ /* 0x042fe200078e0242 */
[----:B------:R1:W-:Y:S03]  /*beb10*/  @P1 STG.E desc[UR76][R10.64], R48 ;  /* 0x000000300a001986 */ /* 0x0003e6000c10194c */
[----:B------:R-:W-:Y:S01]  /*beb20*/  IMAD.WIDE R4, R83, 0x4, R64 ;  /* 0x0000000453047825 */ /* 0x000fe200078e0240 */
[----:B------:R2:W-:Y:S04]  /*beb30*/  @P3 STG.E desc[UR76][R2.64], R92 ;  /* 0x0000005c02003986 */ /* 0x0005e8000c10194c */
[----:B------:R1:W-:Y:S01]  /*beb40*/  @P2 STG.E desc[UR76][R4.64], R44 ;  /* 0x0000002c04002986 */ /* 0x0003e2000c10194c */
[----:B------:R-:W-:-:S02]  /*beb50*/  ISETP.LT.AND P1, PT, R252, UR4, !P5 ;  /* 0x00000004fc007c0c */ /* 0x000fc4000ef21270 */
[----:B----4-:R-:W-:Y:S02]  /*beb60*/  ISETP.GE.AND P2, PT, R14, UR5, PT ;  /* 0x000000050e007c0c */ /* 0x010fe4000bf46270 */
[----:B------:R-:W4:Y:S01]  /*beb70*/  LDL.LU R14, [R1+0x3578] ;  /* 0x00357800010e7983 */ /* 0x000f220000300800 */
[----:B------:R-:W-:-:S04]  /*beb80*/  IMAD.WIDE R8, R154, 0x4, R70 ;  /* 0x000000049a087825 */ /* 0x000fc800078e0246 */
[----:B---3--:R-:W-:-:S04]  /*beb90*/  IMAD.WIDE R6, R154, 0x4, R68 ;  /* 0x000000049a067825 */ /* 0x008fc800078e0244 */
[----:B-1----:R-:W-:-:S04]  /*beba0*/  IMAD.WIDE R10, R154, 0x4, R66 ;  /* 0x000000049a0a7825 */ /* 0x002fc800078e0242 */
[----:B------:R-:W-:Y:S02]  /*bebb0*/  IMAD.WIDE R12, R154, 0x4, R64 ;  /* 0x000000049a0c7825 */ /* 0x000fe400078e0240 */
[----:B------:R-:W3:Y:S04]  /*bebc0*/  LDL.LU R154, [R1+0x1874] ;  /* 0x00187400019a7983 */ /* 0x000ee80000300800 */
[----:B------:R-:W-:Y:S04]  /*bebd0*/  @P4 STG.E desc[UR76][R8.64], R96 ;  /* 0x0000006008004986 */ /* 0x000fe8000c10194c */
[----:B------:R1:W-:Y:S01]  /*bebe0*/  @P1 STG.E desc[UR76][R6.64], R100 ;  /* 0x0000006406001986 */ /* 0x0003e2000c10194c */
[----:B--2---:R-:W-:-:S04]  /*bebf0*/  IMAD.WIDE R2, R155, 0x4, R70 ;  /* 0x000000049b027825 */ /* 0x004fc800078e0246 */
[----:B------:R-:W-:-:S04]  /*bec00*/  IMAD.WIDE R4, R155, 0x4, R68 ;  /* 0x000000049b047825 */ /* 0x000fc800078e0244 */
[----:B-1----:R-:W-:-:S04]  /*bec10*/  IMAD.WIDE R6, R155, 0x4, R66 ;  /* 0x000000049b067825 */ /* 0x002fc800078e0242 */
[----:B------:R-:W-:Y:S02]  /*bec20*/  IMAD.WIDE R8, R155, 0x4, R64 ;  /* 0x000000049b087825 */ /* 0x000fe400078e0240 */
[----:B------:R-:W2:Y:S01]  /*bec30*/  LDL.LU R155, [R1+0x1870] ;  /* 0x00187000019b7983 */ /* 0x000ea20000300800 */
[----:B------:R-:W-:Y:S02]  /*bec40*/  LOP3.LUT P6, RZ, R57, 0x10000, RZ, 0xc0, !PT ;  /* 0x0001000039ff7812 */ /* 0x000fe400078cc0ff */
[----:B------:R-:W-:Y:S01]  /*bec50*/  ISETP.LT.AND P0, PT, R152, UR4, !P5 ;  /* 0x0000000498007c0c */ /* 0x000fe2000ef01270 */
[----:B------:R-:W2:Y:S01]  /*bec60*/  LDL.LU R83, [R1+0x186c] ;  /* 0x00186c0001537983 */ /* 0x000ea20000300800 */
[----:B------:R-:W-:Y:S02]  /*bec70*/  ISETP.LT.AND P5, PT, R153, UR4, !P5 ;  /* 0x0000000499007c0c */ /* 0x000fe4000efa1270 */
[----:B------:R-:W-:Y:S02]  /*bec80*/  ISETP.LT.AND P3, PT, R82, UR4, !P6 ;  /* 0x0000000452007c0c */ /* 0x000fe4000f761270 */
[----:B------:R-:W-:-:S02]  /*bec90*/  ISETP.LT.AND P4, PT, R252, UR4, !P6 ;  /* 0x00000004fc007c0c */ /* 0x000fc4000f781270 */
[----:B------:R-:W-:-:S05]  /*beca0*/  ISETP.LT.AND P1, PT, R152, UR4, !P6 ;  /* 0x0000000498007c0c */ /* 0x000fca000f721270 */
[----:B------:R1:W-:Y:S01]  /*becb0*/  @P0 STG.E desc[UR76][R10.64], R108 ;  /* 0x0000006c0a000986 */ /* 0x0003e2000c10194c */
[----:B------:R-:W-:Y:S02]  /*becc0*/  ISETP.LT.AND P0, PT, R153, UR4, !P6 ;  /* 0x0000000499007c0c */ /* 0x000fe4000f701270 */
[----:B------:R-:W-:Y:S01]  /*becd0*/  ISETP.LT.AND P6, PT, R82, UR4, !P2 ;  /* 0x0000000452007c0c */ /* 0x000fe2000d7c1270 */
[----:B------:R1:W-:Y:S01]  /*bece0*/  @P5 STG.E desc[UR76][R12.64], R104 ;  /* 0x000000680c005986 */ /* 0x0003e2000c10194c */
[----:B------:R-:W-:-:S03]  /*becf0*/  ISETP.LT.AND P5, PT, R252, UR4, !P2 ;  /* 0x00000004fc007c0c */ /* 0x000fc6000d7a1270 */
[----:B------:R1:W-:Y:S04]  /*bed00*/  @P3 STG.E desc[UR76][R2.64], R53 ;  /* 0x0000003502003986 */ /* 0x0003e8000c10194c */
[----:B------:R1:W-:Y:S01]  /*bed10*/  @P4 STG.E desc[UR76][R4.64], R49 ;  /* 0x0000003104004986 */ /* 0x0003e2000c10194c */
[----:B------:R-:W-:Y:S02]  /*bed20*/  ISETP.LT.AND P4, PT, R152, UR4, !P2 ;  /* 0x0000000498007c0c */ /* 0x000fe4000d781270 */
[----:B------:R-:W-:Y:S01]  /*bed30*/  ISETP.LT.AND P2, PT, R153, UR4, !P2 ;  /* 0x0000000499007c0c */ /* 0x000fe2000d741270 */
[C---:B-1----:R-:W-:Y:S01]  /*bed40*/  IMAD.WIDE R10, R63.reuse, 0x4, R70 ;  /* 0x000000043f0a7825 */ /* 0x042fe200078e0246 */
[----:B------:R3:W-:Y:S03]  /*bed50*/  @P1 STG.E desc[UR76][R6.64], R93 ;  /* 0x0000005d06001986 */ /* 0x0007e6000c10194c */
[C---:B------:R-:W-:Y:S01]  /*bed60*/  IMAD.WIDE R12, R63.reuse, 0x4, R68 ;  /* 0x000000043f0c7825 */ /* 0x040fe200078e0244 */
[----:B------:R1:W-:Y:S03]  /*bed70*/  @P0 STG.E desc[UR76][R8.64], R45 ;  /* 0x0000002d08000986 */ /* 0x0003e6000c10194c */
[C---:B------:R-:W-:Y:S01]  /*bed80*/  IMAD.WIDE R2, R63.reuse, 0x4, R66 ;  /* 0x000000043f027825 */ /* 0x040fe200078e0242 */
[----:B------:R1:W-:Y:S03]  /*bed90*/  @P6 STG.E desc[UR76][R10.64], R97 ;  /* 0x000000610a006986 */ /* 0x0003e6000c10194c */
[----:B------:R-:W-:Y:S01]  /*beda0*/  IMAD.WIDE R4, R63, 0x4, R64 ;  /* 0x000000043f047825 */ /* 0x000fe200078e0240 */
[----:B------:R-:W-:Y:S01]  /*bedb0*/  @P5 STG.E desc[UR76][R12.64], R101 ;  /* 0x000000650c005986 */ /* 0x000fe2000c10194c */
[----:B------:R-:W-:-:S03]  /*bedc0*/  ISETP.GE.AND P0, PT, R15, UR5, PT ;  /* 0x000000050f007c0c */ /* 0x000fc6000bf06270 */
[----:B------:R1:W-:Y:S04]  /*bedd0*/  @P4 STG.E desc[UR76][R2.64], R109 ;  /* 0x0000006d02004986 */ /* 0x0003e8000c10194c */
[----:B------:R1:W-:Y:S04]  /*bede0*/  @P2 STG.E desc[UR76][R4.64], R105 ;  /* 0x0000006904002986 */ /* 0x0003e8000c10194c */
[----:B------:R-:W2:Y:S01]  /*bedf0*/  LDL.LU R15, [R1+0x3574] ;  /* 0x00357400010f7983 */ /* 0x000ea20000300800 */
[----:B------:R-:W-:-:S04]  /*bee00*/  ISETP.GE.AND P3, PT, R16, UR5, PT ;  /* 0x0000000510007c0c */ /* 0x000fc8000bf66270 */
[----:B------:R-:W-:Y:S02]  /*bee10*/  ISETP.LT.AND P1, PT, R82, UR4, !P3 ;  /* 0x0000000452007c0c */ /* 0x000fe4000df21270 */
[----:B------:R-:W-:Y:S02]  /*bee20*/  ISETP.LT.AND P6, PT, R252, UR4, !P3 ;  /* 0x00000004fc007c0c */ /* 0x000fe4000dfc1270 */
[----:B----4-:R-:W-:Y:S02]  /*bee30*/  ISETP.GE.AND P2, PT, R14, UR5, PT ;  /* 0x000000050e007c0c */ /* 0x010fe4000bf46270 */
[----:B------:R-:W4:Y:S04]  /*bee40*/  LDL.LU R14, [R1+0x3570] ;  /* 0x00357000010e7983 */ /* 0x000f280000300800 */
[----:B------:R-:W4:Y:S01]  /*bee50*/  LDL.LU R16, [R1+0x356c] ;  /* 0x00356c0001107983 */ /* 0x000f220000300800 */
[----:B---3--:R-:W-:-:S04]  /*bee60*/  IMAD.WIDE R6, R154, 0x4, R70 ;  /* 0x000000049a067825 */ /* 0x008fc800078e0246 */
[----:B-1----:R-:W-:-:S04]  /*bee70*/  IMAD.WIDE R8, R154, 0x4, R68 ;  /* 0x000000049a087825 */ /* 0x002fc800078e0244 */
[----:B------:R-:W-:-:S04]  /*bee80*/  IMAD.WIDE R10, R154, 0x4, R66 ;  /* 0x000000049a0a7825 */ /* 0x000fc800078e0242 */
[----:B------:R-:W-:Y:S02]  /*bee90*/  IMAD.WIDE R2, R154, 0x4, R64 ;  /* 0x000000049a027825 */ /* 0x000fe400078e0240 */
[----:B------:R-:W3:Y:S04]  /*beea0*/  LDL.LU R154, [R1+0x1860] ;  /* 0x00186000019a7983 */ /* 0x000ee80000300800 */
[----:B------:R1:W-:Y:S04]  /*beeb0*/  @P1 STG.E desc[UR76][R6.64], R54 ;  /* 0x0000003606001986 */ /* 0x0003e8000c10194c */
[----:B------:R1:W-:Y:S01]  /*beec0*/  @P6 STG.E desc[UR76][R8.64], R50 ;  /* 0x0000003208006986 */ /* 0x0003e2000c10194c */
[----:B--2---:R-:W-:-:S04]  /*beed0*/  IMAD.WIDE R12, R155, 0x4, R70 ;  /* 0x000000049b0c7825 */ /* 0x004fc800078e0246 */
[----:B------:R-:W-:-:S04]  /*beee0*/  IMAD.WIDE R4, R155, 0x4, R68 ;  /* 0x000000049b047825 */ /* 0x000fc800078e0244 */
[----:B-1----:R-:W-:-:S04]  /*beef0*/  IMAD.WIDE R6, R155, 0x4, R66 ;  /* 0x000000049b067825 */ /* 0x002fc800078e0242 */
[----:B------:R-:W-:Y:S02]  /*bef00*/  IMAD.WIDE R8, R155, 0x4, R64 ;  /* 0x000000049b087825 */ /* 0x000fe400078e0240 */
[----:B------:R-:W2:Y:S01]  /*bef10*/  LDL.LU R155, [R1+0x1858] ;  /* 0x00185800019b7983 */ /* 0x000ea20000300800 */
[----:B------:R-:W-:Y:S02]  /*bef20*/  ISETP.LT.AND P5, PT, R152, UR4, !P3 ;  /* 0x0000000498007c0c */ /* 0x000fe4000dfa1270 */
[----:B------:R-:W-:Y:S01]  /*bef30*/  ISETP.LT.AND P3, PT, R153, UR4, !P3 ;  /* 0x0000000499007c0c */ /* 0x000fe2000df61270 */
[----:B------:R-:W2:Y:S01]  /*bef40*/  LDL.LU R18, [R1+0x3568] ;  /* 0x0035680001127983 */ /* 0x000ea20000300800 */
[----:B------:R-:W-:Y:S02]  /*bef50*/  ISETP.LT.AND P4, PT, R82, UR4, !P0 ;  /* 0x0000000452007c0c */ /* 0x000fe4000c781270 */
[----:B------:R-:W-:-:S07]  /*bef60*/  ISETP.LT.AND P1, PT, R152, UR4, !P0 ;  /* 0x0000000498007c0c */ /* 0x000fce000c721270 */
[----:B------:R1:W-:Y:S01]  /*bef70*/  @P5 STG.E desc[UR76][R10.64], R94 ;  /* 0x0000005e0a005986 */ /* 0x0003e2000c10194c */
[----:B------:R-:W-:Y:S02]  /*bef80*/  ISETP.LT.AND P5, PT, R252, UR4, !P0 ;  /* 0x00000004fc007c0c */ /* 0x000fe4000c7a1270 */
[----:B------:R-:W-:Y:S01]  /*bef90*/  ISETP.LT.AND P0, PT, R153, UR4, !P0 ;  /* 0x0000000499007c0c */ /* 0x000fe2000c701270 */
[----:B------:R1:W-:Y:S01]  /*befa0*/  @P3 STG.E desc[UR76][R2.64], R46 ;  /* 0x0000002e02003986 */ /* 0x0003e2000c10194c */
[----:B------:R-:W-:Y:S02]  /*befb0*/  ISETP.LT.AND P6, PT, R82, UR4, !P2 ;  /* 0x0000000452007c0c */ /* 0x000fe4000d7c1270 */
[----:B------:R-:W-:Y:S01]  /*befc0*/  ISETP.LT.AND P3, PT, R252, UR4, !P2 ;  /* 0x00000004fc007c0c */ /* 0x000fe2000d761270 */
[----:B------:R1:W-:Y:S01]  /*befd0*/  @P4 STG.E desc[UR76][R12.64], R98 ;  /* 0x000000620c004986 */ /* 0x0003e2000c10194c */
[----:B------:R-:W-:-:S05]  /*befe0*/  ISETP.LT.AND P4, PT, R152, UR4, !P2 ;  /* 0x0000000498007c0c */ /* 0x000fca000d781270 */
[----:B------:R-:W-:Y:S01]  /*beff0*/  @P5 STG.E desc[UR76][R4.64], R102 ;  /* 0x0000006604005986 */ /* 0x000fe2000c10194c */
[----:B-1----:R-:W-:-:S03]  /*bf000*/  IMAD.WIDE R10, R83, 0x4, R70 ;  /* 0x00000004530a7825 */ /* 0x002fc600078e0246 */
[----:B------:R-:W-:Y:S01]  /*bf010*/  @P1 STG.E desc[UR76][R6.64], R110 ;  /* 0x0000006e06001986 */ /* 0x000fe2000c10194c */
[----:B------:R-:W-:-:S03]  /*bf020*/  IMAD.WIDE R2, R83, 0x4, R68 ;  /* 0x0000000453027825 */ /* 0x000fc600078e0244 */
[----:B------:R3:W-:Y:S01]  /*bf030*/  @P0 STG.E desc[UR76][R8.64], R106 ;  /* 0x0000006a08000986 */ /* 0x0007e2000c10194c */
[----:B------:R-:W-:Y:S01]  /*bf040*/  IMAD.WIDE R12, R83, 0x4, R66 ;  /* 0x00000004530c7825 */ /* 0x000fe200078e0242 */
[----:B------:R-:W-:Y:S02]  /*bf050*/  ISETP.GE.AND P5, PT, R15, UR5, PT ;  /* 0x000000050f007c0c */ /* 0x000fe4000bfa6270 */
[----:B------:R1:W-:Y:S04]  /*bf060*/  @P6 STG.E desc[UR76][R10.64], R55 ;  /* 0x000000370a006986 */ /* 0x0003e8000c10194c */
[----:B------:R1:W-:Y:S04]  /*bf070*/  @P3 STG.E desc[UR76][R2.64], R51 ;  /* 0x0000003302003986 */ /* 0x0003e8000c10194c */
[----:B------:R1:W-:Y:S04]  /*bf080*/  @P4 STG.E desc[UR76][R12.64], R95 ;  /* 0x0000005f0c004986 */ /* 0x0003e8000c10194c */
[----:B------:R1:W1:Y:S01]  /*bf090*/  LDS.128 R4, [R0] ;  /* 0x0000000000047984 */ /* 0x0002620000000c00 */
[----:B------:R-:W-:-:S02]  /*bf0a0*/  ISETP.LT.AND P2, PT, R153, UR4, !P2 ;  /* 0x0000000499007c0c */ /* 0x000fc4000d741270 */
[----:B------:R-:W-:Y:S02]  /*bf0b0*/  ISETP.LT.AND P6, PT, R82, UR4, !P5 ;  /* 0x0000000452007c0c */ /* 0x000fe4000efc1270 */
[----:B------:R-:W-:Y:S02]  /*bf0c0*/  ISETP.LT.AND P1, PT, R252, UR4, !P5 ;  /* 0x00000004fc007c0c */ /* 0x000fe4000ef21270 */
[----:B----4-:R-:W-:Y:S01]  /*bf0d0*/  ISETP.GE.AND P0, PT, R14, UR5, PT ;  /* 0x000000050e007c0c */ /* 0x010fe2000bf06270 */
[----:B------:R-:W-:Y:S02]  /*bf0e0*/  IMAD.WIDE R14, R83, 0x4, R64 ;  /* 0x00000004530e7825 */ /* 0x000fe400078e0240 */
[----:B------:R-:W4:Y:S04]  /*bf0f0*/  LDL.LU R83, [R1+0x1854] ;  /* 0x0018540001537983 */ /* 0x000f280000300800 */
[----:B------:R-:W4:Y:S01]  /*bf100*/  LDL.LU R20, [R1+0x3564] ;  /* 0x0035640001147983 */ /* 0x000f220000300800 */
[----:B---3--:R-:W-:-:S04]  /*bf110*/  IMAD.WIDE R8, R154, 0x4, R70 ;  /* 0x000000049a087825 */ /* 0x008fc800078e0246 */
[----:B-1----:R-:W-:-:S04]  /*bf120*/  IMAD.WIDE R10, R154, 0x4, R68 ;  /* 0x000000049a0a7825 */ /* 0x002fc800078e0244 */
[----:B------:R-:W-:-:S04]  /*bf130*/  IMAD.WIDE R2, R154, 0x4, R66 ;  /* 0x000000049a027825 */ /* 0x000fc800078e0242 */
[----:B------:R-:W-:Y:S02]  /*bf140*/  IMAD.WIDE R12, R154, 0x4, R64 ;  /* 0x000000049a0c7825 */ /* 0x000fe400078e0240 */
[----:B------:R-:W3:Y:S04]  /*bf150*/  LDL.LU R154, [R1+0x1850] ;  /* 0x00185000019a7983 */ /* 0x000ee80000300800 */
[----:B------:R-:W3:Y:S01]  /*bf160*/  LDL.LU R0, [R1+0x3560] ;  /* 0x0035600001007983 */ /* 0x000ee20000300800 */
[----:B------:R-:W-:-:S03]  /*bf170*/  ISETP.GE.AND P3, PT, R16, UR5, PT ;  /* 0x0000000510007c0c */ /* 0x000fc6000bf66270 */
[----:B------:R2:W-:Y:S04]  /*bf180*/  @P2 STG.E desc[UR76][R14.64], R47 ;  /* 0x0000002f0e002986 */ /* 0x0005e8000c10194c */
[----:B------:R1:W-:Y:S04]  /*bf190*/  @P6 STG.E desc[UR76][R8.64], R99 ;  /* 0x0000006308006986 */ /* 0x0003e8000c10194c */
[----:B------:R1:W-:Y:S04]  /*bf1a0*/  @P1 STG.E desc[UR76][R10.64], R103 ;  /* 0x000000670a001986 */ /* 0x0003e8000c10194c */
[----:B------:R-:W3:Y:S01]  /*bf1b0*/  LDL.LU R19, [R1+0x355c] ;  /* 0x00355c0001137983 */ /* 0x000ee20000300800 */
[----:B--2---:R-:W-:-:S04]  /*bf1c0*/  IMAD.WIDE R14, R155, 0x4, R70 ;  /* 0x000000049b0e7825 */ /* 0x004fc800078e0246 */
[----:B-1----:R-:W-:-:S04]  /*bf1d0*/  IMAD.WIDE R8, R155, 0x4, R68 ;  /* 0x000000049b087825 */ /* 0x002fc800078e0244 */
[----:B------:R-:W-:-:S04]  /*bf1e0*/  IMAD.WIDE R10, R155, 0x4, R66 ;  /* 0x000000049b0a7825 */ /* 0x000fc800078e0242 */
[----:B------:R-:W-:Y:S02]  /*bf1f0*/  IMAD.WIDE R16, R155, 0x4, R64 ;  /* 0x000000049b107825 */ /* 0x000fe400078e0240 */
[----:B------:R-:W2:Y:S01]  /*bf200*/  LDL.LU R155, [R1+0x184c] ;  /* 0x00184c00019b7983 */ /* 0x000ea20000300800 */
[----:B------:R-:W-:Y:S02]  /*bf210*/  ISETP.LT.AND P4, PT, R152, UR4, !P5 ;  /* 0x0000000498007c0c */ /* 0x000fe4000ef81270 */
[----:B------:R-:W-:Y:S02]  /*bf220*/  ISETP.LT.AND P5, PT, R153, UR4, !P5 ;  /* 0x0000000499007c0c */ /* 0x000fe4000efa1270 */
[----:B------:R-:W-:Y:S02]  /*bf230*/  ISETP.LT.AND P1, PT, R82, UR4, !P0 ;  /* 0x0000000452007c0c */ /* 0x000fe4000c721270 */
[----:B------:R-:W-:Y:S02]  /*bf240*/  ISETP.LT.AND P2, PT, R252, UR4, !P0 ;  /* 0x00000004fc007c0c */ /* 0x000fe4000c741270 */
[----:B------:R-:W-:-:S02]  /*bf250*/  ISETP.LT.AND P6, PT, R152, UR4, !P0 ;  /* 0x0000000498007c0c */ /* 0x000fc4000c7c1270 */
[----:B------:R-:W-:-:S03]  /*bf260*/  ISETP.LT.AND P0, PT, R153, UR4, !P0 ;  /* 0x0000000499007c0c */ /* 0x000fc6000c701270 */
[----:B------:R4:W-:Y:S04]  /*bf270*/  @P4 STG.E desc[UR76][R2.64], R111 ;  /* 0x0000006f02004986 */ /* 0x0009e8000c10194c */
[----:B------:R1:W-:Y:S01]  /*bf280*/  @P5 STG.E desc[UR76][R12.64], R107 ;  /* 0x0000006b0c005986 */ /* 0x0003e2000c10194c */
[----:B------:R-:W-:-:S03]  /*bf290*/  ISETP.LT.AND P5, PT, R82, UR4, !P3 ;  /* 0x0000000452007c0c */ /* 0x000fc6000dfa1270 */
[----:B------:R-:W-:Y:S01]  /*bf2a0*/  @P1 STG.E desc[UR76][R14.64], R112 ;  /* 0x000000700e001986 */ /* 0x000fe2000c10194c */
[----:B------:R-:W-:-:S03]  /*bf2b0*/  ISETP.LT.AND P4, PT, R252, UR4, !P3 ;  /* 0x00000004fc007c0c */ /* 0x000fc6000df81270 */
[----:B------:R1:W-:Y:S01]  /*bf2c0*/  @P2 STG.E desc[UR76][R8.64], R120 ;  /* 0x0000007808002986 */ /* 0x0003e2000c10194c */
[----:B------:R-:W-:-:S03]  /*bf2d0*/  ISETP.GE.AND P1, PT, R18, UR5, PT ;  /* 0x0000000512007c0c */ /* 0x000fc6000bf26270 */
[----:B------:R1:W-:Y:S04]  /*bf2e0*/  @P6 STG.E desc[UR76][R10.64], R124 ;  /* 0x0000007c0a006986 */ /* 0x0003e8000c10194c */
[----:B------:R1:W-:Y:S01]  /*bf2f0*/  @P0 STG.E desc[UR76][R16.64], R116 ;  /* 0x0000007410000986 */ /* 0x0003e2000c10194c */
[----:B------:R-:W-:-:S03]  /*bf300*/  ISETP.LT.AND P0, PT, R152, UR4, !P3 ;  /* 0x0000000498007c0c */ /* 0x000fc6000df01270 */
[----:B------:R-:W2:Y:S04]  /*bf310*/  LDL.LU R18, [R1+0x3558] ;  /* 0x0035580001127983 */ /* 0x000ea80000300800 */
[----:B------:R-:W2:Y:S01]  /*bf320*/  LDL.LU R63, [R1+0x1844] ;  /* 0x00184400013f7983 */ /* 0x000ea20000300800 */
[----:B------:R-:W-:Y:S02]  /*bf330*/  ISETP.LT.AND P3, PT, R153, UR4, !P3 ;  /* 0x0000000499007c0c */ /* 0x000fe4000df61270 */
[----:B------:R-:W-:Y:S02]  /*bf340*/  ISETP.LT.AND P6, PT, R82, UR4, !P1 ;  /* 0x0000000452007c0c */ /* 0x000fe4000cfc1270 */
[----:B------:R-:W-:Y:S01]  /*bf350*/  ISETP.LT.AND P2, PT, R252, UR4, !P1 ;  /* 0x00000004fc007c0c */ /* 0x000fe2000cf41270 */
[----:B----4-:R-:W-:-:S04]  /*bf360*/  IMAD.WIDE R2, R83, 0x4, R70 ;  /* 0x0000000453027825 */ /* 0x010fc800078e0246 */
[C---:B-1----:R-:W-:Y:S01]  /*bf370*/  IMAD.WIDE R12, R83.reuse, 0x4, R68 ;  /* 0x00000004530c7825 */ /* 0x042fe200078e0244 */
[----:B------:R1:W-:Y:S03]  /*bf380*/  @P5 STG.E desc[UR76][R2.64], R128 ;  /* 0x0000008002005986 */ /* 0x0003e6000c10194c */
[C---:B------:R-:W-:Y:S01]  /*bf390*/  IMAD.WIDE R8, R83.reuse, 0x4, R66 ;  /* 0x0000000453087825 */ /* 0x040fe200078e0242 */
[----:B------:R4:W-:Y:S04]  /*bf3a0*/  @P4 STG.E desc[UR76][R12.64], R136 ;  /* 0x000000880c004986 */ /* 0x0009e8000c10194c */
[----:B------:R2:W-:Y:S01]  /*bf3b0*/  @P0 STG.E desc[UR76][R8.64], R144 ;  /* 0x0000009008000986 */ /* 0x0005e2000c10194c */
[----:B------:R-:W-:Y:S01]  /*bf3c0*/  IMAD.WIDE R10, R83, 0x4, R64 ;  /* 0x00000004530a7825 */ /* 0x000fe200078e0240 */
[----:B------:R-:W-:-:S04]  /*bf3d0*/  ISETP.LT.AND P4, PT, R152, UR4, !P1 ;  /* 0x0000000498007c0c */ /* 0x000fc8000cf81270 */
[----:B------:R1:W-:Y:S01]  /*bf3e0*/  @P3 STG.E desc[UR76][R10.64], R4 ;  /* 0x000000040a003986 */ /* 0x0003e2000c10194c */
[----:B---3--:R-:W-:-:S03]  /*bf3f0*/  ISETP.GE.AND P0, PT, R0, UR5, PT ;  /* 0x0000000500007c0c */ /* 0x008fc6000bf06270 */
[----:B------:R-:W3:Y:S04]  /*bf400*/  LDL.LU R0, [R1+0x3588] ;  /* 0x0035880001007983 */ /* 0x000ee80000300800 */
[----:B------:R-:W3:Y:S01]  /*bf410*/  LDL.LU R83, [R1+0x1840] ;  /* 0x0018400001537983 */ /* 0x000ee20000300800 */
[----:B------:R-:W-:-:S04]  /*bf420*/  IMAD.WIDE R14, R154, 0x4, R70 ;  /* 0x000000049a0e7825 */ /* 0x000fc800078e0246 */
[----:B------:R-:W-:-:S04]  /*bf430*/  IMAD.WIDE R16, R154, 0x4, R68 ;  /* 0x000000049a107825 */ /* 0x000fc800078e0244 */
[----:B-1----:R-:W-:-:S04]  /*bf440*/  IMAD.WIDE R2, R154, 0x4, R66 ;  /* 0x000000049a027825 */ /* 0x002fc800078e0242 */
[----:B----4-:R-:W-:Y:S02]  /*bf450*/  IMAD.WIDE R12, R154, 0x4, R64 ;  /* 0x000000049a0c7825 */ /* 0x010fe400078e0240 */
[----:B------:R-:W4:Y:S04]  /*bf460*/  LDL.LU R154, [R1+0x183c] ;  /* 0x00183c00019a7983 */ /* 0x000f280000300800 */
[----:B------:R1:W-:Y:S04]  /*bf470*/  @P6 STG.E desc[UR76][R14.64], R113 ;  /* 0x000000710e006986 */ /* 0x0003e8000c10194c */
[----:B------:R-:W-:Y:S04]  /*bf480*/  @P2 STG.E desc[UR76][R16.64], R121 ;  /* 0x0000007910002986 */ /* 0x000fe8000c10194c */
[----:B------:R1:W-:Y:S01]  /*bf490*/  @P4 STG.E desc[UR76][R2.64], R125 ;  /* 0x0000007d02004986 */ /* 0x0003e2000c10194c */
[----:B--2---:R-:W-:-:S04]  /*bf4a0*/  IMAD.WIDE R8, R155, 0x4, R70 ;  /* 0x000000049b087825 */ /* 0x004fc800078e0246 */
[----:B------:R-:W-:-:S04]  /*bf4b0*/  IMAD.WIDE R10, R155, 0x4, R68 ;  /* 0x000000049b0a7825 */ /* 0x000fc800078e0244 */
[----:B-1----:R-:W-:-:S04]  /*bf4c0*/  IMAD.WIDE R14, R155, 0x4, R66 ;  /* 0x000000049b0e7825 */ /* 0x002fc800078e0242 */
[----:B------:R-:W-:Y:S02]  /*bf4d0*/  IMAD.WIDE R2, R155, 0x4, R64 ;  /* 0x000000049b027825 */ /* 0x000fe400078e0240 */
[----:B------:R-:W2:Y:S01]  /*bf4e0*/  LDL.LU R155, [R1+0x1918] ;  /* 0x00191800019b7983 */ /* 0x000ea20000300800 */
[----:B------:R-:W-:Y:S02]  /*bf4f0*/  ISETP.LT.AND P5, PT, R153, UR4, !P1 ;  /* 0x0000000499007c0c */ /* 0x000fe4000cfa1270 */
[----:B------:R-:W-:-:S04]  /*bf500*/  ISETP.GE.AND P1, PT, R20, UR5, PT ;  /* 0x0000000514007c0c */ /* 0x000fc8000bf26270 */
[----:B------:R-:W-:Y:S02]  /*bf510*/  ISETP.LT.AND P2, PT, R82, UR4, !P1 ;  /* 0x0000000452007c0c */ /* 0x000fe4000cf41270 */
[----:B------:R-:W-:Y:S02]  /*bf520*/  ISETP.LT.AND P6, PT, R252, UR4, !P1 ;  /* 0x00000004fc007c0c */ /* 0x000fe4000cfc1270 */
[----:B------:R-:W-:Y:S02]  /*bf530*/  ISETP.LT.AND P3, PT, R152, UR4, !P1 ;  /* 0x0000000498007c0c */ /* 0x000fe4000cf61270 */
[----:B------:R-:W-:Y:S01]  /*bf540*/  ISETP.LT.AND P1, PT, R153, UR4, !P1 ;  /* 0x0000000499007c0c */ /* 0x000fe2000cf21270 */
[----:B------:R1:W-:Y:S01]  /*bf550*/  @P5 STG.E desc[UR76][R12.64], R117 ;  /* 0x000000750c005986 */ /* 0x0003e2000c10194c */
[----:B------:R-:W-:-:S05]  /*bf560*/  ISETP.LT.AND P5, PT, R82, UR4, !P0 ;  /* 0x0000000452007c0c */ /* 0x000fca000c7a1270 */
[----:B------:R1:W-:Y:S01]  /*bf570*/  @P2 STG.E desc[UR76][R8.64], R129 ;  /* 0x0000008108002986 */ /* 0x0003e2000c10194c */
[----:B------:R-:W-:-:S03]  /*bf580*/  ISETP.LT.AND P2, PT, R252, UR4, !P0 ;  /* 0x00000004fc007c0c */ /* 0x000fc6000c741270 */
[----:B------:R1:W-:Y:S01]  /*bf590*/  @P6 STG.E desc[UR76][R10.64], R137 ;  /* 0x000000890a006986 */ /* 0x0003e2000c10194c */
[----:B------:R-:W-:Y:S02]  /*bf5a0*/  ISETP.LT.AND P6, PT, R152, UR4, !P0 ;  /* 0x0000000498007c0c */ /* 0x000fe4000c7c1270 */
[----:B------:R-:W-:Y:S01]  /*bf5b0*/  ISETP.LT.AND P0, PT, R153, UR4, !P0 ;  /* 0x0000000499007c0c */ /* 0x000fe2000c701270 */
[----:B-1----:R-:W-:Y:S01]  /*bf5c0*/  IMAD.WIDE R12, R63, 0x4, R70 ;  /* 0x000000043f0c7825 */ /* 0x002fe200078e0246 */
[----:B------:R-:W-:Y:S01]  /*bf5d0*/  ISETP.GE.AND P4, PT, R19, UR5, PT ;  /* 0x0000000513007c0c */ /* 0x000fe2000bf86270 */
[----:B------:R3:W-:Y:S02]  /*bf5e0*/  @P3 STG.E desc[UR76][R14.64], R145 ;  /* 0x000000910e003986 */ /* 0x0007e4000c10194c */
[C---:B------:R-:W-:Y:S02]  /*bf5f0*/  IMAD.WIDE R16, R63.reuse, 0x4, R68 ;  /* 0x000000043f107825 */ /* 0x040fe400078e0244 */
[----:B------:R1:W-:Y:S01]  /*bf600*/  @P1 STG.E desc[UR76][R2.64], R5 ;  /* 0x0000000502001986 */ /* 0x0003e2000c10194c */
[----:B------:R-:W-:Y:S01]  /*bf610*/  ISETP.LT.AND P1, PT, R82, UR4, !P4 ;  /* 0x0000000452007c0c */ /* 0x000fe2000e721270 */
[----:B------:R-:W-:-:S02]  /*bf620*/  IMAD.WIDE R8, R63, 0x4, R66 ;  /* 0x000000043f087825 */ /* 0x000fc400078e0242 */
[----:B------:R-:W-:Y:S01]  /*bf630*/  @P5 STG.E desc[UR76][R12.64], R114 ;  /* 0x000000720c005986 */ /* 0x000fe2000c10194c */
[----:B------:R-:W-:Y:S01]  /*bf640*/  ISETP.LT.AND P5, PT, R152, UR4, !P4 ;  /* 0x0000000498007c0c */ /* 0x000fe2000e7a1270 */
[----:B------:R-:W-:Y:S02]  /*bf650*/  IMAD.WIDE R10, R63, 0x4, R64 ;  /* 0x000000043f0a7825 */ /* 0x000fe400078e0240 */
[----:B------:R-:W-:Y:S01]  /*bf660*/  @P2 STG.E desc[UR76][R16.64], R122 ;  /* 0x0000007a10002986 */ /* 0x000fe2000c10194c */
[----:B------:R-:W-:Y:S02]  /*bf670*/  ISETP.LT.AND P2, PT, R252, UR4, !P4 ;  /* 0x00000004fc007c0c */ /* 0x000fe4000e741270 */
[----:B------:R-:W-:Y:S02]  /*bf680*/  ISETP.GE.AND P3, PT, R18, UR5, PT ;  /* 0x0000000512007c0c */ /* 0x000fe4000bf66270 */
[----:B------:R-:W-:Y:S01]  /*bf690*/  ISETP.LT.AND P4, PT, R153, UR4, !P4 ;  /* 0x0000000499007c0c */ /* 0x000fe2000e781270 */
[----:B------:R1:W-:Y:S04]  /*bf6a0*/  @P6 STG.E desc[UR76][R8.64], R126 ;  /* 0x0000007e08006986 */ /* 0x0003e8000c10194c */
[----:B------:R-:W-:Y:S01]  /*bf6b0*/  @P0 STG.E desc[UR76][R10.64], R118 ;  /* 0x000000760a000986 */ /* 0x000fe2000c10194c */
[----:B------:R-:W-:Y:S01]  /*bf6c0*/  ISETP.LT.AND P0, PT, R82, UR4, !P3 ;  /* 0x0000000452007c0c */ /* 0x000fe2000df01270 */
[----:B---3--:R-:W-:-:S04]  /*bf6d0*/  IMAD.WIDE R14, R83, 0x4, R70 ;  /* 0x00000004530e7825 */ /* 0x008fc800078e0246 */
[C---:B-1----:R-:W-:Y:S01]  /*bf6e0*/  IMAD.WIDE R2, R83.reuse, 0x4, R68 ;  /* 0x0000000453027825 */ /* 0x042fe200078e0244 */
[----:B------:R-:W-:Y:S03]  /*bf6f0*/  @P1 STG.E desc[UR76][R14.64], R130 ;  /* 0x000000820e001986 */ /* 0x000fe6000c10194c */
[C---:B------:R-:W-:Y:S01]  /*bf700*/  IMAD.WIDE R4, R83.reuse, 0x4, R66 ;  /* 0x0000000453047825 */ /* 0x040fe200078e0242 */
[----:B------:R1:W-:Y:S03]  /*bf710*/  @P2 STG.E desc[UR76][R2.64], R138 ;  /* 0x0000008a02002986 */ /* 0x0003e6000c10194c */
[----:B------:R-:W-:Y:S01]  /*bf720*/  IMAD.WIDE R8, R83, 0x4, R64 ;  /* 0x0000000453087825 */ /* 0x000fe200078e0240 */
[----:B------:R-:W-:Y:S01]  /*bf730*/  ISETP.GE.AND P6, PT, R0, UR5, PT ;  /* 0x0000000500007c0c */ /* 0x000fe2000bfc6270 */
[----:B------:R3:W-:Y:S01]  /*bf740*/  @P5 STG.E desc[UR76][R4.64], R146 ;  /* 0x0000009204005986 */ /* 0x0007e2000c10194c */
[----:B------:R-:W-:Y:S01]  /*bf750*/  ISETP.LT.AND P2, PT, R252, UR4, !P3 ;  /* 0x00000004fc007c0c */ /* 0x000fe2000df41270 */
[----:B----4-:R-:W-:-:S02]  /*bf760*/  IMAD.WIDE R12, R154, 0x4, R70 ;  /* 0x000000049a0c7825 */ /* 0x010fc400078e0246 */
[----:B------:R4:W-:Y:S01]  /*bf770*/  @P4 STG.E desc[UR76][R8.64], R6 ;  /* 0x0000000608004986 */ /* 0x0009e2000c10194c */
[----:B------:R-:W-:Y:S02]  /*bf780*/  ISETP.LT.AND P4, PT, R152, UR4, !P3 ;  /* 0x0000000498007c0c */ /* 0x000fe4000df81270 */
[C---:B------:R-:W-:Y:S01]  /*bf790*/  ISETP.LT.AND P3, PT, R153.reuse, UR4, !P3 ;  /* 0x0000000499007c0c */ /* 0x040fe2000df61270 */
[----:B------:R4:W-:Y:S01]  /*bf7a0*/  @P0 STG.E desc[UR76][R12.64], R115 ;  /* 0x000000730c000986 */ /* 0x0009e2000c10194c */
[----:B------:R-:W-:Y:S02]  /*bf7b0*/  ISETP.LT.AND P1, PT, R82, UR4, !P6 ;  /* 0x0000000452007c0c */ /* 0x000fe4000f721270 */
[----:B------:R-:W-:Y:S02]  /*bf7c0*/  ISETP.LT.AND P5, PT, R252, UR4, !P6 ;  /* 0x00000004fc007c0c */ /* 0x000fe4000f7a1270 */
[----:B------:R-:W-:Y:S02]  /*bf7d0*/  ISETP.LT.AND P0, PT, R152, UR4, !P6 ;  /* 0x0000000498007c0c */ /* 0x000fe4000f701270 */
[----:B------:R-:W-:Y:S01]  /*bf7e0*/  ISETP.LT.AND P6, PT, R153, UR4, !P6 ;  /* 0x0000000499007c0c */ /* 0x000fe2000f7c1270 */
[----:B-1----:R-:W-:-:S04]  /*bf7f0*/  IMAD.WIDE R2, R154, 0x4, R68 ;  /* 0x000000049a027825 */ /* 0x002fc800078e0244 */
[C---:B---3--:R-:W-:Y:S01]  /*bf800*/  IMAD.WIDE R4, R154.reuse, 0x4, R66 ;  /* 0x000000049a047825 */ /* 0x048fe200078e0242 */
[----:B------:R4:W-:Y:S03]  /*bf810*/  @P2 STG.E desc[UR76][R2.64], R123 ;  /* 0x0000007b02002986 */ /* 0x0009e6000c10194c */
[----:B------:R-:W-:Y:S01]  /*bf820*/  IMAD.WIDE R10, R154, 0x4, R64 ;  /* 0x000000049a0a7825 */ /* 0x000fe200078e0240 */
[----:B------:R4:W-:Y:S04]  /*bf830*/  @P4 STG.E desc[UR76][R4.64], R127 ;  /* 0x0000007f04004986 */ /* 0x0009e8000c10194c */
[----:B------:R4:W-:Y:S01]  /*bf840*/  @P3 STG.E desc[UR76][R10.64], R119 ;  /* 0x000000770a003986 */ /* 0x0009e2000c10194c */
[----:B--2---:R-:W-:-:S04]  /*bf850*/  IMAD.WIDE R70, R155, 0x4, R70 ;  /* 0x000000049b467825 */ /* 0x004fc800078e0246 */
[C---:B------:R-:W-:Y:S01]  /*bf860*/  IMAD.WIDE R68, R155.reuse, 0x4, R68 ;  /* 0x000000049b447825 */ /* 0x040fe200078e0244 */
[----:B------:R4:W-:Y:S03]  /*bf870*/  @P1 STG.E desc[UR76][R70.64], R131 ;  /* 0x0000008346001986 */ /* 0x0009e6000c10194c */
[C---:B------:R-:W-:Y:S01]  /*bf880*/  IMAD.WIDE R66, R155.reuse, 0x4, R66 ;  /* 0x000000049b427825 */ /* 0x040fe200078e0242 */
[----:B------:R4:W-:Y:S04]  /*bf890*/  @P5 STG.E desc[UR76][R68.64], R139 ;  /* 0x0000008b44005986 */ /* 0x0009e8000c10194c */
[----:B------:R4:W-:Y:S01]  /*bf8a0*/  @P0 STG.E desc[UR76][R66.64], R147 ;  /* 0x0000009342000986 */ /* 0x0009e2000c10194c */
[----:B------:R-:W-:Y:S01]  /*bf8b0*/  IMAD.WIDE R64, R155, 0x4, R64 ;  /* 0x000000049b407825 */ /* 0x000fe200078e0240 */
[----:B------:R-:W-:Y:S06]  /*bf8c0*/  @!P6 EXIT ;  /* 0x000000000000e94d */ /* 0x000fec0003800000 */
[----:B------:R-:W-:Y:S01]  /*bf8d0*/  STG.E desc[UR76][R64.64], R7 ;  /* 0x0000000740007986 */ /* 0x000fe2000c10194c */
[----:B------:R-:W-:Y:S05]  /*bf8e0*/  EXIT ;  /* 0x000000000000794d */ /* 0x000fea0003800000 */
.L_x_2:
[----:B------:R-:W-:-:S00]  /*bf8f0*/  BRA `(.L_x_2) ;  /* 0xfffffffc00fc7947 */ /* 0x000fc0000383ffff */
[----:B------:R-:W-:-:S00]  /*bf900*/  NOP ;  /* 0x0000000000007918 */ /* 0x000fc00000000000 */
[----:B------:R-:W-:-:S00]  /*bf910*/  NOP ;  /* 0x0000000000007918 */ /* 0x000fc00000000000 */
[----:B------:R-:W-:-:S00]  /*bf920*/  NOP ;  /* 0x0000000000007918 */ /* 0x000fc00000000000 */
[----:B------:R-:W-:-:S00]  /*bf930*/  NOP ;  /* 0x0000000000007918 */ /* 0x000fc00000000000 */
[----:B------:R-:W-:-:S00]  /*bf940*/  NOP ;  /* 0x0000000000007918 */ /* 0x000fc00000000000 */
[----:B------:R-:W-:-:S00]  /*bf950*/  NOP ;  /* 0x0000000000007918 */ /* 0x000fc00000000000 */
[----:B------:R-:W-:-:S00]  /*bf960*/  NOP ;  /* 0x0000000000007918 */ /* 0x000fc00000000000 */
[----:B------:R-:W-:-:S00]  /*bf970*/  NOP ;  /* 0x0000000000007918 */ /* 0x000fc00000000000 */
.L_x_3:


//--------------------- .nv.shared.matmul_kernel  --------------------------
	.section	.nv.shared.matmul_kernel,"aw",@nobits
	.sectionflags	@""
	.align	16
	.zero		1024


//--------------------- .nv.shared.reserved.0     --------------------------
	.section	.nv.shared.reserved.0,"aw",@nobits
	.weak		__nv_reservedSMEM_offset_0_alias
	.size		__nv_reservedSMEM_offset_0_alias, 0, 64
	.other		__nv_reservedSMEM_offset_0_alias,@"STO_CUDA_RESERVED_SHARED STV_DEFAULT"
__nv_reservedSMEM_offset_0_alias:
	.zero		0
	.zero		64


//--------------------- .nv.constant0.matmul_kernel --------------------------
	.section	.nv.constant0.matmul_kernel,"a",@progbits
	.sectionflags	@""
	.align	4
.nv.constant0.matmul_kernel:
	.zero		976


//--------------------- SYMBOLS --------------------------

	.type		.nv.reservedSmem.offset0,@object
	.size		.nv.reservedSmem.offset0,0x4
	.type		.nv.reservedSmem.cap,@object
	.size		.nv.reservedSmem.cap,0x4
